def matmul_kernel(
    a_ptr,
    b_ptr,
    c_ptr,
    M,
    N,
    K,
    stride_am,
    stride_ak,
    stride_bk,
    stride_bn,
    stride_cm,
    stride_cn,
    BLOCK_M: tl.constexpr,
    BLOCK_N: tl.constexpr,
    BLOCK_K: tl.constexpr,
    GROUP_M: tl.constexpr,
):
    pid = tl.program_id(axis=0)
    num_pid_m = tl.cdiv(M, BLOCK_M)
    num_pid_n = tl.cdiv(N, BLOCK_N)
    num_pid_in_group = GROUP_M * num_pid_n
    group_id = pid // num_pid_in_group
    first_pid_m = group_id * GROUP_M
    group_size_m = min(num_pid_m - first_pid_m, GROUP_M)
    pid_m = first_pid_m + ((pid % num_pid_in_group) % group_size_m)
    pid_n = (pid % num_pid_in_group) // group_size_m

    offs_am = (pid_m * BLOCK_M + tl.arange(0, BLOCK_M)) % M
    offs_bn = (pid_n * BLOCK_N + tl.arange(0, BLOCK_N)) % N
    offs_k = tl.arange(0, BLOCK_K)
    a_ptrs = a_ptr + offs_am[:, None] * stride_am + offs_k[None, :] * stride_ak
    b_ptrs = b_ptr + offs_k[:, None] * stride_bk + offs_bn[None, :] * stride_bn

    acc = tl.zeros((BLOCK_M, BLOCK_N), dtype=tl.float32)
    for kk in range(0, tl.cdiv(K, BLOCK_K)):
        a = tl.load(a_ptrs, mask=offs_k[None, :] < K - kk * BLOCK_K, other=0.0)
        b = tl.load(b_ptrs, mask=offs_k[:, None] < K - kk * BLOCK_K, other=0.0)
        acc = tl.dot(a, b, acc)
        a_ptrs += BLOCK_K * stride_ak
        b_ptrs += BLOCK_K * stride_bk

    c = acc.to(c_ptr.dtype.element_ty)
    offs_cm = pid_m * BLOCK_M + tl.arange(0, BLOCK_M)
    offs_cn = pid_n * BLOCK_N + tl.arange(0, BLOCK_N)
    c_ptrs = c_ptr + offs_cm[:, None] * stride_cm + offs_cn[None, :] * stride_cn
    mask = (offs_cm[:, None] < M) & (offs_cn[None, :] < N)
    tl.store(c_ptrs, c, mask=mask)

# config = {"BLOCK_K": 64, "BLOCK_M": 64, "BLOCK_N": 512, "GROUP_M": 8, "arch": "sm_100", "dtype": "fp32", "num_ctas": 1, "num_stages": 6, "num_warps": 4}
# arch = sm_100


// ===== COMPILED SASS (sm_100a) =====

	.target	sm_100a

	.elftype	@"ET_EXEC"


//--------------------- .note.nv.tkinfo           --------------------------
	.section	.note.nv.tkinfo,"",@"SHT_NOTE"
	.sectionflags	@"SHF_NOTE_NV_TKINFO"
	.tkinfo
        /*0018*/ 	.word	0x00000081
        /*0030*/ 	.string	""
        /*0030*/ 	.string	"ptxas-blackwell"
        /*0030*/ 	.string	"Cuda compilation tools, release 12.9, V12.9.86"
        /*0030*/ 	.string	"Build cuda_12.9.r12.9/compiler.36037853_0"
        /*0030*/ 	.string	"-v  -suppress-debug-info  -lineinfo  -arch sm_100a "



//--------------------- .note.nv.cuver            --------------------------
	.section	.note.nv.cuver,"",@"SHT_NOTE"
	.sectionflags	@"SHF_NOTE_NV_CUVER"
        /*0018*/ 	.short	0x0001
        /*001a*/ 	.short	0x0064
        /*001c*/ 	.short	0x0001
        /*001e*/ 	.short	0x0000
        /*0020*/ 	.short	0x0001
        /*0022*/ 	.short	0x0000


//--------------------- .nv.info                  --------------------------
	.section	.nv.info,"",@"SHT_CUDA_INFO"
	.align	4


	//----- nvinfo : EIATTR_REGCOUNT
	.align		4
        /*0000*/ 	.byte	0x04, 0x2f
        /*0002*/ 	.short	(.L_4 - .L_3)
	.align		4
.L_3:
        /*0004*/ 	.word	index@(matmul_kernel)
        /*0008*/ 	.word	0x000000ff


	//----- nvinfo : EIATTR_FRAME_SIZE
	.align		4
.L_4:
        /*000c*/ 	.byte	0x04, 0x11
        /*000e*/ 	.short	(.L_6 - .L_5)
	.align		4
.L_5:
        /*0010*/ 	.word	index@($__internal_2_$__cuda_sm10x_tcgen05_guardrail_trap_unallocated_columns_being_dealloced)
        /*0014*/ 	.word	0x00001968


	//----- nvinfo : EIATTR_FRAME_SIZE
	.align		4
.L_6:
        /*0018*/ 	.byte	0x04, 0x11
        /*001a*/ 	.short	(.L_8 - .L_7)
	.align		4
.L_7:
        /*001c*/ 	.word	index@($__internal_1_$__cuda_sm10x_tcgen05_guardrail_trap_phase_invalid_during_alloc)
        /*0020*/ 	.word	0x00001968


	//----- nvinfo : EIATTR_FRAME_SIZE
	.align		4
.L_8:
        /*0024*/ 	.byte	0x04, 0x11
        /*0026*/ 	.short	(.L_10 - .L_9)
	.align		4
.L_9:
        /*0028*/ 	.word	index@($__internal_0_$__cuda_sm10x_tcgen05_guardrail_trap_col_being_dealloced_not_returned_by_alloc)
        /*002c*/ 	.word	0x00001968


	//----- nvinfo : EIATTR_FRAME_SIZE
	.align		4
.L_10:
        /*0030*/ 	.byte	0x04, 0x11
        /*0032*/ 	.short	(.L_12 - .L_11)
	.align		4
.L_11:
        /*0034*/ 	.word	index@(matmul_kernel)
        /*0038*/ 	.word	0x00001968


	//----- nvinfo : EIATTR_MIN_STACK_SIZE
	.align		4
.L_12:
        /*003c*/ 	.byte	0x04, 0x12
        /*003e*/ 	.short	(.L_14 - .L_13)
	.align		4
.L_13:
        /*0040*/ 	.word	index@(matmul_kernel)
        /*0044*/ 	.word	0x00001968
.L_14:


//--------------------- .nv.info.matmul_kernel    --------------------------
	.section	.nv.info.matmul_kernel,"",@"SHT_CUDA_INFO"
	.sectionflags	@""
	.align	4


	//----- nvinfo : EIATTR_CUDA_API_VERSION
	.align		4
        /*0000*/ 	.byte	0x04, 0x37
        /*0002*/ 	.short	(.L_16 - .L_15)
.L_15:
        /*0004*/ 	.word	0x00000081


	//----- nvinfo : EIATTR_KPARAM_INFO
	.align		4
.L_16:
        /*0008*/ 	.byte	0x04, 0x17
        /*000a*/ 	.short	(.L_18 - .L_17)
.L_17:
        /*000c*/ 	.word	0x00000000
        /*0010*/ 	.short	0x000d
        /*0012*/ 	.short	0x0048
        /*0014*/ 	.byte	0x00, 0xf4, 0x21, 0x00


	//----- nvinfo : EIATTR_KPARAM_INFO
	.align		4
.L_18:
        /*0018*/ 	.byte	0x04, 0x17
        /*001a*/ 	.short	(.L_20 - .L_19)
.L_19:
        /*001c*/ 	.word	0x00000000
        /*0020*/ 	.short	0x000c
        /*0022*/ 	.short	0x0040
        /*0024*/ 	.byte	0x00, 0xf4, 0x21, 0x00


	//----- nvinfo : EIATTR_KPARAM_INFO
	.align		4
.L_20:
        /*0028*/ 	.byte	0x04, 0x17
        /*002a*/ 	.short	(.L_22 - .L_21)
.L_21:
        /*002c*/ 	.word	0x00000000
        /*0030*/ 	.short	0x000b
        /*0032*/ 	.short	0x0038
        /*0034*/ 	.byte	0x00, 0xf0, 0x11, 0x00


	//----- nvinfo : EIATTR_KPARAM_INFO
	.align		4
.L_22:
        /*0038*/ 	.byte	0x04, 0x17
        /*003a*/ 	.short	(.L_24 - .L_23)
.L_23:
        /*003c*/ 	.word	0x00000000
        /*0040*/ 	.short	0x000a
        /*0042*/ 	.short	0x0034
        /*0044*/ 	.byte	0x00, 0xf0, 0x11, 0x00


	//----- nvinfo : EIATTR_KPARAM_INFO
	.align		4
.L_24:
        /*0048*/ 	.byte	0x04, 0x17
        /*004a*/ 	.short	(.L_26 - .L_25)
.L_25:
        /*004c*/ 	.word	0x00000000
        /*0050*/ 	.short	0x0009
        /*0052*/ 	.short	0x0030
        /*0054*/ 	.byte	0x00, 0xf0, 0x11, 0x00


	//----- nvinfo : EIATTR_KPARAM_INFO
	.align		4
.L_26:
        /*0058*/ 	.byte	0x04, 0x17
        /*005a*/ 	.short	(.L_28 - .L_27)
.L_27:
        /*005c*/ 	.word	0x00000000
        /*0060*/ 	.short	0x0008
        /*0062*/ 	.short	0x002c
        /*0064*/ 	.byte	0x00, 0xf0, 0x11, 0x00


	//----- nvinfo : EIATTR_KPARAM_INFO
	.align		4
.L_28:
        /*0068*/ 	.byte	0x04, 0x17
        /*006a*/ 	.short	(.L_30 - .L_29)
.L_29:
        /*006c*/ 	.word	0x00000000
        /*0070*/ 	.short	0x0007
        /*0072*/ 	.short	0x0028
        /*0074*/ 	.byte	0x00, 0xf0, 0x11, 0x00


	//----- nvinfo : EIATTR_KPARAM_INFO
	.align		4
.L_30:
        /*0078*/ 	.byte	0x04, 0x17
        /*007a*/ 	.short	(.L_32 - .L_31)
.L_31:
        /*007c*/ 	.word	0x00000000
        /*0080*/ 	.short	0x0006
        /*0082*/ 	.short	0x0024
        /*0084*/ 	.byte	0x00, 0xf0, 0x11, 0x00


	//----- nvinfo : EIATTR_KPARAM_INFO
	.align		4
.L_32:
        /*0088*/ 	.byte	0x04, 0x17
        /*008a*/ 	.short	(.L_34 - .L_33)
.L_33:
        /*008c*/ 	.word	0x00000000
        /*0090*/ 	.short	0x0005
        /*0092*/ 	.short	0x0020
        /*0094*/ 	.byte	0x00, 0xf0, 0x11, 0x00


	//----- nvinfo : EIATTR_KPARAM_INFO
	.align		4
.L_34:
        /*0098*/ 	.byte	0x04, 0x17
        /*009a*/ 	.short	(.L_36 - .L_35)
.L_35:
        /*009c*/ 	.word	0x00000000
        /*00a0*/ 	.short	0x0004
        /*00a2*/ 	.short	0x001c
        /*00a4*/ 	.byte	0x00, 0xf0, 0x11, 0x00


	//----- nvinfo : EIATTR_KPARAM_INFO
	.align		4
.L_36:
        /*00a8*/ 	.byte	0x04, 0x17
        /*00aa*/ 	.short	(.L_38 - .L_37)
.L_37:
        /*00ac*/ 	.word	0x00000000
        /*00b0*/ 	.short	0x0003
        /*00b2*/ 	.short	0x0018
        /*00b4*/ 	.byte	0x00, 0xf0, 0x11, 0x00


	//----- nvinfo : EIATTR_KPARAM_INFO
	.align		4
.L_38:
        /*00b8*/ 	.byte	0x04, 0x17
        /*00ba*/ 	.short	(.L_40 - .L_39)
.L_39:
        /*00bc*/ 	.word	0x00000000
        /*00c0*/ 	.short	0x0002
        /*00c2*/ 	.short	0x0010
        /*00c4*/ 	.byte	0x00, 0xf4, 0x21, 0x00


	//----- nvinfo : EIATTR_KPARAM_INFO
	.align		4
.L_40:
        /*00c8*/ 	.byte	0x04, 0x17
        /*00ca*/ 	.short	(.L_42 - .L_41)
.L_41:
        /*00cc*/ 	.word	0x00000000
        /*00d0*/ 	.short	0x0001
        /*00d2*/ 	.short	0x0008
        /*00d4*/ 	.byte	0x00, 0xf4, 0x21, 0x00


	//----- nvinfo : EIATTR_KPARAM_INFO
	.align		4
.L_42:
        /*00d8*/ 	.byte	0x04, 0x17
        /*00da*/ 	.short	(.L_44 - .L_43)
.L_43:
        /*00dc*/ 	.word	0x00000000
        /*00e0*/ 	.short	0x0000
        /*00e2*/ 	.short	0x0000
        /*00e4*/ 	.byte	0x00, 0xf4, 0x21, 0x00


	//----- nvinfo : EIATTR_AT_ENTRY_FRAGMENTS
	.align		4
.L_44:
        /*00e8*/ 	.byte	0x04, 0x4f
        /*00ea*/ 	.short	(.L_46 - .L_45)


	//   ....[0]....
.L_45:
        /*00ec*/ 	.word	0x00000004


	//----- nvinfo : EIATTR_RESERVED_SMEM_USED
	.align		4
.L_46:
        /*00f0*/ 	.byte	0x01, 0x41
	.zero		2


	//----- nvinfo : EIATTR_SPARSE_MMA_MASK
	.align		4
        /*00f4*/ 	.byte	0x03, 0x50
        /*00f6*/ 	.short	0x0000


	//----- nvinfo : EIATTR_TCGEN05_1CTA_USED
	.align		4
        /*00f8*/ 	.byte	0x01, 0x51
	.zero		2


	//----- nvinfo : EIATTR_MAXREG_COUNT
	.align		4
        /*00fc*/ 	.byte	0x03, 0x1b
        /*00fe*/ 	.short	0x00ff


	//----- nvinfo : EIATTR_NUM_BARRIERS
	.align		4
        /*0100*/ 	.byte	0x02, 0x4c
        /*0102*/ 	.byte	0x01
	.zero		1


	//----- nvinfo : EIATTR_ANNOTATIONS
	.align		4
        /*0104*/ 	.byte	0x04, 0x55
        /*0106*/ 	.short	(.L_48 - .L_47)


	//   ....[0]....
.L_47:
        /*0108*/ 	.word	0x00000001
        /*010c*/ 	.byte	0x00, 0x04, 0x00, 0x00, 0x01, 0x00, 0x00, 0x00, 0xe0, 0x0a, 0x00, 0x00, 0x01, 0x00, 0x00, 0x00
        /* <DEDUP_REMOVED lines=2920> */
        /*b79c*/ 	.byte	0xa0, 0xae, 0x04, 0x00


	//----- nvinfo : EIATTR_INT_WARP_WIDE_INSTR_OFFSETS
	.align		4
.L_48:
        /*b7a0*/ 	.byte	0x04, 0x31
        /*b7a2*/ 	.short	(.L_50 - .L_49)


	//   ....[0]....
.L_49:
        /*b7a4*/ 	.word	0x00015fa0


	//   ....[1]....
        /*b7a8*/ 	.word	0x00015fc0


	//   ....[2]....
        /*b7ac*/ 	.word	0x00016030


	//   ....[3]....
        /*b7b0*/ 	.word	0x0004b350


	//   ....[4]....
        /*b7b4*/ 	.word	0x0004b3a0


	//----- nvinfo : EIATTR_COOP_GROUP_MASK_REGIDS
	.align		4
.L_50:
        /*b7b8*/ 	.byte	0x04, 0x29
        /*b7ba*/ 	.short	(.L_52 - .L_51)


	//   ....[0]....
.L_51:
        /*b7bc*/ 	.word	0xffffffff


	//   ....[1]....
        /*b7c0*/ 	.word	0xffffffff


	//   ....[2]....
        /*b7c4*/ 	.word	0xffffffff


	//   ....[3]....
        /*b7c8*/ 	.word	0xffffffff


	//----- nvinfo : EIATTR_COOP_GROUP_INSTR_OFFSETS
	.align		4
.L_52:
        /*b7cc*/ 	.byte	0x04, 0x28
        /*b7ce*/ 	.short	(.L_54 - .L_53)


	//   ....[0]....
.L_53:
        /*b7d0*/ 	.word	0x00000070


	//   ....[1]....
        /*b7d4*/ 	.word	0x00000330


	//   ....[2]....
        /*b7d8*/ 	.word	0x0004b1e0


	//   ....[3]....
        /*b7dc*/ 	.word	0x0004b450


	//----- nvinfo : EIATTR_VRC_CTA_INIT_COUNT
	.align		4
.L_54:
        /*b7e0*/ 	.byte	0x02, 0x4a
        /*b7e2*/ 	.byte	0x80
	.zero		1


	//----- nvinfo : EIATTR_MBARRIER_INSTR_OFFSETS
	.align		4
        /*b7e4*/ 	.byte	0x04, 0x39
        /*b7e6*/ 	.short	(.L_56 - .L_55)


	//   ....[0]....
.L_55:
        /*b7e8*/ 	.word	0x000160f0
        /*b7ec*/ 	.word	0x000000ff
        /*b7f0*/ 	.word	0x00000000
        /*b7f4*/ 	.short	0x0100
        /*b7f6*/ 	.byte	0x0a
	.zero		1


	//   ....[1]....
        /*b7f8*/ 	.word	0x00016130
        /*b7fc*/ 	.word	0x000000ff
        /*b800*/ 	.word	0x000d8008
        /*b804*/ 	.short	0x0100
        /*b806*/ 	.byte	0x07
	.zero		1


	//   ....[2]....
        /*b808*/ 	.word	0x00038bf0
        /*b80c*/ 	.word	0x000000ff
        /*b810*/ 	.word	0x00000000
        /*b814*/ 	.short	0x010a
        /*b816*/ 	.byte	0x10
	.zero		1


	//   ....[3]....
        /*b818*/ 	.word	0x000420f0
        /*b81c*/ 	.word	0x000000ff
        /*b820*/ 	.word	0x00000000
        /*b824*/ 	.short	0x010a
        /*b826*/ 	.byte	0x0a
	.zero		1


	//   ....[4]....
        /*b828*/ 	.word	0x00042190
        /*b82c*/ 	.word	0x000000ff
        /*b830*/ 	.word	0x000d8000
        /*b834*/ 	.short	0x0108
        /*b836*/ 	.byte	0x07
	.zero		1


	//   ....[5]....
        /*b838*/ 	.word	0x00042230
        /*b83c*/ 	.word	0x000000ff
        /*b840*/ 	.word	0x000d8008
        /*b844*/ 	.short	0x0108
        /*b846*/ 	.byte	0x07
	.zero		1


	//   ....[6]....
        /*b848*/ 	.word	0x0004b470
        /*b84c*/ 	.word	0x000000ff
        /*b850*/ 	.word	0x00000000
        /*b854*/ 	.short	0x010a
        /*b856*/ 	.byte	0x10
	.zero		1


	//   ....[7]....
        /*b858*/ 	.word	0x0004b4a0
        /*b85c*/ 	.word	0x000000ff
        /*b860*/ 	.word	0x00000000
        /*b864*/ 	.short	0x010a
        /*b866*/ 	.byte	0x0a
	.zero		1


	//----- nvinfo : EIATTR_NUM_MBARRIERS
	.align		4
.L_56:
        /*b868*/ 	.byte	0x03, 0x38
        /*b86a*/ 	.short	0x0002


	//----- nvinfo : EIATTR_EXIT_INSTR_OFFSETS
	.align		4
        /*b86c*/ 	.byte	0x04, 0x1c
        /*b86e*/ 	.short	(.L_58 - .L_57)


	//   ....[0]....
.L_57:
        /*b870*/ 	.word	0x0004b460


	//----- nvinfo : EIATTR_REQNTID
	.align		4
.L_58:
        /*b874*/ 	.byte	0x04, 0x10
        /*b876*/ 	.short	(.L_60 - .L_59)
.L_59:
        /*b878*/ 	.word	0x00000080
        /*b87c*/ 	.word	0x00000001
        /*b880*/ 	.word	0x00000001


	//----- nvinfo : EIATTR_CRS_STACK_SIZE
	.align		4
.L_60:
        /*b884*/ 	.byte	0x04, 0x1e
        /*b886*/ 	.short	(.L_62 - .L_61)
.L_61:
        /*b888*/ 	.word	0x00000000


	//----- nvinfo : EIATTR_CBANK_PARAM_SIZE
	.align		4
.L_62:
        /*b88c*/ 	.byte	0x03, 0x19
        /*b88e*/ 	.short	0x0050


	//----- nvinfo : EIATTR_PARAM_CBANK
	.align		4
        /*b890*/ 	.byte	0x04, 0x0a
        /*b892*/ 	.short	(.L_64 - .L_63)
	.align		4
.L_63:
        /*b894*/ 	.word	index@(.nv.constant0.matmul_kernel)
        /*b898*/ 	.short	0x0380
        /*b89a*/ 	.short	0x0050


	//----- nvinfo : EIATTR_SW_WAR
	.align		4
.L_64:
        /*b89c*/ 	.byte	0x04, 0x36
        /*b89e*/ 	.short	(.L_66 - .L_65)
.L_65:
        /*b8a0*/ 	.word	0x00000008
.L_66:


//--------------------- .nv.compat                --------------------------
	.section	.nv.compat,"",@"SHT_CUDA_COMPAT_INFO"
	.align	4
        /*0000*/ 	.byte	0x02, 0x02, 0x02, 0x00, 0x02, 0x05, 0x05, 0x00, 0x02, 0x03, 0x00, 0x00, 0x02, 0x06, 0x01, 0x00


//--------------------- .nv.callgraph             --------------------------
	.section	.nv.callgraph,"",@"SHT_CUDA_CALLGRAPH"
	.align	4
	.sectionentsize	8
	.align		4
        /*0000*/ 	.word	0x00000000
	.align		4
        /*0004*/ 	.word	0xffffffff
	.align		4
        /*0008*/ 	.word	0x00000000
	.align		4
        /*000c*/ 	.word	0xfffffffe
	.align		4
        /*0010*/ 	.word	0x00000000
	.align		4
        /*0014*/ 	.word	0xfffffffd
	.align		4
        /*0018*/ 	.word	0x00000000
	.align		4
        /*001c*/ 	.word	0xfffffffc


//--------------------- .text.matmul_kernel       --------------------------
	.section	.text.matmul_kernel,"ax",@progbits
	.align	128
        .global         matmul_kernel
        .type           matmul_kernel,@function
        .size           matmul_kernel,(.L_x_20 - matmul_kernel)
        .other          matmul_kernel,@"STO_CUDA_ENTRY STV_DEFAULT"
matmul_kernel:
.text.matmul_kernel:
[----:B------:R-:W1:Y:S01]  /*0000*/  LDC R1, c[0x0][0x37c] ;  /* 0x0000df00ff017b82 */ /* 0x000e620000000800 */
[----:B------:R-:W2:Y:S01]  /*0010*/  S2R R0, SR_TID.X ;  /* 0x0000000000007919 */ /* 0x000ea20000002100 */
[----:B-1----:R-:W-:Y:S01]  /*0020*/  VIADD R1, R1, 0xffffe698 ;  /* 0xffffe69801017836 */ /* 0x002fe20000000000 */
[----:B--2---:R-:W-:-:S13]  /*0030*/  ISETP.GE.U32.AND P0, PT, R0, 0x20, PT ;  /* 0x000000200000780c */ /* 0x004fda0003f06070 */
[----:B------:R-:W-:Y:S02]  /*0040*/  VOTEU.ANY UP0, P0 ;  /* 0x0000000000ff7886 */ /* 0x000fe40000000100 */
[----:B------:R-:W-:Y:S05]  /*0050*/  BRA.U UP0, `(.L_x_0) ;  /* 0x0000000100b87547 */ /* 0x000fea000b800000 */
[----:B------:R-:W1:Y:S01]  /*0060*/  S2UR UR6, SR_CgaCtaId ;  /* 0x00000000000679c3 */ /* 0x000e620000008800 */
[----:B------:R-:W-:Y:S01]  /*0070*/  NOP ;  /* 0x0000000000007918 */ /* 0x000fe20000000000 */
[----:B------:R-:W-:Y:S02]  /*0080*/  UMOV UR4, 0x40 ;  /* 0x0000004000047882 */ /* 0x000fe40000000000 */
[----:B-1----:R-:W-:-:S09]  /*0090*/  ULEA UR4, UR6, UR4, 0x18 ;  /* 0x0000000406047291 */ /* 0x002fd2000f8ec0ff */
[----:B------:R-:W1:Y:S01]  /*00a0*/  LDS.U8 R0, [UR4] ;  /* 0x00000004ff007984 */ /* 0x000e620008000000 */
[----:B------:R-:W-:Y:S02]  /*00b0*/  UMOV UR4, 0x400 ;  /* 0x0000040000047882 */ /* 0x000fe40000000000 */
[----:B------:R-:W-:Y:S01]  /*00c0*/  ULEA UR4, UR6, UR4, 0x18 ;  /* 0x0000000406047291 */ /* 0x000fe2000f8ec0ff */
[----:B-1----:R-:W-:-:S13]  /*00d0*/  ISETP.NE.AND P0, PT, R0, RZ, PT ;  /* 0x000000ff0000720c */ /* 0x002fda0003f05270 */
[----:B------:R-:W-:Y:S05]  /*00e0*/  @P0 BRA `(.L_x_1) ;  /* 0x00000000007c0947 */ /* 0x000fea0003800000 */
[----:B------:R-:W-:-:S13]  /*00f0*/  ELECT P0, URZ, PT ;  /* 0x0000000000ff782f */ /* 0x000fda0003800000 */
[----:B------:R-:W-:Y:S05]  /*0100*/  @!P0 BRA `(.L_x_2) ;  /* 0x0000000000848947 */ /* 0x000fea0003800000 */
[----:B------:R-:W-:Y:S01]  /*0110*/  UMOV UR5, 0x8 ;  /* 0x0000000800057882 */ /* 0x000fe20000000000 */
[----:B------:R-:W-:Y:S02]  /*0120*/  IMAD.MOV.U32 R4, RZ, RZ, 0x1 ;  /* 0x00000001ff047424 */ /* 0x000fe400078e00ff */
[----:B------:R-:W-:Y:S02]  /*0130*/  IMAD.MOV.U32 R5, RZ, RZ, 0xff ;  /* 0x000000ffff057424 */ /* 0x000fe400078e00ff */
[----:B------:R-:W-:Y:S04]  /*0140*/  DEPBAR.LE SB1, 0x36 ;  /* 0x00009d800000791a */ /* 0x000fe80000000000 */
[----:B------:R-:W1:Y:S02]  /*0150*/  UTCATOMSWS.FIND_AND_SET.ALIGN UP1, UR5, UR5 ;  /* 0x00000005000575e3 */ /* 0x000e640008020800 */
[----:B-1----:R-:W-:-:S04]  /*0160*/  PLOP3.LUT P0, PT, PT, PT, UP1, 0x80, 0x8 ;  /* 0x000000000008781c */ /* 0x002fc80003f0f018 */
[----:B------:R-:W-:-:S04]  /*0170*/  SEL R0, RZ, 0xffffffff, !P0 ;  /* 0xffffffffff007807 */ /* 0x000fc80004000000 */
[----:B------:R-:W-:Y:S01]  /*0180*/  ISETP.NE.AND P0, PT, R0, RZ, PT ;  /* 0x000000ff0000720c */ /* 0x000fe20003f05270 */
[----:B------:R-:W-:-:S12]  /*0190*/  IMAD.U32 R0, RZ, RZ, UR5 ;  /* 0x00000005ff007e24 */ /* 0x000fd8000f8e00ff */
[----:B------:R-:W-:Y:S05]  /*01a0*/  @P0 BRA `(.L_x_3) ;  /* 0x0000000000240947 */ /* 0x000fea0003800000 */
.L_x_4:
[----:B------:R-:W-:Y:S05]  /*01b0*/  NANOSLEEP 0x64 ;  /* 0x000000640000795d */ /* 0x000fea0003800000 */
[----:B------:R-:W-:-:S05]  /*01c0*/  UMOV UR5, 0x8 ;  /* 0x0000000800057882 */ /* 0x000fca0000000000 */
[----:B------:R-:W-:Y:S04]  /*01d0*/  DEPBAR.LE SB1, 0x36 ;  /* 0x00009d800000791a */ /* 0x000fe80000000000 */
[----:B------:R-:W1:Y:S02]  /*01e0*/  UTCATOMSWS.FIND_AND_SET.ALIGN UP1, UR5, UR5 ;  /* 0x00000005000575e3 */ /* 0x000e640008020800 */
[----:B-1----:R-:W-:-:S04]  /*01f0*/  PLOP3.LUT P0, PT, PT, PT, UP1, 0x80, 0x8 ;  /* 0x000000000008781c */ /* 0x002fc80003f0f018 */
[----:B------:R-:W-:-:S04]  /*0200*/  SEL R0, RZ, 0xffffffff, !P0 ;  /* 0xffffffffff007807 */ /* 0x000fc80004000000 */
[----:B------:R-:W-:Y:S01]  /*0210*/  ISETP.NE.AND P0, PT, R0, RZ, PT ;  /* 0x000000ff0000720c */ /* 0x000fe20003f05270 */
[----:B------:R-:W-:-:S12]  /*0220*/  IMAD.U32 R0, RZ, RZ, UR5 ;  /* 0x00000005ff007e24 */ /* 0x000fd8000f8e00ff */
[----:B------:R-:W-:Y:S05]  /*0230*/  @!P0 BRA `(.L_x_4) ;  /* 0xfffffffc00dc8947 */ /* 0x000fea000383ffff */
.L_x_3:
[C---:B------:R-:W-:Y:S01]  /*0240*/  VIADD R3, R0.reuse, 0x10 ;  /* 0x0000001000037836 */ /* 0x040fe20000000000 */
[----:B------:R-:W-:Y:S01]  /*0250*/  UMOV UR5, 0x50 ;  /* 0x0000005000057882 */ /* 0x000fe20000000000 */
[----:B------:R-:W-:Y:S01]  /*0260*/  SHF.L.U32 R2, R5, R0, RZ ;  /* 0x0000000005027219 */ /* 0x000fe200000006ff */
[----:B------:R-:W-:Y:S01]  /*0270*/  ULEA UR5, UR6, UR5, 0x18 ;  /* 0x0000000506057291 */ /* 0x000fe2000f8ec0ff */
[----:B------:R-:W-:Y:S01]  /*0280*/  IMAD.SHL.U32 R0, R0, 0x20, RZ ;  /* 0x0000002000007824 */ /* 0x000fe200078e00ff */
[----:B------:R-:W-:-:S04]  /*0290*/  SHF.L.U32 R3, R4, R3, RZ ;  /* 0x0000000304037219 */ /* 0x000fc800000006ff */
[----:B------:R-:W-:-:S05]  /*02a0*/  LOP3.LUT R2, R3, R2, RZ, 0xfc, !PT ;  /* 0x0000000203027212 */ /* 0x000fca00078efcff */
[----:B------:R1:W-:Y:S04]  /*02b0*/  ATOMS.OR RZ, [UR5], R2 ;  /* 0x00000002ffff798c */ /* 0x0003e8000b000005 */
[----:B------:R1:W-:Y:S01]  /*02c0*/  STS [UR4], R0 ;  /* 0x00000000ff007988 */ /* 0x0003e20008000804 */
[----:B------:R-:W-:Y:S05]  /*02d0*/  BRA `(.L_x_2) ;  /* 0x0000000000107947 */ /* 0x000fea0003800000 */
.L_x_1:
[----:B------:R-:W-:Y:S01]  /*02e0*/  IMAD.MOV.U32 R0, RZ, RZ, -0x1 ;  /* 0xffffffffff007424 */ /* 0x000fe200078e00ff */
[----:B------:R-:W-:-:S04]  /*02f0*/  MOV R2, 0x320 ;  /* 0x0000032000027802 */ /* 0x000fc80000000f00 */
[----:B------:R1:W-:Y:S03]  /*0300*/  STS [UR4], R0 ;  /* 0x00000000ff007988 */ /* 0x0003e60008000804 */
[----:B-1----:R-:W-:Y:S05]  /*0310*/  CALL.REL.NOINC `($__internal_1_$__cuda_sm10x_tcgen05_guardrail_trap_phase_invalid_during_alloc) ;  /* 0x000004b000787944 */ /* 0x002fea0003c00000 */
.L_x_2:
[----:B------:R-:W-:Y:S05]  /*0320*/  WARPSYNC.ALL ;  /* 0x0000000000007948 */ /* 0x000fea0003800000 */
[----:B------:R-:W-:Y:S01]  /*0330*/  NOP ;  /* 0x0000000000007918 */ /* 0x000fe20000000000 */
.L_x_0:
[----:B-1----:R-:W1:Y:S01]  /*0340*/  LDC.64 R2, c[0x0][0x398] ;  /* 0x0000e600ff027b82 */ /* 0x002e620000000a00 */
[----:B------:R-:W2:Y:S01]  /*0350*/  S2R R5, SR_CTAID.X ;  /* 0x0000000000057919 */ /* 0x000ea20000002500 */
[----:B------:R-:W3:Y:S01]  /*0360*/  LDCU.64 UR4, c[0x0][0x3a8] ;  /* 0x00007500ff0477ac */ /* 0x000ee20008000a00 */
[----:B------:R-:W4:Y:S01]  /*0370*/  S2R R248, SR_TID.X ;  /* 0x0000000000f87919 */ /* 0x000f220000002100 */
[----:B------:R-:W-:Y:S01]  /*0380*/  UMOV UR7, 0x400 ;  /* 0x0000040000077882 */ /* 0x000fe20000000000 */
[----:B------:R-:W1:Y:S03]  /*0390*/  LDCU UR11, c[0x0][0x39c] ;  /* 0x00007380ff0b77ac */ /* 0x000e660008000800 */
[----:B------:R-:W1:Y:S01]  /*03a0*/  S2UR UR10, SR_CgaCtaId ;  /* 0x00000000000a79c3 */ /* 0x000e620000008800 */
[----:B------:R-:W1:Y:S01]  /*03b0*/  LDCU UR9, c[0x0][0x3b0] ;  /* 0x00007600ff0977ac */ /* 0x000e620008000800 */
[----:B------:R-:W1:Y:S01]  /*03c0*/  LDCU.128 UR12, c[0x0][0x380] ;  /* 0x00007000ff0c77ac */ /* 0x000e620008000c00 */
[----:B------:R-:W1:Y:S01]  /*03d0*/  LDCU UR16, c[0x0][0x3b0] ;  /* 0x00007600ff1077ac */ /* 0x000e620008000800 */
[----:B------:R-:W1:Y:S02]  /*03e0*/  LDCU UR18, c[0x0][0x3b0] ;  /* 0x00007600ff1277ac */ /* 0x000e640008000800 */
[----:B-1----:R-:W-:Y:S01]  /*03f0*/  IMAD.MOV.U32 R13, RZ, RZ, R3 ;  /* 0x000000ffff0d7224 */ /* 0x002fe200078e0003 */
[----:B------:R1:W-:Y:S01]  /*0400*/  STL [R1+0x28], R2 ;  /* 0x0000280201007387 */ /* 0x0003e20000100800 */
[----:B------:R-:W-:Y:S01]  /*0410*/  IMAD.MOV.U32 R12, RZ, RZ, R2 ;  /* 0x000000ffff0c7224 */ /* 0x000fe200078e0002 */
[----:B------:R-:W1:Y:S01]  /*0420*/  LDCU UR19, c[0x0][0x3b0] ;  /* 0x00007600ff1377ac */ /* 0x000e620008000800 */
[----:B------:R-:W-:Y:S01]  /*0430*/  VIADD R0, R13, 0x1ff ;  /* 0x000001ff0d007836 */ /* 0x000fe20000000000 */
[----:B------:R-:W-:-:S02]  /*0440*/  IABS R250, R13 ;  /* 0x0000000d00fa7213 */ /* 0x000fc40000000000 */
[----:B------:R-:W-:Y:S01]  /*0450*/  IABS R251, R12 ;  /* 0x0000000c00fb7213 */ /* 0x000fe20000000000 */
[----:B------:R-:W1:Y:S01]  /*0460*/  LDCU UR20, c[0x0][0x3b0] ;  /* 0x00007600ff1477ac */ /* 0x000e620008000800 */
[----:B------:R-:W-:Y:S02]  /*0470*/  SHF.R.S32.HI R3, RZ, 0x1f, R0 ;  /* 0x0000001fff037819 */ /* 0x000fe40000011400 */
[----:B--2---:R-:W-:Y:S01]  /*0480*/  IABS R8, R5 ;  /* 0x0000000500087213 */ /* 0x004fe20000000000 */
[----:B------:R-:W2:Y:S01]  /*0490*/  LDCU UR21, c[0x0][0x3b0] ;  /* 0x00007600ff1577ac */ /* 0x000ea20008000800 */
[----:B------:R-:W-:Y:S01]  /*04a0*/  LEA.HI R3, R3, R0, RZ, 0x9 ;  /* 0x0000000003037211 */ /* 0x000fe200078f48ff */
[----:B------:R-:W1:Y:S03]  /*04b0*/  LDCU UR22, c[0x0][0x3b0] ;  /* 0x00007600ff1677ac */ /* 0x000e660008000800 */
[----:B------:R-:W-:Y:S01]  /*04c0*/  SHF.R.S32.HI R3, RZ, 0x9, R3 ;  /* 0x00000009ff037819 */ /* 0x000fe20000011403 */
[----:B------:R-:W1:Y:S04]  /*04d0*/  LDCU UR23, c[0x0][0x3b0] ;  /* 0x00007600ff1777ac */ /* 0x000e680008000800 */
[----:B------:R-:W-:Y:S01]  /*04e0*/  IMAD.SHL.U32 R4, R3, 0x8, RZ ;  /* 0x0000000803047824 */ /* 0x000fe200078e00ff */
[----:B------:R-:W1:Y:S04]  /*04f0*/  LDCU UR25, c[0x0][0x3b0] ;  /* 0x00007600ff1977ac */ /* 0x000e680008000800 */
[-C--:B------:R-:W-:Y:S01]  /*0500*/  IABS R7, R4.reuse ;  /* 0x0000000400077213 */ /* 0x080fe20000000000 */
[----:B------:R-:W1:Y:S01]  /*0510*/  LDCU UR24, c[0x0][0x3b0] ;  /* 0x00007600ff1877ac */ /* 0x000e620008000800 */
[----:B------:R-:W-:-:S02]  /*0520*/  IABS R10, R4 ;  /* 0x00000004000a7213 */ /* 0x000fc40000000000 */
[----:B------:R-:W1:Y:S01]  /*0530*/  I2F.RP R0, R7 ;  /* 0x0000000700007306 */ /* 0x000e620000209400 */
[----:B------:R-:W2:Y:S01]  /*0540*/  LDCU UR26, c[0x0][0x3b0] ;  /* 0x00007600ff1a77ac */ /* 0x000ea20008000800 */
[----:B------:R-:W2:Y:S01]  /*0550*/  LDCU UR27, c[0x0][0x3b0] ;  /* 0x00007600ff1b77ac */ /* 0x000ea20008000800 */
[----:B------:R-:W2:Y:S01]  /*0560*/  LDCU UR28, c[0x0][0x3b0] ;  /* 0x00007600ff1c77ac */ /* 0x000ea20008000800 */
[----:B------:R-:W2:Y:S04]  /*0570*/  LDCU UR29, c[0x0][0x3b0] ;  /* 0x00007600ff1d77ac */ /* 0x000ea80008000800 */
[----:B-1----:R-:W1:Y:S01]  /*0580*/  MUFU.RCP R0, R0 ;  /* 0x0000000000007308 */ /* 0x002e620000001000 */
[----:B------:R-:W2:Y:S01]  /*0590*/  LDCU UR30, c[0x0][0x3b0] ;  /* 0x00007600ff1e77ac */ /* 0x000ea20008000800 */
[----:B------:R-:W2:Y:S01]  /*05a0*/  LDCU UR31, c[0x0][0x3b0] ;  /* 0x00007600ff1f77ac */ /* 0x000ea20008000800 */
[----:B------:R-:W2:Y:S01]  /*05b0*/  LDCU UR32, c[0x0][0x3b0] ;  /* 0x00007600ff2077ac */ /* 0x000ea20008000800 */
[----:B------:R-:W2:Y:S01]  /*05c0*/  LDCU UR6, c[0x0][0x3a4] ;  /* 0x00007480ff0677ac */ /* 0x000ea20008000800 */
[----:B-1----:R-:W-:-:S02]  /*05d0*/  VIADD R2, R0, 0xffffffe ;  /* 0x0ffffffe00027836 */ /* 0x002fc40000000000 */
[----:B------:R-:W-:Y:S02]  /*05e0*/  IMAD.MOV R0, RZ, RZ, -R10 ;  /* 0x000000ffff007224 */ /* 0x000fe400078e0a0a */
[----:B------:R1:W2:Y:S02]  /*05f0*/  F2I.FTZ.U32.TRUNC.NTZ R3, R2 ;  /* 0x0000000200037305 */ /* 0x0002a4000021f000 */
[----:B-1----:R-:W-:Y:S02]  /*0600*/  IMAD.MOV.U32 R2, RZ, RZ, RZ ;  /* 0x000000ffff027224 */ /* 0x002fe400078e00ff */
[----:B--2---:R-:W-:-:S04]  /*0610*/  IMAD.MOV R6, RZ, RZ, -R3 ;  /* 0x000000ffff067224 */ /* 0x004fc800078e0a03 */
[----:B------:R-:W-:Y:S02]  /*0620*/  IMAD R9, R6, R7, RZ ;  /* 0x0000000706097224 */ /* 0x000fe400078e02ff */
[----:B------:R-:W-:Y:S02]  /*0630*/  IMAD.MOV.U32 R6, RZ, RZ, R8 ;  /* 0x000000ffff067224 */ /* 0x000fe400078e0008 */
[----:B------:R-:W-:-:S06]  /*0640*/  IMAD.HI.U32 R3, R3, R9, R2 ;  /* 0x0000000903037227 */ /* 0x000fcc00078e0002 */
[----:B------:R-:W-:-:S04]  /*0650*/  IMAD.HI.U32 R3, R3, R6, RZ ;  /* 0x0000000603037227 */ /* 0x000fc800078e00ff */
[----:B------:R-:W-:Y:S01]  /*0660*/  IMAD R0, R3, R0, R6 ;  /* 0x0000000003007224 */ /* 0x000fe200078e0206 */
[----:B------:R-:W-:Y:S04]  /*0670*/  BAR.SYNC.DEFER_BLOCKING 0x0 ;  /* 0x0000000000007b1d */ /* 0x000fe80000010000 */
[----:B------:R-:W-:-:S13]  /*0680*/  ISETP.GT.U32.AND P1, PT, R7, R0, PT ;  /* 0x000000000700720c */ /* 0x000fda0003f24070 */
[----:B------:R-:W-:Y:S02]  /*0690*/  @!P1 IMAD.IADD R0, R0, 0x1, -R7 ;  /* 0x0000000100009824 */ /* 0x000fe400078e0a07 */
[----:B------:R-:W-:Y:S01]  /*06a0*/  @!P1 VIADD R3, R3, 0x1 ;  /* 0x0000000103039836 */ /* 0x000fe20000000000 */
[----:B------:R-:W-:Y:S02]  /*06b0*/  ISETP.NE.AND P1, PT, R4, RZ, PT ;  /* 0x000000ff0400720c */ /* 0x000fe40003f25270 */
[----:B------:R-:W-:Y:S02]  /*06c0*/  ISETP.GE.U32.AND P0, PT, R0, R7, PT ;  /* 0x000000070000720c */ /* 0x000fe40003f06070 */
[----:B------:R-:W-:Y:S01]  /*06d0*/  LOP3.LUT R0, R5, R4, RZ, 0x3c, !PT ;  /* 0x0000000405007212 */ /* 0x000fe200078e3cff */
[----:B------:R-:W1:Y:S03]  /*06e0*/  I2F.RP R7, R250 ;  /* 0x000000fa00077306 */ /* 0x000e660000209400 */
[----:B------:R-:W-:Y:S01]  /*06f0*/  ISETP.GE.AND P2, PT, R0, RZ, PT ;  /* 0x000000ff0000720c */ /* 0x000fe20003f46270 */
[----:B------:R-:W-:Y:S01]  /*0700*/  VIADD R0, R12, 0x3f ;  /* 0x0000003f0c007836 */ /* 0x000fe20000000000 */
[----:B----4-:R-:W-:-:S04]  /*0710*/  SHF.R.U32.HI R12, RZ, 0x6, R248 ;  /* 0x00000006ff0c7819 */ /* 0x010fc800000116f8 */
[----:B------:R-:W-:Y:S01]  /*0720*/  SGXT.U32 R12, R12, 0x1 ;  /* 0x000000010c0c781a */ /* 0x000fe20000000000 */
[----:B------:R-:W-:-:S04]  /*0730*/  @P0 VIADD R3, R3, 0x1 ;  /* 0x0000000103030836 */ /* 0x000fc80000000000 */
[----:B------:R-:W-:Y:S01]  /*0740*/  IMAD.MOV.U32 R2, RZ, RZ, R3 ;  /* 0x000000ffff027224 */ /* 0x000fe200078e0003 */
[----:B------:R-:W-:Y:S01]  /*0750*/  SHF.R.S32.HI R3, RZ, 0x1f, R0 ;  /* 0x0000001fff037819 */ /* 0x000fe20000011400 */
[----:B-1----:R-:W-:Y:S02]  /*0760*/  MUFU.RCP R7, R7 ;  /* 0x0000000700077308 */ /* 0x002fe40000001000 */
[----:B------:R-:W-:Y:S01]  /*0770*/  @!P2 IMAD.MOV R2, RZ, RZ, -R2 ;  /* 0x000000ffff02a224 */ /* 0x000fe200078e0a02 */
[----:B------:R-:W-:Y:S02]  /*0780*/  @!P1 LOP3.LUT R2, RZ, R4, RZ, 0x33, !PT ;  /* 0x00000004ff029212 */ /* 0x000fe400078e33ff */
[----:B------:R-:W-:-:S03]  /*0790*/  LEA.HI R3, R3, R0, RZ, 0x6 ;  /* 0x0000000003037211 */ /* 0x000fc600078f30ff */
[----:B------:R-:W-:Y:S02]  /*07a0*/  IMAD.SHL.U32 R8, R2, 0x8, RZ ;  /* 0x0000000802087824 */ /* 0x000fe400078e00ff */
[----:B------:R-:W-:-:S03]  /*07b0*/  IMAD.MOV R2, RZ, RZ, -R2 ;  /* 0x000000ffff027224 */ /* 0x000fc600078e0a02 */
[----:B------:R-:W-:Y:S01]  /*07c0*/  LEA.HI.SX32 R3, R3, -R8, 0x1a ;  /* 0x8000000803037211 */ /* 0x000fe200078fd2ff */
[----:B------:R-:W-:Y:S02]  /*07d0*/  IMAD R10, R4, R2, R5 ;  /* 0x00000002040a7224 */ /* 0x000fe400078e0205 */
[----:B------:R-:W-:Y:S01]  /*07e0*/  IMAD.MOV.U32 R2, RZ, RZ, RZ ;  /* 0x000000ffff027224 */ /* 0x000fe200078e00ff */
[----:B------:R-:W-:-:S04]  /*07f0*/  VIMNMX R11, PT, PT, R3, 0x8, PT ;  /* 0x00000008030b7848 */ /* 0x000fc80003fe0100 */
[-C--:B------:R-:W-:Y:S02]  /*0800*/  IABS R9, R11.reuse ;  /* 0x0000000b00097213 */ /* 0x080fe40000000000 */
[----:B------:R-:W-:Y:S02]  /*0810*/  IABS R4, R11 ;  /* 0x0000000b00047213 */ /* 0x000fe40000000000 */
[----:B------:R-:W1:Y:S08]  /*0820*/  I2F.RP R0, R9 ;  /* 0x0000000900007306 */ /* 0x000e700000209400 */
[----:B-1----:R-:W1:Y:S02]  /*0830*/  MUFU.RCP R0, R0 ;  /* 0x0000000000007308 */ /* 0x002e640000001000 */
[----:B-1----:R-:W-:Y:S01]  /*0840*/  VIADD R3, R0, 0xffffffe ;  /* 0x0ffffffe00037836 */ /* 0x002fe20000000000 */
[----:B------:R-:W-:-:S05]  /*0850*/  IABS R0, R10 ;  /* 0x0000000a00007213 */ /* 0x000fca0000000000 */
[----:B------:R-:W1:Y:S02]  /*0860*/  F2I.FTZ.U32.TRUNC.NTZ R3, R3 ;  /* 0x0000000300037305 */ /* 0x000e64000021f000 */
[----:B-1----:R-:W-:-:S04]  /*0870*/  IMAD.MOV R6, RZ, RZ, -R3 ;  /* 0x000000ffff067224 */ /* 0x002fc800078e0a03 */
[----:B------:R-:W-:Y:S02]  /*0880*/  IMAD R5, R6, R9, RZ ;  /* 0x0000000906057224 */ /* 0x000fe400078e02ff */
[----:B------:R-:W1:Y:S02]  /*0890*/  I2F.RP R6, R251 ;  /* 0x000000fb00067306 */ /* 0x000e640000209400 */
[----:B------:R-:W-:-:S04]  /*08a0*/  IMAD.HI.U32 R2, R3, R5, R2 ;  /* 0x0000000503027227 */ /* 0x000fc800078e0002 */
[----:B------:R-:W-:Y:S02]  /*08b0*/  IMAD.MOV.U32 R3, RZ, RZ, R0 ;  /* 0x000000ffff037224 */ /* 0x000fe400078e0000 */
[----:B------:R-:W-:Y:S02]  /*08c0*/  IMAD.MOV R0, RZ, RZ, -R4 ;  /* 0x000000ffff007224 */ /* 0x000fe400078e0a04 */
[----:B------:R-:W-:-:S04]  /*08d0*/  IMAD.HI.U32 R2, R2, R3, RZ ;  /* 0x0000000302027227 */ /* 0x000fc800078e00ff */
[----:B------:R-:W-:Y:S01]  /*08e0*/  IMAD R0, R2, R0, R3 ;  /* 0x0000000002007224 */ /* 0x000fe200078e0203 */
[----:B-1----:R-:W1:Y:S01]  /*08f0*/  MUFU.RCP R6, R6 ;  /* 0x0000000600067308 */ /* 0x002e620000001000 */
[----:B------:R-:W-:-:S03]  /*0900*/  VIADD R4, R7, 0xffffffe ;  /* 0x0ffffffe07047836 */ /* 0x000fc60000000000 */
[----:B------:R-:W-:-:S04]  /*0910*/  ISETP.GT.U32.AND P1, PT, R9, R0, PT ;  /* 0x000000000900720c */ /* 0x000fc80003f24070 */
[----:B------:R-:W2:Y:S09]  /*0920*/  F2I.FTZ.U32.TRUNC.NTZ R5, R4 ;  /* 0x0000000400057305 */ /* 0x000eb2000021f000 */
[----:B------:R-:W-:Y:S02]  /*0930*/  @!P1 IMAD.IADD R0, R0, 0x1, -R9 ;  /* 0x0000000100009824 */ /* 0x000fe400078e0a09 */
[----:B-1----:R-:W-:-:S02]  /*0940*/  VIADD R3, R6, 0xffffffe ;  /* 0x0ffffffe06037836 */ /* 0x002fc40000000000 */
[----:B------:R-:W-:Y:S01]  /*0950*/  @!P1 VIADD R2, R2, 0x1 ;  /* 0x0000000102029836 */ /* 0x000fe20000000000 */
[----:B------:R-:W-:Y:S01]  /*0960*/  ISETP.GE.U32.AND P0, PT, R0, R9, PT ;  /* 0x000000090000720c */ /* 0x000fe20003f06070 */
[----:B--2---:R-:W-:Y:S01]  /*0970*/  IMAD.MOV R249, RZ, RZ, -R5 ;  /* 0x000000fffff97224 */ /* 0x004fe200078e0a05 */
[----:B------:R-:W-:Y:S01]  /*0980*/  LOP3.LUT R0, R10, R11, RZ, 0x3c, !PT ;  /* 0x0000000b0a007212 */ /* 0x000fe200078e3cff */
[----:B------:R-:W1:Y:S01]  /*0990*/  F2I.FTZ.U32.TRUNC.NTZ R3, R3 ;  /* 0x0000000300037305 */ /* 0x000e62000021f000 */
[----:B------:R-:W-:Y:S01]  /*09a0*/  ISETP.NE.AND P1, PT, R11, RZ, PT ;  /* 0x000000ff0b00720c */ /* 0x000fe20003f25270 */
[----:B------:R-:W-:Y:S01]  /*09b0*/  IMAD R249, R249, R250, RZ ;  /* 0x000000faf9f97224 */ /* 0x000fe200078e02ff */
[----:B------:R-:W-:Y:S01]  /*09c0*/  ISETP.GE.AND P2, PT, R0, RZ, PT ;  /* 0x000000ff0000720c */ /* 0x000fe20003f46270 */
[----:B------:R-:W-:-:S04]  /*09d0*/  IMAD.MOV.U32 R4, RZ, RZ, RZ ;  /* 0x000000ffff047224 */ /* 0x000fc800078e00ff */
[----:B------:R-:W-:-:S04]  /*09e0*/  IMAD.HI.U32 R249, R5, R249, R4 ;  /* 0x000000f905f97227 */ /* 0x000fc800078e0004 */
[----:B------:R-:W-:Y:S02]  /*09f0*/  @P0 VIADD R2, R2, 0x1 ;  /* 0x0000000102020836 */ /* 0x000fe40000000000 */
[----:B-1----:R-:W-:Y:S02]  /*0a00*/  IMAD.MOV R0, RZ, RZ, -R3 ;  /* 0x000000ffff007224 */ /* 0x002fe400078e0a03 */
[----:B------:R-:W-:Y:S01]  /*0a10*/  @!P2 IMAD.MOV R2, RZ, RZ, -R2 ;  /* 0x000000ffff02a224 */ /* 0x000fe200078e0a02 */
[----:B------:R-:W-:Y:S01]  /*0a20*/  @!P1 LOP3.LUT R2, RZ, R11, RZ, 0x33, !PT ;  /* 0x0000000bff029212 */ /* 0x000fe200078e33ff */
[----:B------:R-:W-:-:S04]  /*0a30*/  IMAD.MOV.U32 R4, RZ, RZ, R0 ;  /* 0x000000ffff047224 */ /* 0x000fc800078e0000 */
[----:B------:R-:W-:Y:S02]  /*0a40*/  IMAD.SHL.U32 R21, R2, 0x200, RZ ;  /* 0x0000020002157824 */ /* 0x000fe400078e00ff */
[----:B------:R-:W-:Y:S02]  /*0a50*/  IMAD.MOV R252, RZ, RZ, -R2 ;  /* 0x000000fffffc7224 */ /* 0x000fe400078e0a02 */
[----:B------:R-:W-:Y:S01]  /*0a60*/  IMAD.MOV.U32 R2, RZ, RZ, RZ ;  /* 0x000000ffff027224 */ /* 0x000fe200078e00ff */
[C---:B------:R-:W-:Y:S01]  /*0a70*/  LOP3.LUT R0, R21.reuse, R12, RZ, 0xfc, !PT ;  /* 0x0000000c15007212 */ /* 0x040fe200078efcff */
[----:B------:R-:W-:Y:S01]  /*0a80*/  IMAD R5, R4, R251, RZ ;  /* 0x000000fb04057224 */ /* 0x000fe200078e02ff */
[----:B------:R-:W-:Y:S01]  /*0a90*/  LOP3.LUT R13, R21, 0x2, R12, 0xfe, !PT ;  /* 0x00000002150d7812 */ /* 0x000fe200078efe0c */
[----:B------:R-:W-:Y:S01]  /*0aa0*/  IMAD R252, R11, R252, R10 ;  /* 0x000000fc0bfc7224 */ /* 0x000fe200078e020a */
[----:B------:R-:W-:Y:S01]  /*0ab0*/  IABS R6, R0 ;  /* 0x0000000000067213 */ /* 0x000fe20000000000 */
[----:B------:R-:W-:Y:S01]  /*0ac0*/  IMAD.HI.U32 R243, R3, R5, R2 ;  /* 0x0000000503f37227 */ /* 0x000fe200078e0002 */
[----:B------:R-:W-:Y:S01]  /*0ad0*/  IABS R7, R13 ;  /* 0x0000000d00077213 */ /* 0x000fe20000000000 */
[----:B------:R1:W-:Y:S01]  /*0ae0*/  STL [R1+0x888], R13 ;  /* 0x0008880d01007387 */ /* 0x0003e20000100800 */
[C---:B------:R-:W-:Y:S01]  /*0af0*/  LOP3.LUT R9, R21.reuse, 0x4, R12, 0xfe, !PT ;  /* 0x0000000415097812 */ /* 0x040fe200078efe0c */
[----:B------:R-:W-:Y:S01]  /*0b00*/  IMAD.MOV.U32 R4, RZ, RZ, R6 ;  /* 0x000000ffff047224 */ /* 0x000fe200078e0006 */
[C---:B------:R-:W-:Y:S01]  /*0b10*/  LOP3.LUT R10, R21.reuse, 0xa, R12, 0xfe, !PT ;  /* 0x0000000a150a7812 */ /* 0x040fe200078efe0c */
[----:B------:R-:W-:Y:S01]  /*0b20*/  IMAD.IADD R252, R8, 0x1, R252 ;  /* 0x0000000108fc7824 */ /* 0x000fe200078e02fc */
[----:B------:R-:W-:Y:S01]  /*0b30*/  LOP3.LUT R8, R21, 0x6, R12, 0xfe, !PT ;  /* 0x0000000615087812 */ /* 0x000fe200078efe0c */
[C---:B------:R-:W-:Y:S01]  /*0b40*/  IMAD.HI.U32 R2, R249.reuse, R4, RZ ;  /* 0x00000004f9027227 */ /* 0x040fe200078e00ff */
[----:B------:R2:W-:Y:S03]  /*0b50*/  STL [R1+0x88c], R9 ;  /* 0x00088c0901007387 */ /* 0x0005e60000100800 */
[----:B------:R-:W-:Y:S01]  /*0b60*/  IMAD.MOV.U32 R6, RZ, RZ, R7 ;  /* 0x000000ffff067224 */ /* 0x000fe200078e0007 */
[----:B------:R-:W-:Y:S01]  /*0b70*/  IABS R7, R9 ;  /* 0x0000000900077213 */ /* 0x000fe20000000000 */
[----:B------:R-:W-:Y:S01]  /*0b80*/  IMAD.MOV R5, RZ, RZ, -R2 ;  /* 0x000000ffff057224 */ /* 0x000fe200078e0a02 */
[----:B------:R4:W-:Y:S01]  /*0b90*/  STL [R1+0x890], R8 ;  /* 0x0008900801007387 */ /* 0x0009e20000100800 */
[----:B------:R-:W-:Y:S01]  /*0ba0*/  IMAD.HI.U32 R3, R249, R6, RZ ;  /* 0x00000006f9037227 */ /* 0x000fe200078e00ff */
[----:B-1----:R-:W-:-:S02]  /*0bb0*/  LOP3.LUT R13, R21, 0x1e, R12, 0xfe, !PT ;  /* 0x0000001e150d7812 */ /* 0x002fc400078efe0c */
[----:B--2---:R-:W-:Y:S01]  /*0bc0*/  LOP3.LUT R9, R21, 0x8, R12, 0xfe, !PT ;  /* 0x0000000815097812 */ /* 0x004fe200078efe0c */
[C---:B------:R-:W-:Y:S02]  /*0bd0*/  IMAD R4, R250.reuse, R5, R4 ;  /* 0x00000005fa047224 */ /* 0x040fe400078e0204 */
[----:B------:R-:W-:Y:S02]  /*0be0*/  IMAD.HI.U32 R2, R249, R7, RZ ;  /* 0x00000007f9027227 */ /* 0x000fe400078e00ff */
[----:B------:R1:W-:Y:S01]  /*0bf0*/  STL [R1+0x894], R9 ;  /* 0x0008940901007387 */ /* 0x0003e20000100800 */
[----:B----4-:R-:W-:Y:S01]  /*0c00*/  IABS R8, R8 ;  /* 0x0000000800087213 */ /* 0x010fe20000000000 */
[----:B------:R-:W-:Y:S02]  /*0c10*/  IMAD.MOV R3, RZ, RZ, -R3 ;  /* 0x000000ffff037224 */ /* 0x000fe400078e0a03 */
[----:B------:R2:W-:Y:S02]  /*0c20*/  STL [R1+0x20], R4 ;  /* 0x0000200401007387 */ /* 0x0005e40000100800 */
[----:B------:R-:W-:Y:S01]  /*0c30*/  IMAD.MOV.U32 R5, RZ, RZ, R8 ;  /* 0x000000ffff057224 */ /* 0x000fe200078e0008 */
[----:B------:R-:W-:Y:S01]  /*0c40*/  LOP3.LUT R8, R21, 0xc, R12, 0xfe, !PT ;  /* 0x0000000c15087812 */ /* 0x000fe200078efe0c */
[----:B------:R-:W-:Y:S01]  /*0c50*/  IMAD R3, R250, R3, R6 ;  /* 0x00000003fa037224 */ /* 0x000fe200078e0206 */
[----:B-1----:R-:W-:-:S04]  /*0c60*/  IABS R9, R9 ;  /* 0x0000000900097213 */ /* 0x002fc80000000000 */
[----:B------:R1:W-:Y:S01]  /*0c70*/  STL [R1+0x1c], R3 ;  /* 0x00001c0301007387 */ /* 0x0003e20000100800 */
[----:B--2---:R-:W-:Y:S02]  /*0c80*/  IMAD.MOV R4, RZ, RZ, -R2 ;  /* 0x000000ffff047224 */ /* 0x004fe400078e0a02 */
[C---:B------:R-:W-:Y:S01]  /*0c90*/  IMAD.HI.U32 R2, R249.reuse, R5, RZ ;  /* 0x00000005f9027227 */ /* 0x040fe200078e00ff */
[----:B------:R2:W-:Y:S03]  /*0ca0*/  STL [R1+0x898], R10 ;  /* 0x0008980a01007387 */ /* 0x0005e60000100800 */
[----:B------:R-:W-:Y:S01]  /*0cb0*/  IMAD R7, R250, R4, R7 ;  /* 0x00000004fa077224 */ /* 0x000fe200078e0207 */
[----:B------:R-:W-:Y:S01]  /*0cc0*/  STL [R1+0x89c], R8 ;  /* 0x00089c0801007387 */ /* 0x000fe20000100800 */
[----:B------:R-:W-:Y:S01]  /*0cd0*/  IMAD.MOV.U32 R6, RZ, RZ, R9 ;  /* 0x000000ffff067224 */ /* 0x000fe200078e0009 */
[----:B------:R-:W-:Y:S01]  /*0ce0*/  IABS R4, R10 ;  /* 0x0000000a00047213 */ /* 0x000fe20000000000 */
[----:B------:R-:W-:Y:S01]  /*0cf0*/  IMAD.MOV R2, RZ, RZ, -R2 ;  /* 0x000000ffff027224 */ /* 0x000fe200078e0a02 */
[----:B------:R4:W-:Y:S01]  /*0d00*/  STL [R1+0x18], R7 ;  /* 0x0000180701007387 */ /* 0x0009e20000100800 */
[----:B-1----:R-:W-:Y:S01]  /*0d10*/  IMAD.HI.U32 R3, R249, R6, RZ ;  /* 0x00000006f9037227 */ /* 0x002fe200078e00ff */
[----:B------:R-:W-:-:S02]  /*0d20*/  LOP3.LUT R9, R21, 0x12, R12, 0xfe, !PT ;  /* 0x0000001215097812 */ /* 0x000fc400078efe0c */
[----:B--2---:R-:W-:Y:S01]  /*0d30*/  LOP3.LUT R10, R21, 0x14, R12, 0xfe, !PT ;  /* 0x00000014150a7812 */ /* 0x004fe200078efe0c */
[----:B------:R-:W-:Y:S02]  /*0d40*/  IMAD R2, R250, R2, R5 ;  /* 0x00000002fa027224 */ /* 0x000fe400078e0205 */
[----:B------:R-:W-:Y:S01]  /*0d50*/  IMAD.MOV R3, RZ, RZ, -R3 ;  /* 0x000000ffff037224 */ /* 0x000fe200078e0a03 */
[----:B----4-:R-:W-:-:S03]  /*0d60*/  IABS R7, R8 ;  /* 0x0000000800077213 */ /* 0x010fc60000000000 */
[----:B------:R-:W-:Y:S01]  /*0d70*/  IMAD R3, R250, R3, R6 ;  /* 0x00000003fa037224 */ /* 0x000fe200078e0206 */
[----:B------:R-:W-:-:S04]  /*0d80*/  LOP3.LUT R8, R21, 0xe, R12, 0xfe, !PT ;  /* 0x0000000e15087812 */ /* 0x000fc800078efe0c */
[----:B------:R-:W-:Y:S01]  /*0d90*/  IABS R6, R8 ;  /* 0x0000000800067213 */ /* 0x000fe20000000000 */
[----:B------:R1:W-:Y:S04]  /*0da0*/  STL [R1+0x8a0], R8 ;  /* 0x0008a00801007387 */ /* 0x0003e80000100800 */
[----:B------:R2:W-:Y:S04]  /*0db0*/  STL [R1+0x14], R2 ;  /* 0x0000140201007387 */ /* 0x0005e80000100800 */
[----:B------:R4:W-:Y:S01]  /*0dc0*/  STL [R1+0x10], R3 ;  /* 0x0000100301007387 */ /* 0x0009e20000100800 */
[----:B-1----:R-:W-:Y:S01]  /*0dd0*/  LOP3.LUT R8, R21, 0x10, R12, 0xfe, !PT ;  /* 0x0000001015087812 */ /* 0x002fe200078efe0c */
[----:B--2---:R-:W-:-:S04]  /*0de0*/  IMAD.HI.U32 R2, R249, R4, RZ ;  /* 0x00000004f9027227 */ /* 0x004fc800078e00ff */
[----:B------:R1:W-:Y:S01]  /*0df0*/  STL [R1+0x8a8], R8 ;  /* 0x0008a80801007387 */ /* 0x0003e20000100800 */
[----:B------:R-:W-:-:S03]  /*0e00*/  IMAD.MOV R5, RZ, RZ, -R2 ;  /* 0x000000ffff057224 */ /* 0x000fc600078e0a02 */
[----:B------:R2:W-:Y:S01]  /*0e10*/  STL [R1+0x8a4], R9 ;  /* 0x0008a40901007387 */ /* 0x0005e20000100800 */
[----:B----4-:R-:W-:-:S04]  /*0e20*/  IMAD.HI.U32 R3, R249, R7, RZ ;  /* 0x00000007f9037227 */ /* 0x010fc800078e00ff */
[----:B------:R-:W-:Y:S01]  /*0e30*/  IMAD R5, R250, R5, R4 ;  /* 0x00000005fa057224 */ /* 0x000fe200078e0204 */
[----:B-1----:R-:W-:Y:S01]  /*0e40*/  IABS R8, R8 ;  /* 0x0000000800087213 */ /* 0x002fe20000000000 */
[----:B------:R-:W-:-:S03]  /*0e50*/  IMAD.HI.U32 R2, R249, R6, RZ ;  /* 0x00000006f9027227 */ /* 0x000fc600078e00ff */
[----:B------:R1:W-:Y:S01]  /*0e60*/  STL [R1+0xc], R5 ;  /* 0x00000c0501007387 */ /* 0x0003e20000100800 */
[----:B------:R-:W-:Y:S01]  /*0e70*/  IMAD.MOV R3, RZ, RZ, -R3 ;  /* 0x000000ffff037224 */ /* 0x000fe200078e0a03 */
[----:B--2---:R-:W-:Y:S01]  /*0e80*/  IABS R9, R9 ;  /* 0x0000000900097213 */ /* 0x004fe20000000000 */
[----:B------:R-:W-:Y:S01]  /*0e90*/  IMAD.MOV.U32 R4, RZ, RZ, R8 ;  /* 0x000000ffff047224 */ /* 0x000fe200078e0008 */
[C-C-:B------:R-:W-:Y:S01]  /*0ea0*/  LOP3.LUT R8, R21.reuse, 0x16, R12.reuse, 0xfe, !PT ;  /* 0x0000001615087812 */ /* 0x140fe200078efe0c */
[----:B------:R-:W-:Y:S02]  /*0eb0*/  IMAD R3, R250, R3, R7 ;  /* 0x00000003fa037224 */ /* 0x000fe400078e0207 */
[----:B------:R-:W-:Y:S01]  /*0ec0*/  IMAD.MOV.U32 R7, RZ, RZ, R9 ;  /* 0x000000ffff077224 */ /* 0x000fe200078e0009 */
[----:B------:R-:W-:Y:S01]  /*0ed0*/  LOP3.LUT R9, R21, 0x18, R12, 0xfe, !PT ;  /* 0x0000001815097812 */ /* 0x000fe200078efe0c */
[----:B-1----:R-:W-:Y:S01]  /*0ee0*/  IMAD.MOV R5, RZ, RZ, -R2 ;  /* 0x000000ffff057224 */ /* 0x002fe200078e0a02 */
[----:B------:R1:W-:Y:S01]  /*0ef0*/  STL [R1+0x8], R3 ;  /* 0x0000080301007387 */ /* 0x0003e20000100800 */
[----:B------:R-:W-:-:S03]  /*0f00*/  IMAD.HI.U32 R2, R249, R4, RZ ;  /* 0x00000004f9027227 */ /* 0x000fc600078e00ff */
[----:B------:R-:W-:Y:S01]  /*0f10*/  STL [R1+0x8ac], R10 ;  /* 0x0008ac0a01007387 */ /* 0x000fe20000100800 */
[----:B------:R-:W-:Y:S01]  /*0f20*/  IMAD R5, R250, R5, R6 ;  /* 0x00000005fa057224 */ /* 0x000fe200078e0206 */
[----:B------:R-:W-:Y:S02]  /*0f30*/  IABS R6, R10 ;  /* 0x0000000a00067213 */ /* 0x000fe40000000000 */
[----:B------:R2:W-:Y:S01]  /*0f40*/  STL [R1+0x8b4], R8 ;  /* 0x0008b40801007387 */ /* 0x0005e20000100800 */
[----:B-1----:R-:W-:-:S03]  /*0f50*/  IMAD.HI.U32 R3, R249, R7, RZ ;  /* 0x00000007f9037227 */ /* 0x002fc600078e00ff */
[----:B------:R1:W-:Y:S01]  /*0f60*/  STL [R1+0x4], R5 ;  /* 0x0000040501007387 */ /* 0x0003e20000100800 */
[----:B------:R-:W-:-:S03]  /*0f70*/  IMAD.MOV R3, RZ, RZ, -R3 ;  /* 0x000000ffff037224 */ /* 0x000fc600078e0a03 */
[----:B------:R4:W-:Y:S01]  /*0f80*/  STL [R1+0x8b0], R9 ;  /* 0x0008b00901007387 */ /* 0x0009e20000100800 */
[----:B--2---:R-:W-:Y:S01]  /*0f90*/  IABS R8, R8 ;  /* 0x0000000800087213 */ /* 0x004fe20000000000 */
[----:B-1----:R-:W-:-:S04]  /*0fa0*/  IMAD.MOV R5, RZ, RZ, -R2 ;  /* 0x000000ffff057224 */ /* 0x002fc800078e0a02 */
[C---:B------:R-:W-:Y:S01]  /*0fb0*/  IMAD R2, R250.reuse, R5, R4 ;  /* 0x00000005fa027224 */ /* 0x040fe200078e0204 */
[----:B------:R-:W-:Y:S01]  /*0fc0*/  LOP3.LUT R5, R21, 0x1a, R12, 0xfe, !PT ;  /* 0x0000001a15057812 */ /* 0x000fe200078efe0c */
[C---:B------:R-:W-:Y:S01]  /*0fd0*/  IMAD.HI.U32 R4, R249.reuse, R8, RZ ;  /* 0x00000008f9047227 */ /* 0x040fe200078e00ff */
[----:B----4-:R-:W-:Y:S02]  /*0fe0*/  IABS R9, R9 ;  /* 0x0000000900097213 */ /* 0x010fe40000000000 */
[----:B------:R1:W-:Y:S01]  /*0ff0*/  STL [R1], R2 ;  /* 0x0000000201007387 */ /* 0x0003e20000100800 */
[----:B------:R-:W-:Y:S01]  /*1000*/  IABS R10, R5 ;  /* 0x00000005000a7213 */ /* 0x000fe20000000000 */
[----:B-1----:R-:W-:Y:S02]  /*1010*/  IMAD R2, R250, R3, R7 ;  /* 0x00000003fa027224 */ /* 0x002fe400078e0207 */
[----:B------:R-:W-:-:S03]  /*1020*/  IMAD.HI.U32 R3, R249, R6, RZ ;  /* 0x00000006f9037227 */ /* 0x000fc600078e00ff */
[----:B------:R1:W-:Y:S01]  /*1030*/  STL [R1+0xe40], R2 ;  /* 0x000e400201007387 */ /* 0x0003e20000100800 */
[----:B------:R-:W-:Y:S02]  /*1040*/  IMAD.MOV R3, RZ, RZ, -R3 ;  /* 0x000000ffff037224 */ /* 0x000fe400078e0a03 */
[----:B------:R-:W-:Y:S01]  /*1050*/  IMAD.MOV R7, RZ, RZ, -R4 ;  /* 0x000000ffff077224 */ /* 0x000fe200078e0a04 */
[----:B------:R2:W-:Y:S01]  /*1060*/  STL [R1+0x8bc], R5 ;  /* 0x0008bc0501007387 */ /* 0x0005e20000100800 */
[C---:B------:R-:W-:Y:S02]  /*1070*/  IMAD R3, R250.reuse, R3, R6 ;  /* 0x00000003fa037224 */ /* 0x040fe400078e0206 */
[----:B------:R-:W-:Y:S02]  /*1080*/  IMAD R4, R250, R7, R8 ;  /* 0x00000007fa047224 */ /* 0x000fe400078e0208 */
[----:B------:R-:W-:Y:S01]  /*1090*/  IMAD.HI.U32 R6, R249, R10, RZ ;  /* 0x0000000af9067227 */ /* 0x000fe200078e00ff */
[----:B-1----:R-:W-:-:S03]  /*10a0*/  LOP3.LUT R2, R21, 0x1c, R12, 0xfe, !PT ;  /* 0x0000001c15027812 */ /* 0x002fc600078efe0c */
[C---:B--2---:R-:W-:Y:S01]  /*10b0*/  IMAD.HI.U32 R5, R249.reuse, R9, RZ ;  /* 0x00000009f9057227 */ /* 0x044fe200078e00ff */
[----:B------:R-:W-:Y:S01]  /*10c0*/  IABS R11, R2 ;  /* 0x00000002000b7213 */ /* 0x000fe20000000000 */
[----:B------:R1:W-:Y:S02]  /*10d0*/  STL [R1+0x8b8], R2 ;  /* 0x0008b80201007387 */ /* 0x0003e40000100800 */
[----:B------:R-:W-:Y:S02]  /*10e0*/  IMAD.MOV R5, RZ, RZ, -R5 ;  /* 0x000000ffff057224 */ /* 0x000fe400078e0a05 */
[----:B------:R-:W-:Y:S01]  /*10f0*/  IMAD.MOV.U32 R8, RZ, RZ, R11 ;  /* 0x000000ffff087224 */ /* 0x000fe200078e000b */
[----:B------:R2:W-:Y:S01]  /*1100*/  STL [R1+0xe3c], R3 ;  /* 0x000e3c0301007387 */ /* 0x0005e20000100800 */
[----:B------:R-:W-:Y:S01]  /*1110*/  IMAD R5, R250, R5, R9 ;  /* 0x00000005fa057224 */ /* 0x000fe200078e0209 */
[----:B------:R-:W-:Y:S01]  /*1120*/  IABS R11, R13 ;  /* 0x0000000d000b7213 */ /* 0x000fe20000000000 */
[----:B------:R-:W-:Y:S01]  /*1130*/  IMAD.HI.U32 R7, R249, R8, RZ ;  /* 0x00000008f9077227 */ /* 0x000fe200078e00ff */
[----:B------:R4:W-:Y:S01]  /*1140*/  STL [R1+0xe44], R4 ;  /* 0x000e440401007387 */ /* 0x0009e20000100800 */
[----:B-1----:R-:W-:-:S02]  /*1150*/  LOP3.LUT R2, R21, 0x20, R12, 0xfe, !PT ;  /* 0x0000002015027812 */ /* 0x002fc400078efe0c */
[----:B------:R-:W-:Y:S01]  /*1160*/  IMAD.MOV R9, RZ, RZ, -R6 ;  /* 0x000000ffff097224 */ /* 0x000fe200078e0a06 */
[----:B------:R1:W-:Y:S01]  /*1170*/  STL [R1+0x8cc], R13 ;  /* 0x0008cc0d01007387 */ /* 0x0003e20000100800 */
[----:B------:R-:W-:Y:S01]  /*1180*/  IMAD.MOV R7, RZ, RZ, -R7 ;  /* 0x000000ffff077224 */ /* 0x000fe200078e0a07 */
[----:B--2---:R-:W-:Y:S01]  /*1190*/  LOP3.LUT R3, R21, 0x24, R12, 0xfe, !PT ;  /* 0x0000002415037812 */ /* 0x004fe200078efe0c */
[C---:B------:R-:W-:Y:S01]  /*11a0*/  IMAD R6, R250.reuse, R9, R10 ;  /* 0x00000009fa067224 */ /* 0x040fe200078e020a */
[----:B------:R-:W-:Y:S01]  /*11b0*/  STL [R1+0xe34], R5 ;  /* 0x000e340501007387 */ /* 0x000fe20000100800 */
[----:B------:R-:W-:Y:S01]  /*11c0*/  IMAD R7, R250, R7, R8 ;  /* 0x00000007fa077224 */ /* 0x000fe200078e0208 */
[----:B------:R-:W-:Y:S01]  /*11d0*/  IABS R16, R3 ;  /* 0x0000000300107213 */ /* 0x000fe20000000000 */
[----:B------:R-:W-:Y:S01]  /*11e0*/  IMAD.HI.U32 R8, R249, R11, RZ ;  /* 0x0000000bf9087227 */ /* 0x000fe200078e00ff */
[----:B------:R2:W-:Y:S01]  /*11f0*/  STL [R1+0x8d0], R2 ;  /* 0x0008d00201007387 */ /* 0x0005e20000100800 */
[----:B----4-:R-:W-:-:S02]  /*1200*/  LOP3.LUT R4, R0, 0x1ee, RZ, 0xfc, !PT ;  /* 0x000001ee00047812 */ /* 0x010fc400078efcff */
[----:B-1----:R-:W-:Y:S01]  /*1210*/  IABS R13, R2 ;  /* 0x00000002000d7213 */ /* 0x002fe20000000000 */
[----:B------:R-:W-:Y:S01]  /*1220*/  STL [R1+0xe2c], R6 ;  /* 0x000e2c0601007387 */ /* 0x000fe20000100800 */
[----:B------:R-:W-:-:S03]  /*1230*/  IMAD.MOV R8, RZ, RZ, -R8 ;  /* 0x000000ffff087224 */ /* 0x000fc600078e0a08 */
[----:B------:R-:W-:Y:S01]  /*1240*/  IMAD.HI.U32 R9, R249, R13, RZ ;  /* 0x0000000df9097227 */ /* 0x000fe200078e00ff */
[----:B--2---:R-:W-:-:S03]  /*1250*/  LOP3.LUT R2, R21, 0x22, R12, 0xfe, !PT ;  /* 0x0000002215027812 */ /* 0x004fc600078efe0c */
[----:B------:R-:W-:Y:S01]  /*1260*/  IMAD.MOV R9, RZ, RZ, -R9 ;  /* 0x000000ffff097224 */ /* 0x000fe200078e0a09 */
[----:B------:R-:W-:Y:S01]  /*1270*/  IABS R14, R2 ;  /* 0x00000002000e7213 */ /* 0x000fe20000000000 */
[----:B------:R1:W-:Y:S01]  /*1280*/  STL [R1+0x8c8], R2 ;  /* 0x0008c80201007387 */ /* 0x0003e20000100800 */
[C---:B------:R-:W-:Y:S02]  /*1290*/  IMAD R8, R250.reuse, R8, R11 ;  /* 0x00000008fa087224 */ /* 0x040fe400078e020b */
[----:B------:R-:W-:Y:S01]  /*12a0*/  IMAD R9, R250, R9, R13 ;  /* 0x00000009fa097224 */ /* 0x000fe200078e020d */
[----:B------:R-:W-:Y:S01]  /*12b0*/  STL [R1+0xe28], R7 ;  /* 0x000e280701007387 */ /* 0x000fe20000100800 */
[----:B------:R-:W-:-:S03]  /*12c0*/  IMAD.HI.U32 R10, R249, R14, RZ ;  /* 0x0000000ef90a7227 */ /* 0x000fc600078e00ff */
[----:B------:R2:W-:Y:S01]  /*12d0*/  STL [R1+0x8d8], R3 ;  /* 0x0008d80301007387 */ /* 0x0005e20000100800 */
[----:B------:R-:W-:Y:S01]  /*12e0*/  IMAD.MOV R15, RZ, RZ, -R10 ;  /* 0x000000ffff0f7224 */ /* 0x000fe200078e0a0a */
[----:B-1----:R-:W-:Y:S01]  /*12f0*/  LOP3.LUT R2, R21, 0x26, R12, 0xfe, !PT ;  /* 0x0000002615027812 */ /* 0x002fe200078efe0c */
[----:B------:R-:W-:-:S03]  /*1300*/  IMAD.HI.U32 R11, R249, R16, RZ ;  /* 0x00000010f90b7227 */ /* 0x000fc600078e00ff */
[----:B------:R-:W-:Y:S01]  /*1310*/  IABS R17, R2 ;  /* 0x0000000200117213 */ /* 0x000fe20000000000 */
[----:B------:R1:W-:Y:S01]  /*1320*/  STL [R1+0x8e4], R2 ;  /* 0x0008e40201007387 */ /* 0x0003e20000100800 */
[C---:B------:R-:W-:Y:S01]  /*1330*/  IMAD R10, R250.reuse, R15, R14 ;  /* 0x0000000ffa0a7224 */ /* 0x040fe200078e020e */
[C---:B--2---:R-:W-:Y:S02]  /*1340*/  LOP3.LUT R3, R21.reuse, 0x28, R12, 0xfe, !PT ;  /* 0x0000002815037812 */ /* 0x044fe400078efe0c */
[----:B------:R-:W-:Y:S01]  /*1350*/  STL [R1+0xe30], R8 ;  /* 0x000e300801007387 */ /* 0x000fe20000100800 */
[----:B------:R-:W-:Y:S01]  /*1360*/  IMAD.MOV R11, RZ, RZ, -R11 ;  /* 0x000000ffff0b7224 */ /* 0x000fe200078e0a0b */
[----:B------:R-:W-:Y:S02]  /*1370*/  IABS R18, R3 ;  /* 0x0000000300127213 */ /* 0x000fe40000000000 */
[----:B------:R-:W-:Y:S01]  /*1380*/  STL [R1+0xe38], R9 ;  /* 0x000e380901007387 */ /* 0x000fe20000100800 */
[----:B------:R-:W-:Y:S01]  /*1390*/  IMAD R11, R250, R11, R16 ;  /* 0x0000000bfa0b7224 */ /* 0x000fe200078e0210 */
[----:B-1----:R-:W-:Y:S01]  /*13a0*/  LOP3.LUT R2, R21, 0x2a, R12, 0xfe, !PT ;  /* 0x0000002a15027812 */ /* 0x002fe200078efe0c */
[C---:B------:R-:W-:Y:S01]  /*13b0*/  IMAD.HI.U32 R13, R249.reuse, R17, RZ ;  /* 0x00000011f90d7227 */ /* 0x040fe200078e00ff */
[----:B------:R1:W-:Y:S02]  /*13c0*/  STL [R1+0x8e0], R3 ;  /* 0x0008e00301007387 */ /* 0x0003e40000100800 */
[----:B------:R-:W-:Y:S01]  /*13d0*/  IABS R19, R2 ;  /* 0x0000000200137213 */ /* 0x000fe20000000000 */
[----:B------:R-:W-:Y:S01]  /*13e0*/  IMAD.MOV R13, RZ, RZ, -R13 ;  /* 0x000000ffff0d7224 */ /* 0x000fe200078e0a0d */
[----:B------:R-:W-:Y:S01]  /*13f0*/  STL [R1+0xe48], R10 ;  /* 0x000e480a01007387 */ /* 0x000fe20000100800 */
[----:B------:R-:W-:-:S03]  /*1400*/  IMAD.HI.U32 R14, R249, R18, RZ ;  /* 0x00000012f90e7227 */ /* 0x000fc600078e00ff */
[----:B------:R2:W-:Y:S01]  /*1410*/  STL [R1+0x8ec], R2 ;  /* 0x0008ec0201007387 */ /* 0x0005e20000100800 */
[----:B------:R-:W-:Y:S01]  /*1420*/  IMAD.HI.U32 R15, R249, R19, RZ ;  /* 0x00000013f90f7227 */ /* 0x000fe200078e00ff */
[C---:B-1----:R-:W-:Y:S02]  /*1430*/  LOP3.LUT R3, R21.reuse, 0x2e, R12, 0xfe, !PT ;  /* 0x0000002e15037812 */ /* 0x042fe400078efe0c */
[----:B------:R-:W-:Y:S01]  /*1440*/  STL [R1+0xe4c], R11 ;  /* 0x000e4c0b01007387 */ /* 0x000fe20000100800 */
[C---:B------:R-:W-:Y:S01]  /*1450*/  IMAD R13, R250.reuse, R13, R17 ;  /* 0x0000000dfa0d7224 */ /* 0x040fe200078e0211 */
[----:B------:R-:W-:Y:S01]  /*1460*/  IABS R22, R3 ;  /* 0x0000000300167213 */ /* 0x000fe20000000000 */
[----:B------:R-:W-:Y:S02]  /*1470*/  IMAD.MOV R17, RZ, RZ, -R14 ;  /* 0x000000ffff117224 */ /* 0x000fe400078e0a0e */
[----:B------:R-:W-:Y:S01]  /*1480*/  IMAD.MOV R15, RZ, RZ, -R15 ;  /* 0x000000ffff0f7224 */ /* 0x000fe200078e0a0f */
[----:B--2---:R-:W-:Y:S01]  /*1490*/  LOP3.LUT R2, R21, 0x2c, R12, 0xfe, !PT ;  /* 0x0000002c15027812 */ /* 0x004fe200078efe0c */
[----:B------:R-:W-:-:S02]  /*14a0*/  IMAD R14, R250, R17, R18 ;  /* 0x00000011fa0e7224 */ /* 0x000fc400078e0212 */
[----:B------:R-:W-:Y:S01]  /*14b0*/  IMAD R15, R250, R15, R19 ;  /* 0x0000000ffa0f7224 */ /* 0x000fe200078e0213 */
[----:B------:R-:W-:Y:S01]  /*14c0*/  IABS R20, R2 ;  /* 0x0000000200147213 */ /* 0x000fe20000000000 */
[----:B------:R1:W-:Y:S01]  /*14d0*/  STL [R1+0x8e8], R2 ;  /* 0x0008e80201007387 */ /* 0x0003e20000100800 */
[----:B------:R-:W-:-:S03]  /*14e0*/  IMAD.HI.U32 R17, R249, R22, RZ ;  /* 0x00000016f9117227 */ /* 0x000fc600078e00ff */
[----:B------:R2:W-:Y:S01]  /*14f0*/  STL [R1+0x8fc], R3 ;  /* 0x0008fc0301007387 */ /* 0x0005e20000100800 */
[----:B------:R-:W-:-:S04]  /*1500*/  IMAD.HI.U32 R16, R249, R20, RZ ;  /* 0x00000014f9107227 */ /* 0x000fc800078e00ff */
[----:B------:R-:W-:Y:S01]  /*1510*/  IMAD.MOV R19, RZ, RZ, -R16 ;  /* 0x000000ffff137224 */ /* 0x000fe200078e0a10 */
[C---:B-1----:R-:W-:Y:S01]  /*1520*/  LOP3.LUT R2, R21.reuse, 0x30, R12, 0xfe, !PT ;  /* 0x0000003015027812 */ /* 0x042fe200078efe0c */
[----:B------:R-:W-:Y:S02]  /*1530*/  IMAD.MOV R17, RZ, RZ, -R17 ;  /* 0x000000ffff117224 */ /* 0x000fe400078e0a11 */
[C---:B------:R-:W-:Y:S01]  /*1540*/  IMAD R16, R250.reuse, R19, R20 ;  /* 0x00000013fa107224 */ /* 0x040fe200078e0214 */
[----:B------:R-:W-:Y:S01]  /*1550*/  IABS R23, R2 ;  /* 0x0000000200177213 */ /* 0x000fe20000000000 */
[----:B------:R1:W-:Y:S01]  /*1560*/  STL [R1+0x900], R2 ;  /* 0x0009000201007387 */ /* 0x0003e20000100800 */
[----:B--2---:R-:W-:Y:S01]  /*1570*/  LOP3.LUT R3, R21, 0x32, R12, 0xfe, !PT ;  /* 0x0000003215037812 */ /* 0x004fe200078efe0c */
[----:B------:R-:W-:Y:S02]  /*1580*/  IMAD R17, R250, R17, R22 ;  /* 0x00000011fa117224 */ /* 0x000fe400078e0216 */
[----:B------:R-:W-:Y:S01]  /*1590*/  IMAD.HI.U32 R18, R249, R23, RZ ;  /* 0x00000017f9127227 */ /* 0x000fe200078e00ff */
[----:B------:R-:W-:Y:S01]  /*15a0*/  IABS R24, R3 ;  /* 0x0000000300187213 */ /* 0x000fe20000000000 */
[----:B------:R2:W-:Y:S02]  /*15b0*/  STL [R1+0x8f8], R3 ;  /* 0x0008f80301007387 */ /* 0x0005e40000100800 */
[----:B------:R-:W-:Y:S01]  /*15c0*/  IMAD.MOV R18, RZ, RZ, -R18 ;  /* 0x000000ffff127224 */ /* 0x000fe200078e0a12 */
[----:B-1----:R-:W-:Y:S01]  /*15d0*/  LOP3.LUT R2, R21, 0x34, R12, 0xfe, !PT ;  /* 0x0000003415027812 */ /* 0x002fe200078efe0c */
[----:B------:R-:W-:-:S03]  /*15e0*/  IMAD.HI.U32 R19, R249, R24, RZ ;  /* 0x00000018f9137227 */ /* 0x000fc600078e00ff */
[----:B------:R-:W-:Y:S01]  /*15f0*/  IABS R25, R2 ;  /* 0x0000000200197213 */ /* 0x000fe20000000000 */
[----:B------:R1:W-:Y:S01]  /*1600*/  STL [R1+0x904], R2 ;  /* 0x0009040201007387 */ /* 0x0003e20000100800 */
[----:B--2---:R-:W-:Y:S01]  /*1610*/  LOP3.LUT R3, R21, 0x38, R12, 0xfe, !PT ;  /* 0x0000003815037812 */ /* 0x004fe200078efe0c */
[----:B------:R-:W-:Y:S02]  /*1620*/  IMAD R18, R250, R18, R23 ;  /* 0x00000012fa127224 */ /* 0x000fe400078e0217 */
[----:B------:R-:W-:Y:S01]  /*1630*/  IMAD.HI.U32 R20, R249, R25, RZ ;  /* 0x00000019f9147227 */ /* 0x000fe200078e00ff */
[----:B------:R-:W-:-:S03]  /*1640*/  IABS R23, R3 ;  /* 0x0000000300177213 */ /* 0x000fc60000000000 */
[----:B------:R-:W-:Y:S01]  /*1650*/  IMAD.MOV R19, RZ, RZ, -R19 ;  /* 0x000000ffff137224 */ /* 0x000fe200078e0a13 */
[----:B-1----:R-:W-:Y:S01]  /*1660*/  LOP3.LUT R2, R21, 0x36, R12, 0xfe, !PT ;  /* 0x0000003615027812 */ /* 0x002fe200078efe0c */
[----:B------:R-:W-:Y:S02]  /*1670*/  IMAD.MOV R20, RZ, RZ, -R20 ;  /* 0x000000ffff147224 */ /* 0x000fe400078e0a14 */
[C---:B------:R-:W-:Y:S01]  /*1680*/  IMAD R19, R250.reuse, R19, R24 ;  /* 0x00000013fa137224 */ /* 0x040fe200078e0218 */
[----:B------:R-:W-:Y:S01]  /*1690*/  IABS R26, R2 ;  /* 0x00000002001a7213 */ /* 0x000fe20000000000 */
[----:B------:R1:W-:Y:S01]  /*16a0*/  STL [R1+0x8f4], R2 ;  /* 0x0008f40201007387 */ /* 0x0003e20000100800 */
[----:B------:R-:W-:Y:S02]  /*16b0*/  IMAD.MOV.U32 R24, RZ, RZ, R23 ;  /* 0x000000ffff187224 */ /* 0x000fe400078e0017 */
[----:B------:R-:W-:Y:S01]  /*16c0*/  IMAD R20, R250, R20, R25 ;  /* 0x00000014fa147224 */ /* 0x000fe200078e0219 */
[----:B------:R2:W-:Y:S01]  /*16d0*/  STL [R1+0x8f0], R3 ;  /* 0x0008f00301007387 */ /* 0x0005e20000100800 */
[----:B------:R-:W-:-:S04]  /*16e0*/  IMAD.HI.U32 R22, R249, R26, RZ ;  /* 0x0000001af9167227 */ /* 0x000fc800078e00ff */
[----:B------:R-:W-:Y:S01]  /*16f0*/  IMAD.MOV R25, RZ, RZ, -R22 ;  /* 0x000000ffff197224 */ /* 0x000fe200078e0a16 */
[----:B-1----:R-:W-:Y:S01]  /*1700*/  LOP3.LUT R2, R21, 0x3a, R12, 0xfe, !PT ;  /* 0x0000003a15027812 */ /* 0x002fe200078efe0c */
[----:B------:R-:W-:-:S03]  /*1710*/  IMAD.HI.U32 R22, R249, R24, RZ ;  /* 0x00000018f9167227 */ /* 0x000fc600078e00ff */
[----:B------:R-:W-:Y:S01]  /*1720*/  IABS R27, R2 ;  /* 0x00000002001b7213 */ /* 0x000fe20000000000 */
[----:B------:R1:W-:Y:S01]  /*1730*/  STL [R1+0x8dc], R2 ;  /* 0x0008dc0201007387 */ /* 0x0003e20000100800 */
[----:B--2---:R-:W-:-:S03]  /*1740*/  LOP3.LUT R3, R21, 0x3c, R12, 0xfe, !PT ;  /* 0x0000003c15037812 */ /* 0x004fc600078efe0c */
[----:B------:R-:W-:Y:S01]  /*1750*/  IMAD.HI.U32 R23, R249, R27, RZ ;  /* 0x0000001bf9177227 */ /* 0x000fe200078e00ff */
[----:B------:R-:W-:Y:S01]  /*1760*/  IABS R28, R3 ;  /* 0x00000003001c7213 */ /* 0x000fe20000000000 */
[----:B------:R2:W-:Y:S02]  /*1770*/  STL [R1+0x8d4], R3 ;  /* 0x0008d40301007387 */ /* 0x0005e40000100800 */
[----:B------:R-:W-:Y:S01]  /*1780*/  IMAD.MOV R23, RZ, RZ, -R23 ;  /* 0x000000ffff177224 */ /* 0x000fe200078e0a17 */
[----:B-1----:R-:W-:Y:S01]  /*1790*/  LOP3.LUT R2, R21, 0x3e, R12, 0xfe, !PT ;  /* 0x0000003e15027812 */ /* 0x002fe200078efe0c */
[----:B------:R-:W-:Y:S02]  /*17a0*/  IMAD R21, R250, R25, R26 ;  /* 0x00000019fa157224 */ /* 0x000fe400078e021a */
[----:B------:R-:W-:Y:S01]  /*17b0*/  IMAD.MOV R25, RZ, RZ, -R22 ;  /* 0x000000ffff197224 */ /* 0x000fe200078e0a16 */
[----:B------:R-:W-:Y:S01]  /*17c0*/  IABS R29, R2 ;  /* 0x00000002001d7213 */ /* 0x000fe20000000000 */
[----:B------:R1:W-:Y:S01]  /*17d0*/  STL [R1+0x8c4], R2 ;  /* 0x0008c40201007387 */ /* 0x0003e20000100800 */
[----:B--2---:R-:W-:Y:S01]  /*17e0*/  LOP3.LUT R3, R0, 0x40, RZ, 0xfc, !PT ;  /* 0x0000004000037812 */ /* 0x004fe200078efcff */
[----:B------:R-:W-:-:S02]  /*17f0*/  IMAD R22, R250, R25, R24 ;  /* 0x00000019fa167224 */ /* 0x000fc400078e0218 */
[----:B------:R-:W-:Y:S01]  /*1800*/  IMAD.HI.U32 R25, R249, R29, RZ ;  /* 0x0000001df9197227 */ /* 0x000fe200078e00ff */
[----:B------:R-:W-:-:S03]  /*1810*/  IABS R30, R3 ;  /* 0x00000003001e7213 */ /* 0x000fc60000000000 */
[----:B------:R-:W-:Y:S01]  /*1820*/  IMAD.MOV R25, RZ, RZ, -R25 ;  /* 0x000000ffff197224 */ /* 0x000fe200078e0a19 */
[----:B-1----:R-:W-:Y:S01]  /*1830*/  LOP3.LUT R2, R0, 0x1fe, RZ, 0xfc, !PT ;  /* 0x000001fe00027812 */ /* 0x002fe200078efcff */
[----:B------:R-:W-:-:S03]  /*1840*/  IMAD.HI.U32 R24, R249, R28, RZ ;  /* 0x0000001cf9187227 */ /* 0x000fc600078e00ff */
[----:B------:R-:W-:Y:S01]  /*1850*/  IABS R31, R2 ;  /* 0x00000002001f7213 */ /* 0x000fe20000000000 */
[----:B------:R1:W-:Y:S01]  /*1860*/  STL [R1+0x974], R2 ;  /* 0x0009740201007387 */ /* 0x0003e20000100800 */
[C---:B------:R-:W-:Y:S02]  /*1870*/  IMAD R25, R250.reuse, R25, R29 ;  /* 0x00000019fa197224 */ /* 0x040fe400078e021d */
[----:B------:R-:W-:Y:S01]  /*1880*/  IMAD R23, R250, R23, R27 ;  /* 0x00000017fa177224 */ /* 0x000fe200078e021b */
[----:B------:R2:W-:Y:S01]  /*1890*/  STL [R1+0x8c0], R3 ;  /* 0x0008c00301007387 */ /* 0x0005e20000100800 */
[----:B------:R-:W-:Y:S02]  /*18a0*/  IMAD.MOV R27, RZ, RZ, -R24 ;  /* 0x000000ffff1b7224 */ /* 0x000fe400078e0a18 */
[----:B------:R-:W-:Y:S01]  /*18b0*/  IMAD.HI.U32 R26, R249, R31, RZ ;  /* 0x0000001ff91a7227 */ /* 0x000fe200078e00ff */
[----:B-1----:R-:W-:-:S03]  /*18c0*/  LOP3.LUT R2, R0, 0x42, RZ, 0xfc, !PT ;  /* 0x0000004200027812 */ /* 0x002fc600078efcff */
[----:B------:R-:W-:Y:S02]  /*18d0*/  IMAD R24, R250, R27, R28 ;  /* 0x0000001bfa187224 */ /* 0x000fe400078e021c */
[----:B------:R-:W-:Y:S01]  /*18e0*/  IMAD.HI.U32 R27, R249, R30, RZ ;  /* 0x0000001ef91b7227 */ /* 0x000fe200078e00ff */
[----:B------:R-:W-:Y:S01]  /*18f0*/  IABS R32, R2 ;  /* 0x0000000200207213 */ /* 0x000fe20000000000 */
[----:B------:R1:W-:Y:S01]  /*1900*/  STL [R1+0x990], R2 ;  /* 0x0009900201007387 */ /* 0x0003e20000100800 */
[----:B--2---:R-:W-:Y:S01]  /*1910*/  LOP3.LUT R3, R0, 0x44, RZ, 0xfc, !PT ;  /* 0x0000004400037812 */ /* 0x004fe200078efcff */
[----:B------:R-:W-:Y:S02]  /*1920*/  IMAD.MOV R27, RZ, RZ, -R27 ;  /* 0x000000ffff1b7224 */ /* 0x000fe400078e0a1b */
[----:B------:R-:W-:Y:S01]  /*1930*/  IMAD.MOV.U32 R29, RZ, RZ, R32 ;  /* 0x000000ffff1d7224 */ /* 0x000fe200078e0020 */
[----:B------:R-:W-:Y:S01]  /*1940*/  IABS R32, R3 ;  /* 0x0000000300207213 */ /* 0x000fe20000000000 */
[----:B------:R2:W-:Y:S01]  /*1950*/  STL [R1+0x99c], R3 ;  /* 0x00099c0301007387 */ /* 0x0005e20000100800 */
[----:B------:R-:W-:-:S02]  /*1960*/  IMAD.MOV R26, RZ, RZ, -R26 ;  /* 0x000000ffff1a7224 */ /* 0x000fc400078e0a1a */
[----:B------:R-:W-:Y:S01]  /*1970*/  IMAD.HI.U32 R28, R249, R29, RZ ;  /* 0x0000001df91c7227 */ /* 0x000fe200078e00ff */
[----:B-1----:R-:W-:-:S03]  /*1980*/  LOP3.LUT R2, R0, 0x46, RZ, 0xfc, !PT ;  /* 0x0000004600027812 */ /* 0x002fc600078efcff */
[----:B------:R-:W-:Y:S01]  /*1990*/  IMAD.MOV R28, RZ, RZ, -R28 ;  /* 0x000000ffff1c7224 */ /* 0x000fe200078e0a1c */
[----:B------:R-:W-:Y:S01]  /*19a0*/  IABS R33, R2 ;  /* 0x0000000200217213 */ /* 0x000fe20000000000 */
[----:B------:R1:W-:Y:S01]  /*19b0*/  STL [R1+0x9a4], R2 ;  /* 0x0009a40201007387 */ /* 0x0003e20000100800 */
[----:B--2---:R-:W-:Y:S01]  /*19c0*/  LOP3.LUT R3, R0, 0x4a, RZ, 0xfc, !PT ;  /* 0x0000004a00037812 */ /* 0x004fe200078efcff */
[----:B------:R-:W-:Y:S02]  /*19d0*/  IMAD R28, R250, R28, R29 ;  /* 0x0000001cfa1c7224 */ /* 0x000fe400078e021d */
[----:B------:R-:W-:Y:S01]  /*19e0*/  IMAD.HI.U32 R29, R249, R32, RZ ;  /* 0x00000020f91d7227 */ /* 0x000fe200078e00ff */
[----:B------:R-:W-:-:S03]  /*19f0*/  IABS R35, R3 ;  /* 0x0000000300237213 */ /* 0x000fc60000000000 */
[----:B------:R-:W-:Y:S01]  /*1a00*/  IMAD R27, R250, R27, R30 ;  /* 0x0000001bfa1b7224 */ /* 0x000fe200078e021e */
[----:B-1----:R-:W-:Y:S01]  /*1a10*/  LOP3.LUT R2, R0, 0x48, RZ, 0xfc, !PT ;  /* 0x0000004800027812 */ /* 0x002fe200078efcff */
[----:B------:R-:W-:-:S03]  /*1a20*/  IMAD.HI.U32 R30, R249, R33, RZ ;  /* 0x00000021f91e7227 */ /* 0x000fc600078e00ff */
[----:B------:R-:W-:Y:S01]  /*1a30*/  IABS R34, R2 ;  /* 0x0000000200227213 */ /* 0x000fe20000000000 */
[----:B------:R1:W-:Y:S01]  /*1a40*/  STL [R1+0x9b0], R2 ;  /* 0x0009b00201007387 */ /* 0x0003e20000100800 */
[----:B------:R-:W-:Y:S02]  /*1a50*/  IMAD.MOV R29, RZ, RZ, -R29 ;  /* 0x000000ffff1d7224 */ /* 0x000fe400078e0a1d */
[----:B------:R-:W-:Y:S01]  /*1a60*/  IMAD R26, R250, R26, R31 ;  /* 0x0000001afa1a7224 */ /* 0x000fe200078e021f */
[----:B------:R2:W-:Y:S01]  /*1a70*/  STL [R1+0x9b4], R3 ;  /* 0x0009b40301007387 */ /* 0x0005e20000100800 */
[----:B------:R-:W-:Y:S02]  /*1a80*/  IMAD.MOV R30, RZ, RZ, -R30 ;  /* 0x000000ffff1e7224 */ /* 0x000fe400078e0a1e */
[----:B------:R-:W-:Y:S01]  /*1a90*/  IMAD.HI.U32 R31, R249, R34, RZ ;  /* 0x00000022f91f7227 */ /* 0x000fe200078e00ff */
[----:B-1----:R-:W-:-:S03]  /*1aa0*/  LOP3.LUT R2, R0, 0x4c, RZ, 0xfc, !PT ;  /* 0x0000004c00027812 */ /* 0x002fc600078efcff */
[----:B------:R-:W-:Y:S02]  /*1ab0*/  IMAD R29, R250, R29, R32 ;  /* 0x0000001dfa1d7224 */ /* 0x000fe400078e0220 */
[C---:B------:R-:W-:Y:S01]  /*1ac0*/  IMAD.HI.U32 R32, R249.reuse, R35, RZ ;  /* 0x00000023f9207227 */ /* 0x040fe200078e00ff */
[----:B------:R-:W-:Y:S01]  /*1ad0*/  IABS R36, R2 ;  /* 0x0000000200247213 */ /* 0x000fe20000000000 */
[----:B------:R1:W-:Y:S01]  /*1ae0*/  STL [R1+0x9b8], R2 ;  /* 0x0009b80201007387 */ /* 0x0003e20000100800 */
[----:B--2---:R-:W-:Y:S01]  /*1af0*/  LOP3.LUT R3, R0, 0x4e, RZ, 0xfc, !PT ;  /* 0x0000004e00037812 */ /* 0x004fe200078efcff */
[----:B------:R-:W-:Y:S02]  /*1b00*/  IMAD R30, R250, R30, R33 ;  /* 0x0000001efa1e7224 */ /* 0x000fe400078e0221 */
[----:B------:R-:W-:Y:S01]  /*1b10*/  IMAD.MOV R31, RZ, RZ, -R31 ;  /* 0x000000ffff1f7224 */ /* 0x000fe200078e0a1f */
[----:B------:R-:W-:Y:S01]  /*1b20*/  IABS R37, R3 ;  /* 0x0000000300257213 */ /* 0x000fe20000000000 */
[----:B------:R2:W-:Y:S01]  /*1b30*/  STL [R1+0x9bc], R3 ;  /* 0x0009bc0301007387 */ /* 0x0005e20000100800 */
[----:B------:R-:W-:Y:S01]  /*1b40*/  IMAD.HI.U32 R33, R249, R36, RZ ;  /* 0x00000024f9217227 */ /* 0x000fe200078e00ff */
[----:B-1----:R-:W-:-:S03]  /*1b50*/  LOP3.LUT R2, R0, 0x50, RZ, 0xfc, !PT ;  /* 0x0000005000027812 */ /* 0x002fc600078efcff */
[----:B------:R-:W-:Y:S02]  /*1b60*/  IMAD.MOV R32, RZ, RZ, -R32 ;  /* 0x000000ffff207224 */ /* 0x000fe400078e0a20 */
[----:B------:R-:W-:Y:S01]  /*1b70*/  IMAD R31, R250, R31, R34 ;  /* 0x0000001ffa1f7224 */ /* 0x000fe200078e0222 */
[----:B------:R-:W-:Y:S01]  /*1b80*/  IABS R38, R2 ;  /* 0x0000000200267213 */ /* 0x000fe20000000000 */
[----:B------:R1:W-:Y:S01]  /*1b90*/  STL [R1+0x9c8], R2 ;  /* 0x0009c80201007387 */ /* 0x0003e20000100800 */
[----:B--2---:R-:W-:Y:S01]  /*1ba0*/  LOP3.LUT R3, R0, 0x54, RZ, 0xfc, !PT ;  /* 0x0000005400037812 */ /* 0x004fe200078efcff */
[----:B------:R-:W-:Y:S02]  /*1bb0*/  IMAD.MOV R33, RZ, RZ, -R33 ;  /* 0x000000ffff217224 */ /* 0x000fe400078e0a21 */
[----:B------:R-:W-:Y:S01]  /*1bc0*/  IMAD R32, R250, R32, R35 ;  /* 0x00000020fa207224 */ /* 0x000fe200078e0223 */
[----:B------:R-:W-:Y:S01]  /*1bd0*/  IABS R40, R3 ;  /* 0x0000000300287213 */ /* 0x000fe20000000000 */
[----:B------:R-:W-:Y:S01]  /*1be0*/  IMAD.HI.U32 R34, R249, R37, RZ ;  /* 0x00000025f9227227 */ /* 0x000fe200078e00ff */
[----:B-1----:R-:W-:-:S03]  /*1bf0*/  LOP3.LUT R2, R0, 0x52, RZ, 0xfc, !PT ;  /* 0x0000005200027812 */ /* 0x002fc600078efcff */
[C---:B------:R-:W-:Y:S01]  /*1c00*/  IMAD.HI.U32 R35, R249.reuse, R38, RZ ;  /* 0x00000026f9237227 */ /* 0x040fe200078e00ff */
[----:B------:R-:W-:Y:S01]  /*1c10*/  IABS R39, R2 ;  /* 0x0000000200277213 */ /* 0x000fe20000000000 */
[----:B------:R1:W-:Y:S02]  /*1c20*/  STL [R1+0x9d0], R2 ;  /* 0x0009d00201007387 */ /* 0x0003e40000100800 */
[----:B------:R-:W-:Y:S02]  /*1c30*/  IMAD R33, R250, R33, R36 ;  /* 0x00000021fa217224 */ /* 0x000fe400078e0224 */
[----:B------:R-:W-:Y:S01]  /*1c40*/  IMAD.MOV R34, RZ, RZ, -R34 ;  /* 0x000000ffff227224 */ /* 0x000fe200078e0a22 */
[----:B------:R2:W-:Y:S01]  /*1c50*/  STL [R1+0x9d4], R3 ;  /* 0x0009d40301007387 */ /* 0x0005e20000100800 */
[----:B------:R-:W-:Y:S02]  /*1c60*/  IMAD.MOV R35, RZ, RZ, -R35 ;  /* 0x000000ffff237224 */ /* 0x000fe400078e0a23 */
[----:B------:R-:W-:Y:S01]  /*1c70*/  IMAD.HI.U32 R36, R249, R39, RZ ;  /* 0x00000027f9247227 */ /* 0x000fe200078e00ff */
[----:B-1----:R-:W-:-:S03]  /*1c80*/  LOP3.LUT R2, R0, 0x56, RZ, 0xfc, !PT ;  /* 0x0000005600027812 */ /* 0x002fc600078efcff */
[C---:B------:R-:W-:Y:S02]  /*1c90*/  IMAD R34, R250.reuse, R34, R37 ;  /* 0x00000022fa227224 */ /* 0x040fe400078e0225 */
[----:B------:R-:W-:Y:S01]  /*1ca0*/  IMAD R35, R250, R35, R38 ;  /* 0x00000023fa237224 */ /* 0x000fe200078e0226 */
[----:B------:R-:W-:Y:S01]  /*1cb0*/  IABS R41, R2 ;  /* 0x0000000200297213 */ /* 0x000fe20000000000 */
[----:B------:R1:W-:Y:S01]  /*1cc0*/  STL [R1+0x9dc], R2 ;  /* 0x0009dc0201007387 */ /* 0x0003e20000100800 */
[C---:B--2---:R-:W-:Y:S01]  /*1cd0*/  LOP3.LUT R3, R0.reuse, 0x58, RZ, 0xfc, !PT ;  /* 0x0000005800037812 */ /* 0x044fe200078efcff */
[----:B------:R-:W-:Y:S02]  /*1ce0*/  IMAD.MOV R36, RZ, RZ, -R36 ;  /* 0x000000ffff247224 */ /* 0x000fe400078e0a24 */
[C---:B------:R-:W-:Y:S01]  /*1cf0*/  IMAD.HI.U32 R37, R249.reuse, R40, RZ ;  /* 0x00000028f9257227 */ /* 0x040fe200078e00ff */
[----:B------:R-:W-:Y:S01]  /*1d00*/  IABS R42, R3 ;  /* 0x00000003002a7213 */ /* 0x000fe20000000000 */
[----:B------:R2:W-:Y:S02]  /*1d10*/  STL [R1+0x9e4], R3 ;  /* 0x0009e40301007387 */ /* 0x0005e40000100800 */
[----:B------:R-:W-:Y:S01]  /*1d20*/  IMAD.HI.U32 R38, R249, R41, RZ ;  /* 0x00000029f9267227 */ /* 0x000fe200078e00ff */
[----:B-1----:R-:W-:-:S03]  /*1d30*/  LOP3.LUT R2, R0, 0x5a, RZ, 0xfc, !PT ;  /* 0x0000005a00027812 */ /* 0x002fc600078efcff */
[----:B------:R-:W-:Y:S01]  /*1d40*/  IMAD R36, R250, R36, R39 ;  /* 0x00000024fa247224 */ /* 0x000fe200078e0227 */
[----:B------:R-:W-:Y:S01]  /*1d50*/  IABS R43, R2 ;  /* 0x00000002002b7213 */ /* 0x000fe20000000000 */
[----:B------:R1:W-:Y:S01]  /*1d60*/  STL [R1+0x9e8], R2 ;  /* 0x0009e80201007387 */ /* 0x0003e20000100800 */
[C---:B--2---:R-:W-:Y:S01]  /*1d70*/  LOP3.LUT R3, R0.reuse, 0x5e, RZ, 0xfc, !PT ;  /* 0x0000005e00037812 */ /* 0x044fe200078efcff */
[----:B------:R-:W-:Y:S02]  /*1d80*/  IMAD.MOV R37, RZ, RZ, -R37 ;  /* 0x000000ffff257224 */ /* 0x000fe400078e0a25 */
[----:B------:R-:W-:Y:S01]  /*1d90*/  IMAD.MOV R38, RZ, RZ, -R38 ;  /* 0x000000ffff267224 */ /* 0x000fe200078e0a26 */
[----:B------:R-:W-:Y:S01]  /*1da0*/  IABS R45, R3 ;  /* 0x00000003002d7213 */ /* 0x000fe20000000000 */
[----:B------:R-:W-:Y:S01]  /*1db0*/  IMAD.HI.U32 R39, R249, R42, RZ ;  /* 0x0000002af9277227 */ /* 0x000fe200078e00ff */
[----:B-1----:R-:W-:-:S03]  /*1dc0*/  LOP3.LUT R2, R0, 0x5c, RZ, 0xfc, !PT ;  /* 0x0000005c00027812 */ /* 0x002fc600078efcff */
[C---:B------:R-:W-:Y:S02]  /*1dd0*/  IMAD R37, R250.reuse, R37, R40 ;  /* 0x00000025fa257224 */ /* 0x040fe400078e0228 */
[----:B------:R-:W-:Y:S01]  /*1de0*/  IMAD R38, R250, R38, R41 ;  /* 0x00000026fa267224 */ /* 0x000fe200078e0229 */
[----:B------:R-:W-:Y:S01]  /*1df0*/  IABS R44, R2 ;  /* 0x00000002002c7213 */ /* 0x000fe20000000000 */
[----:B------:R1:W-:Y:S01]  /*1e00*/  STL [R1+0x9f4], R2 ;  /* 0x0009f40201007387 */ /* 0x0003e20000100800 */
[----:B------:R-:W-:-:S03]  /*1e10*/  IMAD.HI.U32 R40, R249, R43, RZ ;  /* 0x0000002bf9287227 */ /* 0x000fc600078e00ff */
[----:B------:R2:W-:Y:S01]  /*1e20*/  STL [R1+0x9f8], R3 ;  /* 0x0009f80301007387 */ /* 0x0005e20000100800 */
[----:B------:R-:W-:Y:S02]  /*1e30*/  IMAD.MOV R39, RZ, RZ, -R39 ;  /* 0x000000ffff277224 */ /* 0x000fe400078e0a27 */
        /* <DEDUP_REMOVED lines=8> */
[C---:B------:R-:W-:Y:S01]  /*1ec0*/  IMAD.HI.U32 R42, R249.reuse, R45, RZ ;  /* 0x0000002df92a7227 */ /* 0x040fe200078e00ff */
[----:B------:R-:W-:Y:S01]  /*1ed0*/  IABS R47, R3 ;  /* 0x00000003002f7213 */ /* 0x000fe20000000000 */
[----:B------:R2:W-:Y:S02]  /*1ee0*/  STL [R1+0xa04], R3 ;  /* 0x000a040301007387 */ /* 0x0005e40000100800 */
[----:B------:R-:W-:Y:S01]  /*1ef0*/  IMAD R40, R250, R40, R43 ;  /* 0x00000028fa287224 */ /* 0x000fe200078e022b */
[----:B-1----:R-:W-:Y:S01]  /*1f00*/  LOP3.LUT R2, R0, 0x64, RZ, 0xfc, !PT ;  /* 0x0000006400027812 */ /* 0x002fe200078efcff */
[----:B------:R-:W-:-:S03]  /*1f10*/  IMAD.HI.U32 R43, R249, R46, RZ ;  /* 0x0000002ef92b7227 */ /* 0x000fc600078e00ff */
[----:B------:R-:W-:Y:S01]  /*1f20*/  IABS R48, R2 ;  /* 0x0000000200307213 */ /* 0x000fe20000000000 */
[----:B------:R1:W-:Y:S01]  /*1f30*/  STL [R1+0xa10], R2 ;  /* 0x000a100201007387 */ /* 0x0003e20000100800 */
[----:B--2---:R-:W-:Y:S01]  /*1f40*/  LOP3.LUT R3, R0, 0x68, RZ, 0xfc, !PT ;  /* 0x0000006800037812 */ /* 0x004fe200078efcff */
[----:B------:R-:W-:Y:S02]  /*1f50*/  IMAD R41, R250, R41, R44 ;  /* 0x00000029fa297224 */ /* 0x000fe400078e022c */
[----:B------:R-:W-:Y:S01]  /*1f60*/  IMAD.MOV R42, RZ, RZ, -R42 ;  /* 0x000000ffff2a7224 */ /* 0x000fe200078e0a2a */
[----:B------:R-:W-:Y:S01]  /*1f70*/  IABS R50, R3 ;  /* 0x0000000300327213 */ /* 0x000fe20000000000 */
[----:B------:R-:W-:Y:S01]  /*1f80*/  IMAD.HI.U32 R44, R249, R47, RZ ;  /* 0x0000002ff92c7227 */ /* 0x000fe200078e00ff */
[----:B-1----:R-:W-:-:S03]  /*1f90*/  LOP3.LUT R2, R0, 0x66, RZ, 0xfc, !PT ;  /* 0x0000006600027812 */ /* 0x002fc600078efcff */
[----:B------:R-:W-:Y:S02]  /*1fa0*/  IMAD.MOV R43, RZ, RZ, -R43 ;  /* 0x000000ffff2b7224 */ /* 0x000fe400078e0a2b */
[----:B------:R-:W-:Y:S01]  /*1fb0*/  IMAD R42, R250, R42, R45 ;  /* 0x0000002afa2a7224 */ /* 0x000fe200078e022d */
[----:B------:R-:W-:Y:S01]  /*1fc0*/  IABS R49, R2 ;  /* 0x0000000200317213 */ /* 0x000fe20000000000 */
[----:B------:R1:W-:Y:S01]  /*1fd0*/  STL [R1+0xa18], R2 ;  /* 0x000a180201007387 */ /* 0x0003e20000100800 */
[----:B------:R-:W-:-:S03]  /*1fe0*/  IMAD.HI.U32 R45, R249, R48, RZ ;  /* 0x00000030f92d7227 */ /* 0x000fc600078e00ff */
[----:B------:R2:W-:Y:S01]  /*1ff0*/  STL [R1+0xa1c], R3 ;  /* 0x000a1c0301007387 */ /* 0x0005e20000100800 */
[----:B------:R-:W-:Y:S02]  /*2000*/  IMAD.MOV R44, RZ, RZ, -R44 ;  /* 0x000000ffff2c7224 */ /* 0x000fe400078e0a2c */
[----:B------:R-:W-:Y:S02]  /*2010*/  IMAD R43, R250, R43, R46 ;  /* 0x0000002bfa2b7224 */ /* 0x000fe400078e022e */
[----:B------:R-:W-:Y:S01]  /*2020*/  IMAD.MOV R45, RZ, RZ, -R45 ;  /* 0x000000ffff2d7224 */ /* 0x000fe200078e0a2d */
[----:B-1----:R-:W-:Y:S01]  /*2030*/  LOP3.LUT R2, R0, 0x6a, RZ, 0xfc, !PT ;  /* 0x0000006a00027812 */ /* 0x002fe200078efcff */
[----:B------:R-:W-:-:S03]  /*2040*/  IMAD.HI.U32 R46, R249, R49, RZ ;  /* 0x00000031f92e7227 */ /* 0x000fc600078e00ff */
[----:B------:R-:W-:Y:S01]  /*2050*/  IABS R51, R2 ;  /* 0x0000000200337213 */ /* 0x000fe20000000000 */
[----:B------:R1:W-:Y:S01]  /*2060*/  STL [R1+0xa24], R2 ;  /* 0x000a240201007387 */ /* 0x0003e20000100800 */
[----:B--2---:R-:W-:Y:S01]  /*2070*/  LOP3.LUT R3, R0, 0x6c, RZ, 0xfc, !PT ;  /* 0x0000006c00037812 */ /* 0x004fe200078efcff */
[C---:B------:R-:W-:Y:S02]  /*2080*/  IMAD R44, R250.reuse, R44, R47 ;  /* 0x0000002cfa2c7224 */ /* 0x040fe400078e022f */
[----:B------:R-:W-:Y:S01]  /*2090*/  IMAD.HI.U32 R47, R249, R50, RZ ;  /* 0x00000032f92f7227 */ /* 0x000fe200078e00ff */
[----:B------:R-:W-:Y:S01]  /*20a0*/  IABS R52, R3 ;  /* 0x0000000300347213 */ /* 0x000fe20000000000 */
[----:B------:R2:W-:Y:S02]  /*20b0*/  STL [R1+0xa28], R3 ;  /* 0x000a280301007387 */ /* 0x0005e40000100800 */
[----:B------:R-:W-:Y:S01]  /*20c0*/  IMAD R45, R250, R45, R48 ;  /* 0x0000002dfa2d7224 */ /* 0x000fe200078e0230 */
[----:B-1----:R-:W-:Y:S01]  /*20d0*/  LOP3.LUT R2, R0, 0x6e, RZ, 0xfc, !PT ;  /* 0x0000006e00027812 */ /* 0x002fe200078efcff */
[----:B------:R-:W-:-:S02]  /*20e0*/  IMAD.MOV R46, RZ, RZ, -R46 ;  /* 0x000000ffff2e7224 */ /* 0x000fc400078e0a2e */
[C---:B------:R-:W-:Y:S01]  /*20f0*/  IMAD.HI.U32 R48, R249.reuse, R51, RZ ;  /* 0x00000033f9307227 */ /* 0x040fe200078e00ff */
[----:B------:R-:W-:Y:S01]  /*2100*/  IABS R53, R2 ;  /* 0x0000000200357213 */ /* 0x000fe20000000000 */
[----:B------:R1:W-:Y:S01]  /*2110*/  STL [R1+0xa30], R2 ;  /* 0x000a300201007387 */ /* 0x0003e20000100800 */
[----:B--2---:R-:W-:Y:S01]  /*2120*/  LOP3.LUT R3, R0, 0x72, RZ, 0xfc, !PT ;  /* 0x0000007200037812 */ /* 0x004fe200078efcff */
[----:B------:R-:W-:Y:S02]  /*2130*/  IMAD.MOV R47, RZ, RZ, -R47 ;  /* 0x000000ffff2f7224 */ /* 0x000fe400078e0a2f */
[C---:B------:R-:W-:Y:S01]  /*2140*/  IMAD R46, R250.reuse, R46, R49 ;  /* 0x0000002efa2e7224 */ /* 0x040fe200078e0231 */
[----:B------:R-:W-:Y:S01]  /*2150*/  IABS R55, R3 ;  /* 0x0000000300377213 */ /* 0x000fe20000000000 */
[----:B------:R-:W-:Y:S02]  /*2160*/  IMAD.MOV R48, RZ, RZ, -R48 ;  /* 0x000000ffff307224 */ /* 0x000fe400078e0a30 */
[----:B------:R-:W-:Y:S01]  /*2170*/  IMAD R47, R250, R47, R50 ;  /* 0x0000002ffa2f7224 */ /* 0x000fe200078e0232 */
[----:B-1----:R-:W-:Y:S01]  /*2180*/  LOP3.LUT R2, R0, 0x70, RZ, 0xfc, !PT ;  /* 0x0000007000027812 */ /* 0x002fe200078efcff */
[----:B------:R-:W-:-:S03]  /*2190*/  IMAD.HI.U32 R49, R249, R52, RZ ;  /* 0x00000034f9317227 */ /* 0x000fc600078e00ff */
[----:B------:R-:W-:Y:S01]  /*21a0*/  IABS R54, R2 ;  /* 0x0000000200367213 */ /* 0x000fe20000000000 */
[----:B------:R1:W-:Y:S01]  /*21b0*/  STL [R1+0xa3c], R2 ;  /* 0x000a3c0201007387 */ /* 0x0003e20000100800 */
[----:B------:R-:W-:-:S03]  /*21c0*/  IMAD.HI.U32 R50, R249, R53, RZ ;  /* 0x00000035f9327227 */ /* 0x000fc600078e00ff */
[----:B------:R2:W-:Y:S01]  /*21d0*/  STL [R1+0xa40], R3 ;  /* 0x000a400301007387 */ /* 0x0005e20000100800 */
[----:B------:R-:W-:Y:S02]  /*21e0*/  IMAD R48, R250, R48, R51 ;  /* 0x00000030fa307224 */ /* 0x000fe400078e0233 */
[----:B------:R-:W-:Y:S02]  /*21f0*/  IMAD.MOV R49, RZ, RZ, -R49 ;  /* 0x000000ffff317224 */ /* 0x000fe400078e0a31 */
[----:B------:R-:W-:Y:S01]  /*2200*/  IMAD.MOV R50, RZ, RZ, -R50 ;  /* 0x000000ffff327224 */ /* 0x000fe200078e0a32 */
[----:B-1----:R-:W-:Y:S01]  /*2210*/  LOP3.LUT R2, R0, 0x74, RZ, 0xfc, !PT ;  /* 0x0000007400027812 */ /* 0x002fe200078efcff */
[----:B------:R-:W-:-:S03]  /*2220*/  IMAD.HI.U32 R51, R249, R54, RZ ;  /* 0x00000036f9337227 */ /* 0x000fc600078e00ff */
[----:B------:R-:W-:Y:S01]  /*2230*/  IABS R56, R2 ;  /* 0x0000000200387213 */ /* 0x000fe20000000000 */
[----:B------:R1:W-:Y:S01]  /*2240*/  STL [R1+0xa44], R2 ;  /* 0x000a440201007387 */ /* 0x0003e20000100800 */
[----:B--2---:R-:W-:Y:S01]  /*2250*/  LOP3.LUT R3, R0, 0x76, RZ, 0xfc, !PT ;  /* 0x0000007600037812 */ /* 0x004fe200078efcff */
[C---:B------:R-:W-:Y:S02]  /*2260*/  IMAD R49, R250.reuse, R49, R52 ;  /* 0x00000031fa317224 */ /* 0x040fe400078e0234 */
[----:B------:R-:W-:Y:S01]  /*2270*/  IMAD R50, R250, R50, R53 ;  /* 0x00000032fa327224 */ /* 0x000fe200078e0235 */
[----:B------:R-:W-:Y:S01]  /*2280*/  IABS R57, R3 ;  /* 0x0000000300397213 */ /* 0x000fe20000000000 */
[----:B------:R2:W-:Y:S01]  /*2290*/  STL [R1+0xa4c], R3 ;  /* 0x000a4c0301007387 */ /* 0x0005e20000100800 */
[----:B------:R-:W-:Y:S02]  /*22a0*/  IMAD.MOV R51, RZ, RZ, -R51 ;  /* 0x000000ffff337224 */ /* 0x000fe400078e0a33 */
[----:B------:R-:W-:Y:S01]  /*22b0*/  IMAD.HI.U32 R52, R249, R55, RZ ;  /* 0x00000037f9347227 */ /* 0x000fe200078e00ff */
[----:B-1----:R-:W-:-:S03]  /*22c0*/  LOP3.LUT R2, R0, 0x78, RZ, 0xfc, !PT ;  /* 0x0000007800027812 */ /* 0x002fc600078efcff */
[C---:B------:R-:W-:Y:S01]  /*22d0*/  IMAD.HI.U32 R53, R249.reuse, R56, RZ ;  /* 0x00000038f9357227 */ /* 0x040fe200078e00ff */
[----:B------:R-:W-:Y:S01]  /*22e0*/  IABS R58, R2 ;  /* 0x00000002003a7213 */ /* 0x000fe20000000000 */
[----:B------:R1:W-:Y:S01]  /*22f0*/  STL [R1+0xa54], R2 ;  /* 0x000a540201007387 */ /* 0x0003e20000100800 */
[----:B--2---:R-:W-:Y:S01]  /*2300*/  LOP3.LUT R3, R0, 0x7c, RZ, 0xfc, !PT ;  /* 0x0000007c00037812 */ /* 0x004fe200078efcff */
[----:B------:R-:W-:Y:S02]  /*2310*/  IMAD R51, R250, R51, R54 ;  /* 0x00000033fa337224 */ /* 0x000fe400078e0236 */
[----:B------:R-:W-:Y:S01]  /*2320*/  IMAD.MOV R52, RZ, RZ, -R52 ;  /* 0x000000ffff347224 */ /* 0x000fe200078e0a34 */
[----:B------:R-:W-:Y:S01]  /*2330*/  IABS R60, R3 ;  /* 0x00000003003c7213 */ /* 0x000fe20000000000 */
[----:B------:R-:W-:Y:S02]  /*2340*/  IMAD.MOV R53, RZ, RZ, -R53 ;  /* 0x000000ffff357224 */ /* 0x000fe400078e0a35 */
[----:B------:R-:W-:Y:S01]  /*2350*/  IMAD.HI.U32 R54, R249, R57, RZ ;  /* 0x00000039f9367227 */ /* 0x000fe200078e00ff */
[----:B-1----:R-:W-:-:S03]  /*2360*/  LOP3.LUT R2, R0, 0x7a, RZ, 0xfc, !PT ;  /* 0x0000007a00027812 */ /* 0x002fc600078efcff */
[C---:B------:R-:W-:Y:S01]  /*2370*/  IMAD R52, R250.reuse, R52, R55 ;  /* 0x00000034fa347224 */ /* 0x040fe200078e0237 */
[----:B------:R-:W-:Y:S01]  /*2380*/  IABS R59, R2 ;  /* 0x00000002003b7213 */ /* 0x000fe20000000000 */
[----:B------:R1:W-:Y:S01]  /*2390*/  STL [R1+0xab4], R2 ;  /* 0x000ab40201007387 */ /* 0x0003e20000100800 */
[----:B------:R-:W-:Y:S02]  /*23a0*/  IMAD R53, R250, R53, R56 ;  /* 0x00000035fa357224 */ /* 0x000fe400078e0238 */
[C---:B------:R-:W-:Y:S01]  /*23b0*/  IMAD.HI.U32 R55, R249.reuse, R58, RZ ;  /* 0x0000003af9377227 */ /* 0x040fe200078e00ff */
[----:B------:R2:W-:Y:S03]  /*23c0*/  STL [R1+0xabc], R3 ;  /* 0x000abc0301007387 */ /* 0x0005e60000100800 */
[----:B------:R-:W-:Y:S02]  /*23d0*/  IMAD.MOV R54, RZ, RZ, -R54 ;  /* 0x000000ffff367224 */ /* 0x000fe400078e0a36 */
[----:B------:R-:W-:Y:S01]  /*23e0*/  IMAD.HI.U32 R56, R249, R59, RZ ;  /* 0x0000003bf9387227 */ /* 0x000fe200078e00ff */
[----:B-1----:R-:W-:-:S03]  /*23f0*/  LOP3.LUT R2, R0, 0x7e, RZ, 0xfc, !PT ;  /* 0x0000007e00027812 */ /* 0x002fc600078efcff */
[----:B------:R-:W-:Y:S01]  /*2400*/  IMAD.MOV R55, RZ, RZ, -R55 ;  /* 0x000000ffff377224 */ /* 0x000fe200078e0a37 */
        /* <DEDUP_REMOVED lines=276> */
[----:B------:R-:W-:Y:S01]  /*3550*/  IMAD.HI.U32 R102, R249, R105, RZ ;  /* 0x00000069f9667227 */ /* 0x000fe200078e00ff */
[----:B------:R2:W-:Y:S01]  /*3560*/  STL [R1+0xc34], R3 ;  /* 0x000c340301007387 */ /* 0x0005e20000100800 */
[----:B-1----:R-:W-:-:S02]  /*3570*/  LOP3.LUT R2, R0, 0xdc, RZ, 0xfc, !PT ;  /* 0x000000dc00027812 */ /* 0x002fc400078efcff */
[C---:B------:R-:W-:Y:S02]  /*3580*/  IMAD R100, R250.reuse, R100, R103 ;  /* 0x00000064fa647224 */ /* 0x040fe400078e0267 */
[C---:B------:R-:W-:Y:S01]  /*3590*/  IMAD.HI.U32 R103, R249.reuse, R106, RZ ;  /* 0x0000006af9677227 */ /* 0x040fe200078e00ff */
[----:B------:R-:W-:Y:S01]  /*35a0*/  IABS R108, R2 ;  /* 0x00000002006c7213 */ /* 0x000fe20000000000 */
[----:B------:R1:W-:Y:S02]  /*35b0*/  STL [R1+0xc48], R2 ;  /* 0x000c480201007387 */ /* 0x0003e40000100800 */
[----:B------:R-:W-:Y:S01]  /*35c0*/  IMAD R101, R250, R101, R104 ;  /* 0x00000065fa657224 */ /* 0x000fe200078e0268 */
[----:B--2---:R-:W-:Y:S01]  /*35d0*/  LOP3.LUT R3, R0, 0xe0, RZ, 0xfc, !PT ;  /* 0x000000e000037812 */ /* 0x004fe200078efcff */
[----:B------:R-:W-:Y:S02]  /*35e0*/  IMAD.MOV R102, RZ, RZ, -R102 ;  /* 0x000000ffff667224 */ /* 0x000fe400078e0a66 */
[----:B------:R-:W-:Y:S01]  /*35f0*/  IMAD.HI.U32 R104, R249, R107, RZ ;  /* 0x0000006bf9687227 */ /* 0x000fe200078e00ff */
[----:B------:R-:W-:-:S02]  /*3600*/  IABS R109, R3 ;  /* 0x00000003006d7213 */ /* 0x000fc40000000000 */
[----:B-1----:R-:W-:Y:S01]  /*3610*/  LOP3.LUT R2, R0, 0xde, RZ, 0xfc, !PT ;  /* 0x000000de00027812 */ /* 0x002fe200078efcff */
        /* <DEDUP_REMOVED lines=12> */
[----:B------:R-:W-:Y:S01]  /*36e0*/  IMAD R104, R250, R104, R107 ;  /* 0x00000068fa687224 */ /* 0x000fe200078e026b */
[----:B------:R1:W-:Y:S01]  /*36f0*/  STL [R1+0xc6c], R2 ;  /* 0x000c6c0201007387 */ /* 0x0003e20000100800 */
[----:B------:R-:W-:Y:S01]  /*3700*/  IMAD.MOV.U32 R107, RZ, RZ, R109 ;  /* 0x000000ffff6b7224 */ /* 0x000fe200078e006d */
[----:B--2---:R-:W-:Y:S01]  /*3710*/  LOP3.LUT R3, R0, 0xe4, RZ, 0xfc, !PT ;  /* 0x000000e400037812 */ /* 0x004fe200078efcff */
[----:B------:R-:W-:Y:S02]  /*3720*/  IMAD R105, R250, R105, R108 ;  /* 0x00000069fa697224 */ /* 0x000fe400078e026c */
[----:B------:R-:W-:Y:S01]  /*3730*/  IMAD.MOV R106, RZ, RZ, -R106 ;  /* 0x000000ffff6a7224 */ /* 0x000fe200078e0a6a */
[----:B------:R-:W-:Y:S01]  /*3740*/  IABS R112, R3 ;  /* 0x0000000300707213 */ /* 0x000fe20000000000 */
[----:B------:R-:W-:Y:S01]  /*3750*/  IMAD.MOV.U32 R108, RZ, RZ, R110 ;  /* 0x000000ffff6c7224 */ /* 0x000fe200078e006e */
[----:B------:R2:W-:Y:S01]  /*3760*/  STL [R1+0xc78], R3 ;  /* 0x000c780301007387 */ /* 0x0005e20000100800 */
[----:B------:R-:W-:Y:S01]  /*3770*/  IMAD.HI.U32 R109, R249, R107, RZ ;  /* 0x0000006bf96d7227 */ /* 0x000fe200078e00ff */
[----:B-1----:R-:W-:-:S03]  /*3780*/  LOP3.LUT R2, R0, 0xe6, RZ, 0xfc, !PT ;  /* 0x000000e600027812 */ /* 0x002fc600078efcff */
[----:B------:R-:W-:Y:S01]  /*3790*/  IMAD R106, R250, R106, R111 ;  /* 0x0000006afa6a7224 */ /* 0x000fe200078e026f */
[----:B------:R-:W-:Y:S01]  /*37a0*/  IABS R114, R2 ;  /* 0x0000000200727213 */ /* 0x000fe20000000000 */
[----:B------:R1:W-:Y:S01]  /*37b0*/  STL [R1+0xc84], R2 ;  /* 0x000c840201007387 */ /* 0x0003e20000100800 */
[----:B------:R-:W-:Y:S01]  /*37c0*/  IMAD.HI.U32 R110, R249, R108, RZ ;  /* 0x0000006cf96e7227 */ /* 0x000fe200078e00ff */
[----:B--2---:R-:W-:-:S03]  /*37d0*/  LOP3.LUT R3, R0, 0xea, RZ, 0xfc, !PT ;  /* 0x000000ea00037812 */ /* 0x004fc600078efcff */
[----:B------:R-:W-:Y:S02]  /*37e0*/  IMAD.MOV R111, RZ, RZ, -R109 ;  /* 0x000000ffff6f7224 */ /* 0x000fe400078e0a6d */
[----:B------:R-:W-:Y:S02]  /*37f0*/  IMAD.MOV.U32 R109, RZ, RZ, R112 ;  /* 0x000000ffff6d7224 */ /* 0x000fe400078e0070 */
[----:B------:R-:W-:Y:S01]  /*3800*/  IMAD.MOV R113, RZ, RZ, -R110 ;  /* 0x000000ffff717224 */ /* 0x000fe200078e0a6e */
[----:B-1----:R-:W-:Y:S01]  /*3810*/  LOP3.LUT R2, R0, 0xe8, RZ, 0xfc, !PT ;  /* 0x000000e800027812 */ /* 0x002fe200078efcff */
[----:B------:R-:W-:Y:S02]  /*3820*/  IMAD R107, R250, R111, R107 ;  /* 0x0000006ffa6b7224 */ /* 0x000fe400078e026b */
[----:B------:R-:W-:Y:S01]  /*3830*/  IMAD.MOV.U32 R110, RZ, RZ, R114 ;  /* 0x000000ffff6e7224 */ /* 0x000fe200078e0072 */
[----:B------:R-:W-:Y:S01]  /*3840*/  IABS R111, R2 ;  /* 0x00000002006f7213 */ /* 0x000fe20000000000 */
[----:B------:R1:W-:Y:S01]  /*3850*/  STL [R1+0xc9c], R2 ;  /* 0x000c9c0201007387 */ /* 0x0003e20000100800 */
[----:B------:R-:W-:-:S03]  /*3860*/  IMAD.HI.U32 R112, R249, R109, RZ ;  /* 0x0000006df9707227 */ /* 0x000fc600078e00ff */
[----:B------:R2:W-:Y:S01]  /*3870*/  STL [R1+0xca0], R3 ;  /* 0x000ca00301007387 */ /* 0x0005e20000100800 */
[----:B------:R-:W-:Y:S02]  /*3880*/  IMAD R108, R250, R113, R108 ;  /* 0x00000071fa6c7224 */ /* 0x000fe400078e026c */
[----:B------:R-:W-:Y:S01]  /*3890*/  IMAD.HI.U32 R115, R249, R110, RZ ;  /* 0x0000006ef9737227 */ /* 0x000fe200078e00ff */
[----:B-1----:R-:W-:-:S03]  /*38a0*/  LOP3.LUT R2, R0, 0xec, RZ, 0xfc, !PT ;  /* 0x000000ec00027812 */ /* 0x002fc600078efcff */
[----:B------:R-:W-:Y:S01]  /*38b0*/  IMAD.MOV R116, RZ, RZ, -R112 ;  /* 0x000000ffff747224 */ /* 0x000fe200078e0a70 */
[----:B------:R-:W-:Y:S01]  /*38c0*/  IABS R112, R3 ;  /* 0x0000000300707213 */ /* 0x000fe20000000000 */
[C---:B------:R-:W-:Y:S01]  /*38d0*/  IMAD.HI.U32 R114, R249.reuse, R111, RZ ;  /* 0x0000006ff9727227 */ /* 0x040fe200078e00ff */
[----:B------:R-:W-:Y:S01]  /*38e0*/  IABS R113, R2 ;  /* 0x0000000200717213 */ /* 0x000fe20000000000 */
[----:B------:R1:W-:Y:S01]  /*38f0*/  STL [R1+0xcac], R2 ;  /* 0x000cac0201007387 */ /* 0x0003e20000100800 */
[----:B--2---:R-:W-:Y:S01]  /*3900*/  LOP3.LUT R3, R0, 0xee, RZ, 0xfc, !PT ;  /* 0x000000ee00037812 */ /* 0x004fe200078efcff */
[----:B------:R-:W-:Y:S02]  /*3910*/  IMAD.MOV R115, RZ, RZ, -R115 ;  /* 0x000000ffff737224 */ /* 0x000fe400078e0a73 */
[----:B------:R-:W-:Y:S02]  /*3920*/  IMAD R109, R250, R116, R109 ;  /* 0x00000074fa6d7224 */ /* 0x000fe400078e026d */
[----:B------:R-:W-:Y:S01]  /*3930*/  IMAD.MOV R114, RZ, RZ, -R114 ;  /* 0x000000ffff727224 */ /* 0x000fe200078e0a72 */
[----:B------:R2:W-:Y:S01]  /*3940*/  STL [R1+0xcb8], R3 ;  /* 0x000cb80301007387 */ /* 0x0005e20000100800 */
[----:B------:R-:W-:Y:S01]  /*3950*/  IMAD.HI.U32 R116, R249, R113, RZ ;  /* 0x00000071f9747227 */ /* 0x000fe200078e00ff */
[----:B-1----:R-:W-:-:S03]  /*3960*/  LOP3.LUT R2, R0, 0xf0, RZ, 0xfc, !PT ;  /* 0x000000f000027812 */ /* 0x002fc600078efcff */
[C---:B------:R-:W-:Y:S01]  /*3970*/  IMAD R110, R250.reuse, R115, R110 ;  /* 0x00000073fa6e7224 */ /* 0x040fe200078e026e */
[----:B------:R-:W-:Y:S01]  /*3980*/  IABS R115, R2 ;  /* 0x0000000200737213 */ /* 0x000fe20000000000 */
[----:B------:R1:W-:Y:S01]  /*3990*/  STL [R1+0xcf0], R2 ;  /* 0x000cf00201007387 */ /* 0x0003e20000100800 */
[----:B------:R-:W-:Y:S01]  /*39a0*/  IMAD R111, R250, R114, R111 ;  /* 0x00000072fa6f7224 */ /* 0x000fe200078e026f */
[----:B------:R-:W-:Y:S01]  /*39b0*/  IABS R114, R3 ;  /* 0x0000000300727213 */ /* 0x000fe20000000000 */
[----:B------:R-:W-:Y:S01]  /*39c0*/  IMAD.MOV R116, RZ, RZ, -R116 ;  /* 0x000000ffff747224 */ /* 0x000fe200078e0a74 */
[----:B--2---:R-:W-:Y:S01]  /*39d0*/  LOP3.LUT R3, R0, 0xf4, RZ, 0xfc, !PT ;  /* 0x000000f400037812 */ /* 0x004fe200078efcff */
[----:B------:R-:W-:-:S04]  /*39e0*/  IMAD.HI.U32 R117, R249, R112, RZ ;  /* 0x00000070f9757227 */ /* 0x000fc800078e00ff */
[----:B------:R-:W-:Y:S01]  /*39f0*/  IMAD R113, R250, R116, R113 ;  /* 0x00000074fa717224 */ /* 0x000fe200078e0271 */
[----:B-1----:R-:W-:Y:S01]  /*3a00*/  LOP3.LUT R2, R0, 0xf2, RZ, 0xfc, !PT ;  /* 0x000000f200027812 */ /* 0x002fe200078efcff */
[----:B------:R-:W-:Y:S02]  /*3a10*/  IMAD.MOV R117, RZ, RZ, -R117 ;  /* 0x000000ffff757224 */ /* 0x000fe400078e0a75 */
[C---:B------:R-:W-:Y:S01]  /*3a20*/  IMAD.HI.U32 R121, R249.reuse, R114, RZ ;  /* 0x00000072f9797227 */ /* 0x040fe200078e00ff */
[----:B------:R-:W-:Y:S01]  /*3a30*/  IABS R116, R2 ;  /* 0x0000000200747213 */ /* 0x000fe20000000000 */
[----:B------:R1:W-:Y:S02]  /*3a40*/  STL [R1+0xcec], R2 ;  /* 0x000cec0201007387 */ /* 0x0003e40000100800 */
[C---:B------:R-:W-:Y:S02]  /*3a50*/  IMAD.HI.U32 R120, R249.reuse, R115, RZ ;  /* 0x00000073f9787227 */ /* 0x040fe400078e00ff */
[----:B------:R2:W-:Y:S02]  /*3a60*/  STL [R1+0xcdc], R3 ;  /* 0x000cdc0301007387 */ /* 0x0005e40000100800 */
[----:B------:R-:W-:Y:S01]  /*3a70*/  IMAD R112, R250, R117, R112 ;  /* 0x00000075fa707224 */ /* 0x000fe200078e0270 */
[----:B------:R-:W-:Y:S01]  /*3a80*/  IABS R117, R3 ;  /* 0x0000000300757213 */ /* 0x000fe20000000000 */
[----:B------:R-:W-:Y:S01]  /*3a90*/  IMAD.MOV R121, RZ, RZ, -R121 ;  /* 0x000000ffff797224 */ /* 0x000fe200078e0a79 */
[----:B-1----:R-:W-:Y:S01]  /*3aa0*/  LOP3.LUT R2, R0, 0xf6, RZ, 0xfc, !PT ;  /* 0x000000f600027812 */ /* 0x002fe200078efcff */
[----:B------:R-:W-:-:S03]  /*3ab0*/  IMAD.HI.U32 R119, R249, R116, RZ ;  /* 0x00000074f9777227 */ /* 0x000fc600078e00ff */
        /* <DEDUP_REMOVED lines=653> */
[----:B------:R-:W-:Y:S02]  /*6390*/  IMAD.HI.U32 R230, R249, R225, RZ ;  /* 0x000000e1f9e67227 */ /* 0x000fe400078e00ff */
[----:B------:R2:W-:Y:S02]  /*63a0*/  STL [R1+0x980], R3 ;  /* 0x0009800301007387 */ /* 0x0005e40000100800 */
[----:B------:R-:W-:Y:S01]  /*63b0*/  IMAD R222, R250, R227, R222 ;  /* 0x000000e3fade7224 */ /* 0x000fe200078e02de */
[----:B------:R-:W-:Y:S01]  /*63c0*/  IABS R227, R3 ;  /* 0x0000000300e37213 */ /* 0x000fe20000000000 */
[----:B------:R-:W-:Y:S01]  /*63d0*/  IMAD.MOV R231, RZ, RZ, -R231 ;  /* 0x000000ffffe77224 */ /* 0x000fe200078e0ae7 */
[----:B-1----:R-:W-:Y:S01]  /*63e0*/  LOP3.LUT R2, R0, 0x1d2, RZ, 0xfc, !PT ;  /* 0x000001d200027812 */ /* 0x002fe200078efcff */
[----:B------:R-:W-:-:S02]  /*63f0*/  IMAD.MOV R230, RZ, RZ, -R230 ;  /* 0x000000ffffe67224 */ /* 0x000fc400078e0ae6 */
[C---:B------:R-:W-:Y:S01]  /*6400*/  IMAD.HI.U32 R229, R249.reuse, R226, RZ ;  /* 0x000000e2f9e57227 */ /* 0x040fe200078e00ff */
[----:B------:R-:W-:Y:S01]  /*6410*/  IABS R228, R2 ;  /* 0x0000000200e47213 */ /* 0x000fe20000000000 */
[----:B------:R1:W-:Y:S01]  /*6420*/  STL [R1+0x97c], R2 ;  /* 0x00097c0201007387 */ /* 0x0003e20000100800 */
[----:B--2---:R-:W-:Y:S01]  /*6430*/  LOP3.LUT R3, R0, 0x1d4, RZ, 0xfc, !PT ;  /* 0x000001d400037812 */ /* 0x004fe200078efcff */
[C---:B------:R-:W-:Y:S02]  /*6440*/  IMAD R224, R250.reuse, R231, R224 ;  /* 0x000000e7fae07224 */ /* 0x040fe400078e02e0 */
[----:B------:R-:W-:Y:S02]  /*6450*/  IMAD.HI.U32 R231, R249, R228, RZ ;  /* 0x000000e4f9e77227 */ /* 0x000fe400078e00ff */
[----:B------:R2:W-:Y:S02]  /*6460*/  STL [R1+0x978], R3 ;  /* 0x0009780301007387 */ /* 0x0005e40000100800 */
[----:B------:R-:W-:Y:S01]  /*6470*/  IMAD R225, R250, R230, R225 ;  /* 0x000000e6fae17224 */ /* 0x000fe200078e02e1 */
[----:B-1----:R-:W-:Y:S01]  /*6480*/  LOP3.LUT R2, R0, 0x1d6, RZ, 0xfc, !PT ;  /* 0x000001d600027812 */ /* 0x002fe200078efcff */
[----:B------:R-:W-:-:S02]  /*6490*/  IMAD.MOV R229, RZ, RZ, -R229 ;  /* 0x000000ffffe57224 */ /* 0x000fc400078e0ae5 */
[----:B------:R-:W-:Y:S01]  /*64a0*/  IMAD.MOV R231, RZ, RZ, -R231 ;  /* 0x000000ffffe77224 */ /* 0x000fe200078e0ae7 */
[----:B------:R-:W-:Y:S01]  /*64b0*/  IABS R230, R2 ;  /* 0x0000000200e67213 */ /* 0x000fe20000000000 */
[----:B------:R1:W-:Y:S01]  /*64c0*/  STL [R1+0x970], R2 ;  /* 0x0009700201007387 */ /* 0x0003e20000100800 */
[----:B------:R-:W-:-:S04]  /*64d0*/  IMAD.HI.U32 R232, R249, R227, RZ ;  /* 0x000000e3f9e87227 */ /* 0x000fc800078e00ff */
[C---:B------:R-:W-:Y:S01]  /*64e0*/  IMAD R226, R250.reuse, R229, R226 ;  /* 0x000000e5fae27224 */ /* 0x040fe200078e02e2 */
[----:B------:R-:W-:Y:S01]  /*64f0*/  IABS R229, R3 ;  /* 0x0000000300e57213 */ /* 0x000fe20000000000 */
[----:B------:R-:W-:Y:S01]  /*6500*/  IMAD R228, R250, R231, R228 ;  /* 0x000000e7fae47224 */ /* 0x000fe200078e02e4 */
[C---:B--2---:R-:W-:Y:S01]  /*6510*/  LOP3.LUT R3, R0.reuse, 0x1da, RZ, 0xfc, !PT ;  /* 0x000001da00037812 */ /* 0x044fe200078efcff */
[----:B------:R-:W-:Y:S01]  /*6520*/  IMAD.MOV R232, RZ, RZ, -R232 ;  /* 0x000000ffffe87224 */ /* 0x000fe200078e0ae8 */
[----:B-1----:R-:W-:Y:S01]  /*6530*/  LOP3.LUT R2, R0, 0x1d8, RZ, 0xfc, !PT ;  /* 0x000001d800027812 */ /* 0x002fe200078efcff */
[----:B------:R-:W-:-:S03]  /*6540*/  IMAD.HI.U32 R235, R249, R230, RZ ;  /* 0x000000e6f9eb7227 */ /* 0x000fc600078e00ff */
[----:B------:R-:W-:Y:S01]  /*6550*/  IABS R231, R2 ;  /* 0x0000000200e77213 */ /* 0x000fe20000000000 */
[----:B------:R1:W-:Y:S01]  /*6560*/  STL [R1+0x96c], R2 ;  /* 0x00096c0201007387 */ /* 0x0003e20000100800 */
[----:B------:R-:W-:Y:S01]  /*6570*/  IMAD R227, R250, R232, R227 ;  /* 0x000000e8fae37224 */ /* 0x000fe200078e02e3 */
[----:B------:R-:W-:Y:S01]  /*6580*/  IABS R232, R3 ;  /* 0x0000000300e87213 */ /* 0x000fe20000000000 */
[C---:B------:R-:W-:Y:S01]  /*6590*/  IMAD.HI.U32 R236, R249.reuse, R229, RZ ;  /* 0x000000e5f9ec7227 */ /* 0x040fe200078e00ff */
[----:B------:R2:W-:Y:S03]  /*65a0*/  STL [R1+0x968], R3 ;  /* 0x0009680301007387 */ /* 0x0005e60000100800 */
[----:B------:R-:W-:Y:S01]  /*65b0*/  IMAD.HI.U32 R234, R249, R231, RZ ;  /* 0x000000e7f9ea7227 */ /* 0x000fe200078e00ff */
[----:B-1----:R-:W-:-:S03]  /*65c0*/  LOP3.LUT R2, R0, 0x1dc, RZ, 0xfc, !PT ;  /* 0x000001dc00027812 */ /* 0x002fc600078efcff */
[----:B------:R-:W-:Y:S02]  /*65d0*/  IMAD.MOV R235, RZ, RZ, -R235 ;  /* 0x000000ffffeb7224 */ /* 0x000fe400078e0aeb */
[----:B------:R-:W-:Y:S01]  /*65e0*/  IMAD.MOV R236, RZ, RZ, -R236 ;  /* 0x000000ffffec7224 */ /* 0x000fe200078e0aec */
[----:B------:R-:W-:Y:S01]  /*65f0*/  IABS R233, R2 ;  /* 0x0000000200e97213 */ /* 0x000fe20000000000 */
[----:B------:R1:W-:Y:S01]  /*6600*/  STL [R1+0x964], R2 ;  /* 0x0009640201007387 */ /* 0x0003e20000100800 */
[----:B--2---:R-:W-:Y:S01]  /*6610*/  LOP3.LUT R3, R0, 0x1de, RZ, 0xfc, !PT ;  /* 0x000001de00037812 */ /* 0x004fe200078efcff */
[----:B------:R-:W-:Y:S02]  /*6620*/  IMAD.MOV R234, RZ, RZ, -R234 ;  /* 0x000000ffffea7224 */ /* 0x000fe400078e0aea */
[C---:B------:R-:W-:Y:S02]  /*6630*/  IMAD R230, R250.reuse, R235, R230 ;  /* 0x000000ebfae67224 */ /* 0x040fe400078e02e6 */
[----:B------:R2:W-:Y:S01]  /*6640*/  STL [R1+0x960], R3 ;  /* 0x0009600301007387 */ /* 0x0005e20000100800 */
[----:B------:R-:W-:-:S02]  /*6650*/  IMAD R229, R250, R236, R229 ;  /* 0x000000ecfae57224 */ /* 0x000fc400078e02e5 */
[----:B------:R-:W-:Y:S01]  /*6660*/  IMAD.HI.U32 R236, R249, R233, RZ ;  /* 0x000000e9f9ec7227 */ /* 0x000fe200078e00ff */
[----:B-1----:R-:W-:-:S03]  /*6670*/  LOP3.LUT R2, R0, 0x1e0, RZ, 0xfc, !PT ;  /* 0x000001e000027812 */ /* 0x002fc600078efcff */
[----:B------:R-:W-:Y:S01]  /*6680*/  IMAD R231, R250, R234, R231 ;  /* 0x000000eafae77224 */ /* 0x000fe200078e02e7 */
[----:B------:R-:W-:Y:S01]  /*6690*/  IABS R235, R2 ;  /* 0x0000000200eb7213 */ /* 0x000fe20000000000 */
[----:B------:R1:W-:Y:S01]  /*66a0*/  STL [R1+0x95c], R2 ;  /* 0x00095c0201007387 */ /* 0x0003e20000100800 */
[----:B------:R-:W-:Y:S01]  /*66b0*/  IABS R234, R3 ;  /* 0x0000000300ea7213 */ /* 0x000fe20000000000 */
[----:B------:R-:W-:Y:S01]  /*66c0*/  IMAD.MOV R236, RZ, RZ, -R236 ;  /* 0x000000ffffec7224 */ /* 0x000fe200078e0aec */
[----:B--2---:R-:W-:Y:S01]  /*66d0*/  LOP3.LUT R3, R0, 0x1e4, RZ, 0xfc, !PT ;  /* 0x000001e400037812 */ /* 0x004fe200078efcff */
[----:B------:R-:W-:-:S04]  /*66e0*/  IMAD.HI.U32 R237, R249, R232, RZ ;  /* 0x000000e8f9ed7227 */ /* 0x000fc800078e00ff */
[----:B------:R-:W-:Y:S01]  /*66f0*/  IMAD.HI.U32 R238, R249, R234, RZ ;  /* 0x000000eaf9ee7227 */ /* 0x000fe200078e00ff */
[----:B-1----:R-:W-:-:S03]  /*6700*/  LOP3.LUT R2, R0, 0x1e2, RZ, 0xfc, !PT ;  /* 0x000001e200027812 */ /* 0x002fc600078efcff */
[----:B------:R-:W-:Y:S01]  /*6710*/  IMAD R233, R250, R236, R233 ;  /* 0x000000ecfae97224 */ /* 0x000fe200078e02e9 */
[----:B------:R-:W-:Y:S01]  /*6720*/  IABS R239, R2 ;  /* 0x0000000200ef7213 */ /* 0x000fe20000000000 */
[----:B------:R1:W-:Y:S01]  /*6730*/  STL [R1+0x958], R2 ;  /* 0x0009580201007387 */ /* 0x0003e20000100800 */
[----:B------:R-:W-:-:S03]  /*6740*/  IMAD.HI.U32 R236, R249, R235, RZ ;  /* 0x000000ebf9ec7227 */ /* 0x000fc600078e00ff */
[----:B------:R2:W-:Y:S01]  /*6750*/  STL [R1+0x954], R3 ;  /* 0x0009540301007387 */ /* 0x0005e20000100800 */
[----:B------:R-:W-:Y:S02]  /*6760*/  IMAD.MOV R237, RZ, RZ, -R237 ;  /* 0x000000ffffed7224 */ /* 0x000fe400078e0aed */
[----:B------:R-:W-:Y:S02]  /*6770*/  IMAD.MOV R238, RZ, RZ, -R238 ;  /* 0x000000ffffee7224 */ /* 0x000fe400078e0aee */
[----:B------:R-:W-:Y:S01]  /*6780*/  IMAD.MOV R236, RZ, RZ, -R236 ;  /* 0x000000ffffec7224 */ /* 0x000fe200078e0aec */
[----:B-1----:R-:W-:Y:S01]  /*6790*/  LOP3.LUT R2, R0, 0x1e6, RZ, 0xfc, !PT ;  /* 0x000001e600027812 */ /* 0x002fe200078efcff */
[----:B------:R-:W-:Y:S01]  /*67a0*/  IMAD R232, R250, R237, R232 ;  /* 0x000000edfae87224 */ /* 0x000fe200078e02e8 */
[----:B------:R-:W-:Y:S01]  /*67b0*/  IABS R237, R3 ;  /* 0x0000000300ed7213 */ /* 0x000fe20000000000 */
[----:B------:R-:W-:Y:S01]  /*67c0*/  IMAD.HI.U32 R241, R249, R239, RZ ;  /* 0x000000eff9f17227 */ /* 0x000fe200078e00ff */
[----:B------:R-:W-:Y:S01]  /*67d0*/  IABS R240, R2 ;  /* 0x0000000200f07213 */ /* 0x000fe20000000000 */
[----:B------:R1:W-:Y:S01]  /*67e0*/  STL [R1+0x950], R2 ;  /* 0x0009500201007387 */ /* 0x0003e20000100800 */
[----:B--2---:R-:W-:Y:S01]  /*67f0*/  LOP3.LUT R3, R0, 0x1e8, RZ, 0xfc, !PT ;  /* 0x000001e800037812 */ /* 0x004fe200078efcff */
[----:B------:R-:W-:-:S02]  /*6800*/  IMAD R234, R250, R238, R234 ;  /* 0x000000eefaea7224 */ /* 0x000fc400078e02ea */
[----:B------:R-:W-:Y:S02]  /*6810*/  IMAD.MOV.U32 R238, RZ, RZ, R240 ;  /* 0x000000ffffee7224 */ /* 0x000fe400078e00f0 */
[----:B------:R-:W-:Y:S01]  /*6820*/  IMAD R235, R250, R236, R235 ;  /* 0x000000ecfaeb7224 */ /* 0x000fe200078e02eb */
[----:B------:R2:W-:Y:S01]  /*6830*/  STL [R1+0x94c], R3 ;  /* 0x00094c0301007387 */ /* 0x0005e20000100800 */
[----:B------:R-:W-:Y:S02]  /*6840*/  IMAD.MOV R236, RZ, RZ, -R241 ;  /* 0x000000ffffec7224 */ /* 0x000fe400078e0af1 */
[----:B------:R-:W-:Y:S01]  /*6850*/  IMAD.HI.U32 R242, R249, R238, RZ ;  /* 0x000000eef9f27227 */ /* 0x000fe200078e00ff */
[----:B-1----:R-:W-:-:S03]  /*6860*/  LOP3.LUT R2, R0, 0x1ea, RZ, 0xfc, !PT ;  /* 0x000001ea00027812 */ /* 0x002fc600078efcff */
[----:B------:R-:W-:Y:S01]  /*6870*/  IMAD.HI.U32 R240, R249, R237, RZ ;  /* 0x000000edf9f07227 */ /* 0x000fe200078e00ff */
[----:B------:R-:W-:Y:S01]  /*6880*/  IABS R241, R2 ;  /* 0x0000000200f17213 */ /* 0x000fe20000000000 */
[----:B------:R1:W-:Y:S02]  /*6890*/  STL [R1+0x948], R2 ;  /* 0x0009480201007387 */ /* 0x0003e40000100800 */
[----:B------:R-:W-:Y:S01]  /*68a0*/  IMAD R236, R250, R236, R239 ;  /* 0x000000ecfaec7224 */ /* 0x000fe200078e02ef */
[----:B------:R-:W-:Y:S01]  /*68b0*/  IABS R239, R3 ;  /* 0x0000000300ef7213 */ /* 0x000fe20000000000 */
[----:B------:R-:W-:Y:S01]  /*68c0*/  IMAD.MOV R242, RZ, RZ, -R242 ;  /* 0x000000fffff27224 */ /* 0x000fe200078e0af2 */
[----:B--2---:R-:W-:Y:S01]  /*68d0*/  LOP3.LUT R3, R0, 0x1ec, RZ, 0xfc, !PT ;  /* 0x000001ec00037812 */ /* 0x004fe200078efcff */
[----:B------:R-:W-:Y:S02]  /*68e0*/  IMAD.MOV R240, RZ, RZ, -R240 ;  /* 0x000000fffff07224 */ /* 0x000fe400078e0af0 */
[----:B------:R-:W-:-:S02]  /*68f0*/  IMAD R238, R250, R242, R238 ;  /* 0x000000f2faee7224 */ /* 0x000fc400078e02ee */
[----:B------:R-:W-:Y:S01]  /*6900*/  IMAD R237, R250, R240, R237 ;  /* 0x000000f0faed7224 */ /* 0x000fe200078e02ed */
[----:B------:R2:W-:Y:S01]  /*6910*/  STL [R1+0x944], R3 ;  /* 0x0009440301007387 */ /* 0x0005e20000100800 */
[----:B------:R-:W-:-:S03]  /*6920*/  IMAD.HI.U32 R242, R249, R239, RZ ;  /* 0x000000eff9f27227 */ /* 0x000fc600078e00ff */
[----:B------:R4:W-:Y:S01]  /*6930*/  STL [R1+0x940], R4 ;  /* 0x0009400401007387 */ /* 0x0009e20000100800 */
[----:B------:R-:W-:Y:S01]  /*6940*/  IMAD.MOV.U32 R240, RZ, RZ, R241 ;  /* 0x000000fffff07224 */ /* 0x000fe200078e00f1 */
[----:B------:R-:W-:Y:S01]  /*6950*/  IABS R241, R3 ;  /* 0x0000000300f17213 */ /* 0x000fe20000000000 */
[----:B-1----:R-:W-:Y:S01]  /*6960*/  IMAD.MOV.U32 R2, RZ, RZ, R243 ;  /* 0x000000ffff027224 */ /* 0x002fe200078e00f3 */
[----:B------:R-:W-:Y:S01]  /*6970*/  IABS R243, R4 ;  /* 0x0000000400f37213 */ /* 0x000fe20000000000 */
[----:B------:R-:W-:Y:S01]  /*6980*/  IMAD.MOV R242, RZ, RZ, -R242 ;  /* 0x000000fffff27224 */ /* 0x000fe200078e0af2 */
[----:B--2---:R-:W-:Y:S01]  /*6990*/  LOP3.LUT R3, R0, 0x1f0, RZ, 0xfc, !PT ;  /* 0x000001f000037812 */ /* 0x004fe200078efcff */
[----:B------:R-:W-:-:S03]  /*69a0*/  IMAD.HI.U32 R244, R249, R240, RZ ;  /* 0x000000f0f9f47227 */ /* 0x000fc600078e00ff */
[----:B------:R-:W-:Y:S01]  /*69b0*/  IABS R245, R3 ;  /* 0x0000000300f57213 */ /* 0x000fe20000000000 */
[----:B------:R-:W-:Y:S01]  /*69c0*/  IMAD R239, R250, R242, R239 ;  /* 0x000000f2faef7224 */ /* 0x000fe200078e02ef */
[----:B------:R1:W-:Y:S01]  /*69d0*/  STL [R1+0x93c], R3 ;  /* 0x00093c0301007387 */ /* 0x0003e20000100800 */
[----:B------:R-:W-:Y:S01]  /*69e0*/  IMAD.MOV R244, RZ, RZ, -R244 ;  /* 0x000000fffff47224 */ /* 0x000fe200078e0af4 */
[C---:B----4-:R-:W-:Y:S01]  /*69f0*/  LOP3.LUT R4, R0.reuse, 0x1f2, RZ, 0xfc, !PT ;  /* 0x000001f200047812 */ /* 0x050fe200078efcff */
[----:B------:R-:W-:Y:S02]  /*6a00*/  IMAD.MOV.U32 R242, RZ, RZ, R243 ;  /* 0x000000fffff27224 */ /* 0x000fe400078e00f3 */
[----:B------:R-:W-:Y:S02]  /*6a10*/  IMAD.HI.U32 R246, R249, R241, RZ ;  /* 0x000000f1f9f67227 */ /* 0x000fe400078e00ff */
[----:B------:R2:W-:Y:S02]  /*6a20*/  STL [R1+0x938], R4 ;  /* 0x0009380401007387 */ /* 0x0005e40000100800 */
[----:B------:R-:W-:Y:S01]  /*6a30*/  IMAD.MOV.U32 R243, RZ, RZ, R245 ;  /* 0x000000fffff37224 */ /* 0x000fe200078e00f5 */
[----:B-1----:R-:W-:Y:S01]  /*6a40*/  LOP3.LUT R3, R0, 0x1f4, RZ, 0xfc, !PT ;  /* 0x000001f400037812 */ /* 0x002fe200078efcff */
[----:B------:R-:W-:-:S02]  /*6a50*/  IMAD R240, R250, R244, R240 ;  /* 0x000000f4faf07224 */ /* 0x000fc400078e02f0 */
[C---:B------:R-:W-:Y:S02]  /*6a60*/  IMAD.HI.U32 R245, R249.reuse, R242, RZ ;  /* 0x000000f2f9f57227 */ /* 0x040fe400078e00ff */
[----:B------:R-:W-:Y:S02]  /*6a70*/  STL [R1+0x934], R3 ;  /* 0x0009340301007387 */ /* 0x000fe40000100800 */
[----:B------:R-:W-:Y:S01]  /*6a80*/  IMAD.MOV.U32 R5, RZ, RZ, R2 ;  /* 0x000000ffff057224 */ /* 0x000fe200078e0002 */
[----:B------:R-:W-:Y:S01]  /*6a90*/  LOP3.LUT R2, R0, 0x1f6, RZ, 0xfc, !PT ;  /* 0x000001f600027812 */ /* 0x000fe200078efcff */
[----:B------:R-:W-:Y:S01]  /*6aa0*/  IMAD.MOV R244, RZ, RZ, -R246 ;  /* 0x000000fffff47224 */ /* 0x000fe200078e0af6 */
[----:B------:R-:W-:Y:S01]  /*6ab0*/  IABS R246, R3 ;  /* 0x0000000300f67213 */ /* 0x000fe20000000000 */
[----:B------:R-:W-:Y:S02]  /*6ac0*/  IMAD.MOV R245, RZ, RZ, -R245 ;  /* 0x000000fffff57224 */ /* 0x000fe400078e0af5 */
[----:B------:R-:W-:Y:S01]  /*6ad0*/  IMAD R241, R250, R244, R241 ;  /* 0x000000f4faf17224 */ /* 0x000fe200078e02f1 */
[----:B------:R-:W-:Y:S01]  /*6ae0*/  IABS R244, R4 ;  /* 0x0000000400f47213 */ /* 0x000fe20000000000 */
[----:B------:R1:W-:Y:S01]  /*6af0*/  STL [R1+0x930], R2 ;  /* 0x0009300201007387 */ /* 0x0003e20000100800 */
[----:B------:R-:W-:Y:S01]  /*6b00*/  IMAD.HI.U32 R247, R249, R243, RZ ;  /* 0x000000f3f9f77227 */ /* 0x000fe200078e00ff */
[----:B------:R-:W-:-:S02]  /*6b10*/  LOP3.LUT R6, R248, 0x3f, RZ, 0xc0, !PT ;  /* 0x0000003ff8067812 */ /* 0x000fc400078ec0ff */
[----:B--2---:R-:W2:Y:S01]  /*6b20*/  LDL.LU R4, [R1+0x20] ;  /* 0x0000200001047983 */ /* 0x004ea20000300800 */
[----:B------:R-:W-:Y:S02]  /*6b30*/  IMAD R242, R250, R245, R242 ;  /* 0x000000f5faf27224 */ /* 0x000fe400078e02f2 */
[----:B------:R-:W-:Y:S01]  /*6b40*/  IMAD.MOV.U32 R245, RZ, RZ, R246 ;  /* 0x000000fffff57224 */ /* 0x000fe200078e00f6 */
[----:B------:R-:W-:Y:S01]  /*6b50*/  IABS R246, R2 ;  /* 0x0000000200f67213 */ /* 0x000fe20000000000 */
[----:B------:R-:W-:Y:S01]  /*6b60*/  IMAD.MOV R247, RZ, RZ, -R247 ;  /* 0x000000fffff77224 */ /* 0x000fe200078e0af7 */
[----:B-1----:R-:W4:Y:S01]  /*6b70*/  LDL.LU R2, [R1+0x1c] ;  /* 0x00001c0001027983 */ /* 0x002f220000300800 */
[----:B------:R-:W-:Y:S01]  /*6b80*/  LOP3.LUT R3, R0, 0x1f8, RZ, 0xfc, !PT ;  /* 0x000001f800037812 */ /* 0x000fe200078efcff */
[----:B------:R-:W-:Y:S02]  /*6b90*/  IMAD R6, R252, 0x40, R6 ;  /* 0x00000040fc067824 */ /* 0x000fe400078e0206 */
[----:B------:R-:W-:Y:S01]  /*6ba0*/  IMAD R243, R250, R247, R243 ;  /* 0x000000f7faf37224 */ /* 0x000fe200078e02f3 */
[----:B------:R-:W-:Y:S01]  /*6bb0*/  IABS R252, R3 ;  /* 0x0000000300fc7213 */ /* 0x000fe20000000000 */
[C---:B------:R-:W-:Y:S01]  /*6bc0*/  IMAD.HI.U32 R247, R249.reuse, R244, RZ ;  /* 0x000000f4f9f77227 */ /* 0x040fe200078e00ff */
[----:B------:R1:W-:Y:S03]  /*6bd0*/  STL [R1+0x92c], R3 ;  /* 0x00092c0301007387 */ /* 0x0003e60000100800 */
[----:B------:R-:W-:-:S04]  /*6be0*/  IMAD.HI.U32 R248, R249, R245, RZ ;  /* 0x000000f5f9f87227 */ /* 0x000fc800078e00ff */
[----:B------:R-:W-:Y:S01]  /*6bf0*/  IMAD.MOV R247, RZ, RZ, -R247 ;  /* 0x000000fffff77224 */ /* 0x000fe200078e0af7 */
[----:B-1----:R-:W3:Y:S04]  /*6c00*/  LDL.LU R3, [R1+0x18] ;  /* 0x0000180001037983 */ /* 0x002ee80000300800 */
[----:B------:R1:W-:Y:S04]  /*6c10*/  STL [R1+0x884], R6 ;  /* 0x0008840601007387 */ /* 0x0003e80000100800 */
[----:B------:R-:W3:Y:S01]  /*6c20*/  LDL.LU R9, [R1+0x14] ;  /* 0x0000140001097983 */ /* 0x000ee20000300800 */
[----:B------:R-:W-:Y:S01]  /*6c30*/  IMAD.MOV R248, RZ, RZ, -R248 ;  /* 0x000000fffff87224 */ /* 0x000fe200078e0af8 */
[----:B------:R-:W-:Y:S01]  /*6c40*/  LOP3.LUT R10, R0, 0x1fa, RZ, 0xfc, !PT ;  /* 0x000001fa000a7812 */ /* 0x000fe200078efcff */
[----:B------:R-:W-:Y:S01]  /*6c50*/  IMAD R244, R250, R247, R244 ;  /* 0x000000f7faf47224 */ /* 0x000fe200078e02f4 */
[----:B-1----:R-:W-:Y:S01]  /*6c60*/  IABS R6, R6 ;  /* 0x0000000600067213 */ /* 0x002fe20000000000 */
[----:B------:R-:W-:-:S04]  /*6c70*/  IMAD.HI.U32 R7, R249, R246, RZ ;  /* 0x000000f6f9077227 */ /* 0x000fc800078e00ff */
[----:B------:R-:W-:Y:S02]  /*6c80*/  IMAD.MOV.U32 R247, RZ, RZ, R252 ;  /* 0x000000fffff77224 */ /* 0x000fe400078e00fc */
[----:B------:R-:W-:Y:S02]  /*6c90*/  IMAD.MOV.U32 R252, RZ, RZ, R6 ;  /* 0x000000fffffc7224 */ /* 0x000fe400078e0006 */
[----:B------:R-:W-:Y:S01]  /*6ca0*/  IMAD R245, R250, R248, R245 ;  /* 0x000000f8faf57224 */ /* 0x000fe200078e02f5 */
[----:B------:R1:W-:Y:S01]  /*6cb0*/  STL [R1+0x928], R10 ;  /* 0x0009280a01007387 */ /* 0x0003e20000100800 */
[----:B------:R-:W-:Y:S02]  /*6cc0*/  IMAD.MOV R248, RZ, RZ, -R7 ;  /* 0x000000fffff87224 */ /* 0x000fe400078e0a07 */
[----:B------:R-:W-:-:S04]  /*6cd0*/  IMAD.HI.U32 R6, R249, R247, RZ ;  /* 0x000000f7f9067227 */ /* 0x000fc800078e00ff */
[----:B------:R-:W-:Y:S02]  /*6ce0*/  IMAD.HI.U32 R7, R5, R252, RZ ;  /* 0x000000fc05077227 */ /* 0x000fe400078e00ff */
[----:B------:R-:W3:Y:S02]  /*6cf0*/  LDL.LU R5, [R1+0x10] ;  /* 0x0000100001057983 */ /* 0x000ee40000300800 */
[----:B------:R-:W-:Y:S02]  /*6d00*/  IMAD.MOV R11, RZ, RZ, -R6 ;  /* 0x000000ffff0b7224 */ /* 0x000fe400078e0a06 */
[----:B------:R-:W3:Y:S01]  /*6d10*/  LDL.LU R8, [R1+0xc] ;  /* 0x00000c0001087983 */ /* 0x000ee20000300800 */
[----:B------:R-:W-:Y:S01]  /*6d20*/  IMAD R246, R250, R248, R246 ;  /* 0x000000f8faf67224 */ /* 0x000fe200078e02f6 */
[----:B------:R-:W-:Y:S02]  /*6d30*/  IABS R248, R10 ;  /* 0x0000000a00f87213 */ /* 0x000fe40000000000 */
[----:B------:R-:W3:Y:S01]  /*6d40*/  LDL.LU R6, [R1+0x8] ;  /* 0x0000080001067983 */ /* 0x000ee20000300800 */
[----:B-1----:R-:W-:-:S03]  /*6d50*/  IMAD.MOV R10, RZ, RZ, -R7 ;  /* 0x000000ffff0a7224 */ /* 0x002fc600078e0a07 */
[----:B------:R-:W3:Y:S04]  /*6d60*/  LDL.LU R7, [R1+0x4] ;  /* 0x0000040001077983 */ /* 0x000ee80000300800 */
[----:B------:R-:W3:Y:S01]  /*6d70*/  LDL.LU R12, [R1] ;  /* 0x00000000010c7983 */ /* 0x000ee20000300800 */
[----:B------:R-:W-:Y:S01]  /*6d80*/  IMAD R10, R251, R10, R252 ;  /* 0x0000000afb0a7224 */ /* 0x000fe200078e02fc */
[----:B------:R-:W-:-:S04]  /*6d90*/  ISETP.GT.U32.AND P3, PT, R250, R26, PT ;  /* 0x0000001afa00720c */ /* 0x000fc80003f64070 */
[----:B------:R-:W-:Y:S01]  /*6da0*/  ISETP.GT.U32.AND P4, PT, R251, R10, PT ;  /* 0x0000000afb00720c */ /* 0x000fe20003f84070 */
[----:B------:R-:W-:-:S08]  /*6db0*/  IMAD.HI.U32 R252, R249, R248, RZ ;  /* 0x000000f8f9fc7227 */ /* 0x000fd000078e00ff */
[----:B------:R-:W-:-:S04]  /*6dc0*/  @!P3 IMAD.IADD R26, R26, 0x1, -R250 ;  /* 0x000000011a1ab824 */ /* 0x000fc800078e0afa */
[----:B------:R-:W-:Y:S02]  /*6dd0*/  @!P4 IMAD.IADD R10, R10, 0x1, -R251 ;  /* 0x000000010a0ac824 */ /* 0x000fe400078e0afb */
[----:B------:R-:W-:Y:S01]  /*6de0*/  IMAD R247, R250, R11, R247 ;  /* 0x0000000bfaf77224 */ /* 0x000fe200078e02f7 */
[----:B------:R-:W-:Y:S01]  /*6df0*/  LOP3.LUT R11, R0, 0x1fc, RZ, 0xfc, !PT ;  /* 0x000001fc000b7812 */ /* 0x000fe200078efcff */
[----:B------:R-:W-:-:S04]  /*6e00*/  IMAD.MOV R252, RZ, RZ, -R252 ;  /* 0x000000fffffc7224 */ /* 0x000fc800078e0afc */
[----:B------:R-:W-:Y:S01]  /*6e10*/  IMAD R248, R250, R252, R248 ;  /* 0x000000fcfaf87224 */ /* 0x000fe200078e02f8 */
[----:B------:R1:W-:Y:S01]  /*6e20*/  STL [R1+0x924], R11 ;  /* 0x0009240b01007387 */ /* 0x0003e20000100800 */
[----:B------:R-:W-:-:S03]  /*6e30*/  IABS R252, R11 ;  /* 0x0000000b00fc7213 */ /* 0x000fc60000000000 */
[----:B-1----:R-:W3:Y:S04]  /*6e40*/  LDL.LU R11, [R1+0xe4c] ;  /* 0x000e4c00010b7983 */ /* 0x002ee80000300800 */
[----:B------:R1:W-:Y:S04]  /*6e50*/  STL [R1+0x24], R10 ;  /* 0x0000240a01007387 */ /* 0x0003e80000100800 */
[----:B-1----:R-:W3:Y:S01]  /*6e60*/  LDL.LU R10, [R1+0xe48] ;  /* 0x000e4800010a7983 */ /* 0x002ee20000300800 */
[C---:B--2---:R-:W-:Y:S02]  /*6e70*/  ISETP.GT.U32.AND P0, PT, R250.reuse, R4, PT ;  /* 0x00000004fa00720c */ /* 0x044fe40003f04070 */
[----:B----4-:R-:W-:-:S11]  /*6e80*/  ISETP.GT.U32.AND P1, PT, R250, R2, PT ;  /* 0x00000002fa00720c */ /* 0x010fd60003f24070 */
[--C-:B------:R-:W-:Y:S01]  /*6e90*/  @!P0 IMAD.IADD R4, R4, 0x1, -R250.reuse ;  /* 0x0000000104048824 */ /* 0x100fe200078e0afa */
[----:B---3--:R-:W-:Y:S01]  /*6ea0*/  ISETP.GT.U32.AND P5, PT, R250, R3, PT ;  /* 0x00000003fa00720c */ /* 0x008fe20003fa4070 */
[----:B------:R-:W-:-:S03]  /*6eb0*/  @!P1 IMAD.IADD R2, R2, 0x1, -R250 ;  /* 0x0000000102029824 */ /* 0x000fc600078e0afa */
[C---:B------:R-:W-:Y:S02]  /*6ec0*/  ISETP.GT.U32.AND P1, PT, R250.reuse, R4, PT ;  /* 0x00000004fa00720c */ /* 0x040fe40003f24070 */
[C---:B------:R-:W-:Y:S02]  /*6ed0*/  ISETP.GT.U32.AND P2, PT, R250.reuse, R9, PT ;  /* 0x00000009fa00720c */ /* 0x040fe40003f44070 */
[----:B------:R-:W-:-:S05]  /*6ee0*/  ISETP.GT.U32.AND P0, PT, R250, R2, PT ;  /* 0x00000002fa00720c */ /* 0x000fca0003f04070 */
[----:B------:R-:W-:-:S04]  /*6ef0*/  @!P5 IMAD.IADD R3, R3, 0x1, -R250 ;  /* 0x000000010303d824 */ /* 0x000fc800078e0afa */
[--C-:B------:R-:W-:Y:S01]  /*6f00*/  @!P1 IMAD.IADD R4, R4, 0x1, -R250.reuse ;  /* 0x0000000104049824 */ /* 0x100fe200078e0afa */
[----:B------:R-:W-:Y:S01]  /*6f10*/  ISETP.GT.U32.AND P6, PT, R250, R3, PT ;  /* 0x00000003fa00720c */ /* 0x000fe20003fc4070 */
[----:B------:R-:W-:-:S05]  /*6f20*/  @!P2 IMAD.IADD R9, R9, 0x1, -R250 ;  /* 0x000000010909a824 */ /* 0x000fca00078e0afa */
[C---:B------:R-:W-:Y:S02]  /*6f30*/  ISETP.GT.U32.AND P4, PT, R250.reuse, R9, PT ;  /* 0x00000009fa00720c */ /* 0x040fe40003f84070 */
[C---:B------:R-:W-:Y:S02]  /*6f40*/  ISETP.GT.U32.AND P5, PT, R250.reuse, R5, PT ;  /* 0x00000005fa00720c */ /* 0x040fe40003fa4070 */
[C---:B------:R-:W-:Y:S02]  /*6f50*/  ISETP.GT.U32.AND P3, PT, R250.reuse, R8, PT ;  /* 0x00000008fa00720c */ /* 0x040fe40003f64070 */
[C---:B------:R-:W-:Y:S02]  /*6f60*/  ISETP.GT.U32.AND P2, PT, R250.reuse, R6, PT ;  /* 0x00000006fa00720c */ /* 0x040fe40003f44070 */
[----:B------:R-:W-:Y:S01]  /*6f70*/  ISETP.GT.U32.AND P1, PT, R250, R7, PT ;  /* 0x00000007fa00720c */ /* 0x000fe20003f24070 */
[----:B------:R-:W-:-:S06]  /*6f80*/  @!P0 IMAD.IADD R2, R2, 0x1, -R250 ;  /* 0x0000000102028824 */ /* 0x000fcc00078e0afa */
[--C-:B------:R-:W-:Y:S01]  /*6f90*/  @!P5 IMAD.IADD R5, R5, 0x1, -R250.reuse ;  /* 0x000000010505d824 */ /* 0x100fe200078e0afa */
[----:B------:R-:W-:Y:S01]  /*6fa0*/  ISETP.GT.U32.AND P0, PT, R250, R12, PT ;  /* 0x0000000cfa00720c */ /* 0x000fe20003f04070 */
[--C-:B------:R-:W-:Y:S01]  /*6fb0*/  @!P3 IMAD.IADD R8, R8, 0x1, -R250.reuse ;  /* 0x000000010808b824 */ /* 0x100fe200078e0afa */
[----:B------:R1:W-:Y:S01]  /*6fc0*/  STL [R1+0x20], R4 ;  /* 0x0000200401007387 */ /* 0x0003e20000100800 */
[--C-:B------:R-:W-:Y:S01]  /*6fd0*/  @!P6 IMAD.IADD R3, R3, 0x1, -R250.reuse ;  /* 0x000000010303e824 */ /* 0x100fe200078e0afa */
[----:B------:R-:W-:Y:S01]  /*6fe0*/  ISETP.GT.U32.AND P6, PT, R250, R5, PT ;  /* 0x00000005fa00720c */ /* 0x000fe20003fc4070 */
[--C-:B------:R-:W-:Y:S02]  /*6ff0*/  @!P2 IMAD.IADD R6, R6, 0x1, -R250.reuse ;  /* 0x000000010606a824 */ /* 0x100fe400078e0afa */
[--C-:B------:R-:W-:Y:S01]  /*7000*/  @!P4 IMAD.IADD R9, R9, 0x1, -R250.reuse ;  /* 0x000000010909c824 */ /* 0x100fe200078e0afa */
[C---:B------:R-:W-:Y:S01]  /*7010*/  ISETP.GT.U32.AND P4, PT, R250.reuse, R8, PT ;  /* 0x00000008fa00720c */ /* 0x040fe20003f84070 */
[----:B------:R-:W-:Y:S01]  /*7020*/  @!P1 IMAD.IADD R7, R7, 0x1, -R250 ;  /* 0x0000000107079824 */ /* 0x000fe200078e0afa */
[----:B-1----:R-:W2:Y:S01]  /*7030*/  LDL.LU R4, [R1+0xe44] ;  /* 0x000e440001047983 */ /* 0x002ea20000300800 */
[----:B------:R-:W-:-:S03]  /*7040*/  ISETP.GT.U32.AND P1, PT, R250, R6, PT ;  /* 0x00000006fa00720c */ /* 0x000fc60003f24070 */
[----:B------:R1:W-:Y:S01]  /*7050*/  STL [R1+0x1c], R2 ;  /* 0x00001c0201007387 */ /* 0x0003e20000100800 */
[--C-:B------:R-:W-:Y:S01]  /*7060*/  @!P0 IMAD.IADD R12, R12, 0x1, -R250.reuse ;  /* 0x000000010c0c8824 */ /* 0x100fe200078e0afa */
[----:B------:R-:W-:Y:S02]  /*7070*/  ISETP.GT.U32.AND P0, PT, R250, R7, PT ;  /* 0x00000007fa00720c */ /* 0x000fe40003f04070 */
[----:B-1----:R-:W3:Y:S04]  /*7080*/  LDL.LU R2, [R1+0xe40] ;  /* 0x000e400001027983 */ /* 0x002ee80000300800 */
[----:B------:R1:W-:Y:S01]  /*7090*/  STL [R1+0x18], R3 ;  /* 0x0000180301007387 */ /* 0x0003e20000100800 */
[----:B------:R-:W-:-:S03]  /*70a0*/  @!P6 IMAD.IADD R5, R5, 0x1, -R250 ;  /* 0x000000010505e824 */ /* 0x000fc600078e0afa */
[----:B-1----:R-:W4:Y:S01]  /*70b0*/  LDL.LU R3, [R1+0xe3c] ;  /* 0x000e3c0001037983 */ /* 0x002f220000300800 */
[--C-:B------:R-:W-:Y:S02]  /*70c0*/  @!P4 IMAD.IADD R8, R8, 0x1, -R250.reuse ;  /* 0x000000010808c824 */ /* 0x100fe400078e0afa */
[--C-:B------:R-:W-:Y:S01]  /*70d0*/  @!P1 IMAD.IADD R6, R6, 0x1, -R250.reuse ;  /* 0x0000000106069824 */ /* 0x100fe200078e0afa */
[----:B------:R1:W-:Y:S01]  /*70e0*/  STL [R1+0x14], R9 ;  /* 0x0000140901007387 */ /* 0x0003e20000100800 */
[----:B------:R-:W-:-:S03]  /*70f0*/  @!P0 IMAD.IADD R7, R7, 0x1, -R250 ;  /* 0x0000000107078824 */ /* 0x000fc600078e0afa */
[----:B-1----:R-:W4:Y:S04]  /*7100*/  LDL.LU R9, [R1+0xe38] ;  /* 0x000e380001097983 */ /* 0x002f280000300800 */
[----:B------:R1:W-:Y:S04]  /*7110*/  STL [R1+0x10], R5 ;  /* 0x0000100501007387 */ /* 0x0003e80000100800 */
[----:B-1----:R-:W4:Y:S04]  /*7120*/  LDL.LU R5, [R1+0xe34] ;  /* 0x000e340001057983 */ /* 0x002f280000300800 */
[----:B------:R1:W-:Y:S04]  /*7130*/  STL [R1+0xc], R8 ;  /* 0x00000c0801007387 */ /* 0x0003e80000100800 */
[----:B-1----:R-:W4:Y:S04]  /*7140*/  LDL.LU R8, [R1+0xe30] ;  /* 0x000e300001087983 */ /* 0x002f280000300800 */
[----:B------:R1:W-:Y:S04]  /*7150*/  STL [R1+0x8], R6 ;  /* 0x0000080601007387 */ /* 0x0003e80000100800 */
[----:B-1----:R-:W4:Y:S04]  /*7160*/  LDL.LU R6, [R1+0xe2c] ;  /* 0x000e2c0001067983 */ /* 0x002f280000300800 */
[----:B------:R1:W-:Y:S04]  /*7170*/  STL [R1+0x4], R7 ;  /* 0x0000040701007387 */ /* 0x0003e80000100800 */
[----:B-1----:R-:W4:Y:S01]  /*7180*/  LDL.LU R7, [R1+0xe28] ;  /* 0x000e280001077983 */ /* 0x002f220000300800 */
[----:B------:R-:W-:-:S13]  /*7190*/  ISETP.GT.U32.AND P6, PT, R250, R12, PT ;  /* 0x0000000cfa00720c */ /* 0x000fda0003fc4070 */
[----:B------:R-:W-:Y:S01]  /*71a0*/  @!P6 IMAD.IADD R12, R12, 0x1, -R250 ;  /* 0x000000010c0ce824 */ /* 0x000fe200078e0afa */
[C---:B--2---:R-:W-:Y:S02]  /*71b0*/  ISETP.GT.U32.AND P2, PT, R250.reuse, R4, PT ;  /* 0x00000004fa00720c */ /* 0x044fe40003f44070 */
[C---:B---3--:R-:W-:Y:S02]  /*71c0*/  ISETP.GT.U32.AND P5, PT, R250.reuse, R2, PT ;  /* 0x00000002fa00720c */ /* 0x048fe40003fa4070 */
[----:B----4-:R-:W-:-:S11]  /*71d0*/  ISETP.GT.U32.AND P3, PT, R250, R3, PT ;  /* 0x00000003fa00720c */ /* 0x010fd60003f64070 */
[--C-:B------:R-:W-:Y:S02]  /*71e0*/  @!P5 IMAD.IADD R2, R2, 0x1, -R250.reuse ;  /* 0x000000010202d824 */ /* 0x100fe400078e0afa */
[--C-:B------:R-:W-:Y:S02]  /*71f0*/  @!P2 IMAD.IADD R4, R4, 0x1, -R250.reuse ;  /* 0x000000010404a824 */ /* 0x100fe400078e0afa */
[----:B------:R-:W-:Y:S01]  /*7200*/  @!P3 IMAD.IADD R3, R3, 0x1, -R250 ;  /* 0x000000010303b824 */ /* 0x000fe200078e0afa */
[----:B------:R-:W-:-:S04]  /*7210*/  ISETP.GT.U32.AND P3, PT, R250, R2, PT ;  /* 0x00000002fa00720c */ /* 0x000fc80003f64070 */
[C---:B------:R-:W-:Y:S02]  /*7220*/  ISETP.GT.U32.AND P4, PT, R250.reuse, R3, PT ;  /* 0x00000003fa00720c */ /* 0x040fe40003f84070 */
[----:B------:R-:W-:-:S07]  /*7230*/  ISETP.GT.U32.AND P2, PT, R250, R4, PT ;  /* 0x00000004fa00720c */ /* 0x000fce0003f44070 */
[----:B------:R-:W-:-:S04]  /*7240*/  @!P3 IMAD.IADD R2, R2, 0x1, -R250 ;  /* 0x000000010202b824 */ /* 0x000fc800078e0afa */
[--C-:B------:R-:W-:Y:S01]  /*7250*/  @!P4 IMAD.IADD R3, R3, 0x1, -R250.reuse ;  /* 0x000000010303c824 */ /* 0x100fe200078e0afa */
[----:B------:R-:W-:Y:S01]  /*7260*/  ISETP.GT.U32.AND P4, PT, R250, R10, PT ;  /* 0x0000000afa00720c */ /* 0x000fe20003f84070 */
[----:B------:R-:W-:Y:S01]  /*7270*/  @!P2 IMAD.IADD R4, R4, 0x1, -R250 ;  /* 0x000000010404a824 */ /* 0x000fe200078e0afa */
[C---:B------:R-:W-:Y:S02]  /*7280*/  ISETP.GT.U32.AND P3, PT, R250.reuse, R9, PT ;  /* 0x00000009fa00720c */ /* 0x040fe40003f64070 */
[C---:B------:R-:W-:Y:S02]  /*7290*/  ISETP.GT.U32.AND P5, PT, R250.reuse, R5, PT ;  /* 0x00000005fa00720c */ /* 0x040fe40003fa4070 */
[C---:B------:R-:W-:Y:S02]  /*72a0*/  ISETP.GT.U32.AND P6, PT, R250.reuse, R8, PT ;  /* 0x00000008fa00720c */ /* 0x040fe40003fc4070 */
[C---:B------:R-:W-:Y:S02]  /*72b0*/  ISETP.GT.U32.AND P1, PT, R250.reuse, R6, PT ;  /* 0x00000006fa00720c */ /* 0x040fe40003f24070 */
[----:B------:R-:W-:-:S11]  /*72c0*/  ISETP.GT.U32.AND P0, PT, R250, R7, PT ;  /* 0x00000007fa00720c */ /* 0x000fd60003f04070 */
[----:B------:R-:W-:Y:S01]  /*72d0*/  @!P1 IMAD.IADD R6, R6, 0x1, -R250 ;  /* 0x0000000106069824 */ /* 0x000fe200078e0afa */
[----:B------:R-:W-:-:S04]  /*72e0*/  ISETP.GT.U32.AND P1, PT, R250, R11, PT ;  /* 0x0000000bfa00720c */ /* 0x000fc80003f24070 */
[----:B------:R-:W-:Y:S01]  /*72f0*/  ISETP.GT.U32.AND P2, PT, R250, R6, PT ;  /* 0x00000006fa00720c */ /* 0x000fe20003f44070 */
[--C-:B------:R-:W-:Y:S02]  /*7300*/  @!P0 IMAD.IADD R7, R7, 0x1, -R250.reuse ;  /* 0x0000000107078824 */ /* 0x100fe400078e0afa */
[----:B------:R-:W-:-:S03]  /*7310*/  @!P6 IMAD.IADD R8, R8, 0x1, -R250 ;  /* 0x000000010808e824 */ /* 0x000fc600078e0afa */
[----:B------:R-:W-:Y:S01]  /*7320*/  ISETP.GT.U32.AND P0, PT, R250, R7, PT ;  /* 0x00000007fa00720c */ /* 0x000fe20003f04070 */
[--C-:B------:R-:W-:Y:S01]  /*7330*/  @!P4 IMAD.IADD R10, R10, 0x1, -R250.reuse ;  /* 0x000000010a0ac824 */ /* 0x100fe200078e0afa */
[C---:B------:R-:W-:Y:S01]  /*7340*/  ISETP.GT.U32.AND P6, PT, R250.reuse, R13, PT ;  /* 0x0000000dfa00720c */ /* 0x040fe20003fc4070 */
[--C-:B------:R-:W-:Y:S01]  /*7350*/  @!P3 IMAD.IADD R9, R9, 0x1, -R250.reuse ;  /* 0x000000010909b824 */ /* 0x100fe200078e0afa */
[C---:B------:R-:W-:Y:S01]  /*7360*/  ISETP.GT.U32.AND P3, PT, R250.reuse, R14, PT ;  /* 0x0000000efa00720c */ /* 0x040fe20003f64070 */
[--C-:B------:R-:W-:Y:S01]  /*7370*/  @!P1 IMAD.IADD R11, R11, 0x1, -R250.reuse ;  /* 0x000000010b0b9824 */ /* 0x100fe200078e0afa */
[----:B------:R-:W-:Y:S01]  /*7380*/  ISETP.GT.U32.AND P1, PT, R250, R15, PT ;  /* 0x0000000ffa00720c */ /* 0x000fe20003f24070 */
[--C-:B------:R-:W-:Y:S01]  /*7390*/  @!P2 IMAD.IADD R6, R6, 0x1, -R250.reuse ;  /* 0x000000010606a824 */ /* 0x100fe200078e0afa */
[----:B------:R-:W-:Y:S01]  /*73a0*/  ISETP.GT.U32.AND P2, PT, R250, R10, PT ;  /* 0x0000000afa00720c */ /* 0x000fe20003f44070 */
[----:B------:R-:W-:-:S04]  /*73b0*/  @!P5 IMAD.IADD R5, R5, 0x1, -R250 ;  /* 0x000000010505d824 */ /* 0x000fc800078e0afa */
[--C-:B------:R-:W-:Y:S01]  /*73c0*/  @!P0 IMAD.IADD R7, R7, 0x1, -R250.reuse ;  /* 0x0000000107078824 */ /* 0x100fe200078e0afa */
[C---:B------:R-:W-:Y:S02]  /*73d0*/  ISETP.GT.U32.AND P5, PT, R250.reuse, R5, PT ;  /* 0x00000005fa00720c */ /* 0x040fe40003fa4070 */
[C---:B------:R-:W-:Y:S01]  /*73e0*/  ISETP.GT.U32.AND P0, PT, R250.reuse, R16, PT ;  /* 0x00000010fa00720c */ /* 0x040fe20003f04070 */
[--C-:B------:R-:W-:Y:S01]  /*73f0*/  @!P6 IMAD.IADD R13, R13, 0x1, -R250.reuse ;  /* 0x000000010d0de824 */ /* 0x100fe200078e0afa */
[----:B------:R-:W-:Y:S01]  /*7400*/  ISETP.GT.U32.AND P4, PT, R250, R9, PT ;  /* 0x00000009fa00720c */ /* 0x000fe20003f84070 */
[--C-:B------:R-:W-:Y:S02]  /*7410*/  @!P3 IMAD.IADD R14, R14, 0x1, -R250.reuse ;  /* 0x000000010e0eb824 */ /* 0x100fe400078e0afa */
[--C-:B------:R-:W-:Y:S01]  /*7420*/  @!P2 IMAD.IADD R10, R10, 0x1, -R250.reuse ;  /* 0x000000010a0aa824 */ /* 0x100fe200078e0afa */
[C---:B------:R-:W-:Y:S01]  /*7430*/  ISETP.GT.U32.AND P3, PT, R250.reuse, R13, PT ;  /* 0x0000000dfa00720c */ /* 0x040fe20003f64070 */
[----:B------:R-:W-:Y:S01]  /*7440*/  @!P1 IMAD.IADD R15, R15, 0x1, -R250 ;  /* 0x000000010f0f9824 */ /* 0x000fe200078e0afa */
[----:B------:R-:W-:-:S02]  /*7450*/  ISETP.GT.U32.AND P2, PT, R250, R18, PT ;  /* 0x00000012fa00720c */ /* 0x000fc40003f44070 */
[C---:B------:R-:W-:Y:S01]  /*7460*/  ISETP.GT.U32.AND P1, PT, R250.reuse, R19, PT ;  /* 0x00000013fa00720c */ /* 0x040fe20003f24070 */
[--C-:B------:R-:W-:Y:S01]  /*7470*/  @!P5 IMAD.IADD R5, R5, 0x1, -R250.reuse ;  /* 0x000000010505d824 */ /* 0x100fe200078e0afa */
[----:B------:R-:W-:Y:S01]  /*7480*/  ISETP.GT.U32.AND P5, PT, R250, R8, PT ;  /* 0x00000008fa00720c */ /* 0x000fe20003fa4070 */
[--C-:B------:R-:W-:Y:S01]  /*7490*/  @!P0 IMAD.IADD R16, R16, 0x1, -R250.reuse ;  /* 0x0000000110108824 */ /* 0x100fe200078e0afa */
[C---:B------:R-:W-:Y:S01]  /*74a0*/  ISETP.GT.U32.AND P6, PT, R250.reuse, R11, PT ;  /* 0x0000000bfa00720c */ /* 0x040fe20003fc4070 */
[--C-:B------:R-:W-:Y:S01]  /*74b0*/  @!P4 IMAD.IADD R9, R9, 0x1, -R250.reuse ;  /* 0x000000010909c824 */ /* 0x100fe200078e0afa */
[C---:B------:R-:W-:Y:S02]  /*74c0*/  ISETP.GT.U32.AND P4, PT, R250.reuse, R14, PT ;  /* 0x0000000efa00720c */ /* 0x040fe40003f84070 */
[C---:B------:R-:W-:Y:S01]  /*74d0*/  ISETP.GT.U32.AND P0, PT, R250.reuse, R16, PT ;  /* 0x00000010fa00720c */ /* 0x040fe20003f04070 */
[--C-:B------:R-:W-:Y:S01]  /*74e0*/  @!P3 IMAD.IADD R13, R13, 0x1, -R250.reuse ;  /* 0x000000010d0db824 */ /* 0x100fe200078e0afa */
[----:B------:R-:W-:Y:S01]  /*74f0*/  ISETP.GT.U32.AND P3, PT, R250, R20, PT ;  /* 0x00000014fa00720c */ /* 0x000fe20003f64070 */
[--C-:B------:R-:W-:Y:S01]  /*7500*/  @!P2 IMAD.IADD R18, R18, 0x1, -R250.reuse ;  /* 0x000000011212a824 */ /* 0x100fe200078e0afa */
[----:B------:R-:W-:Y:S01]  /*7510*/  ISETP.GT.U32.AND P2, PT, R250, R23, PT ;  /* 0x00000017fa00720c */ /* 0x000fe20003f44070 */
[----:B------:R-:W-:-:S02]  /*7520*/  @!P1 IMAD.IADD R19, R19, 0x1, -R250 ;  /* 0x0000000113139824 */ /* 0x000fc400078e0afa */
[--C-:B------:R-:W-:Y:S01]  /*7530*/  @!P5 IMAD.IADD R8, R8, 0x1, -R250.reuse ;  /* 0x000000010808d824 */ /* 0x100fe200078e0afa */
[C---:B------:R-:W-:Y:S02]  /*7540*/  ISETP.GT.U32.AND P5, PT, R250.reuse, R17, PT ;  /* 0x00000011fa00720c */ /* 0x040fe40003fa4070 */
[C---:B------:R-:W-:Y:S01]  /*7550*/  ISETP.GT.U32.AND P1, PT, R250.reuse, R19, PT ;  /* 0x00000013fa00720c */ /* 0x040fe20003f24070 */
[--C-:B------:R-:W-:Y:S01]  /*7560*/  @!P6 IMAD.IADD R11, R11, 0x1, -R250.reuse ;  /* 0x000000010b0be824 */ /* 0x100fe200078e0afa */
[----:B------:R-:W-:Y:S01]  /*7570*/  ISETP.GT.U32.AND P6, PT, R250, R15, PT ;  /* 0x0000000ffa00720c */ /* 0x000fe20003fc4070 */
[--C-:B------:R-:W-:Y:S01]  /*7580*/  @!P4 IMAD.IADD R14, R14, 0x1, -R250.reuse ;  /* 0x000000010e0ec824 */ /* 0x100fe200078e0afa */
[----:B------:R-:W-:Y:S01]  /*7590*/  ISETP.GT.U32.AND P4, PT, R250, R21, PT ;  /* 0x00000015fa00720c */ /* 0x000fe20003f84070 */
[--C-:B------:R-:W-:Y:S01]  /*75a0*/  @!P0 IMAD.IADD R16, R16, 0x1, -R250.reuse ;  /* 0x0000000110108824 */ /* 0x100fe200078e0afa */
[----:B------:R-:W-:Y:S01]  /*75b0*/  ISETP.GT.U32.AND P0, PT, R250, R18, PT ;  /* 0x00000012fa00720c */ /* 0x000fe20003f04070 */
[--C-:B------:R-:W-:Y:S01]  /*75c0*/  @!P3 IMAD.IADD R20, R20, 0x1, -R250.reuse ;  /* 0x000000011414b824 */ /* 0x100fe200078e0afa */
[C---:B------:R-:W-:Y:S01]  /*75d0*/  ISETP.GT.U32.AND P3, PT, R250.reuse, R24, PT ;  /* 0x00000018fa00720c */ /* 0x040fe20003f64070 */
[--C-:B------:R-:W-:Y:S01]  /*75e0*/  @!P2 IMAD.IADD R23, R23, 0x1, -R250.reuse ;  /* 0x000000011717a824 */ /* 0x100fe200078e0afa */
[----:B------:R-:W-:Y:S01]  /*75f0*/  ISETP.GT.U32.AND P2, PT, R250, R27, PT ;  /* 0x0000001bfa00720c */ /* 0x000fe20003f44070 */
[----:B------:R-:W-:-:S02]  /*7600*/  @!P5 IMAD.IADD R17, R17, 0x1, -R250 ;  /* 0x000000011111d824 */ /* 0x000fc400078e0afa */
[--C-:B------:R-:W-:Y:S01]  /*7610*/  @!P1 IMAD.IADD R19, R19, 0x1, -R250.reuse ;  /* 0x0000000113139824 */ /* 0x100fe200078e0afa */
[C---:B------:R-:W-:Y:S02]  /*7620*/  ISETP.GT.U32.AND P1, PT, R250.reuse, R29, PT ;  /* 0x0000001dfa00720c */ /* 0x040fe40003f24070 */
[C---:B------:R-:W-:Y:S01]  /*7630*/  ISETP.GT.U32.AND P5, PT, R250.reuse, R22, PT ;  /* 0x00000016fa00720c */ /* 0x040fe20003fa4070 */
[--C-:B------:R-:W-:Y:S01]  /*7640*/  @!P6 IMAD.IADD R15, R15, 0x1, -R250.reuse ;  /* 0x000000010f0fe824 */ /* 0x100fe200078e0afa */
[C---:B------:R-:W-:Y:S01]  /*7650*/  ISETP.GT.U32.AND P6, PT, R250.reuse, R17, PT ;  /* 0x00000011fa00720c */ /* 0x040fe20003fc4070 */
[--C-:B------:R-:W-:Y:S01]  /*7660*/  @!P4 IMAD.IADD R21, R21, 0x1, -R250.reuse ;  /* 0x000000011515c824 */ /* 0x100fe200078e0afa */
[----:B------:R-:W-:Y:S01]  /*7670*/  ISETP.GT.U32.AND P4, PT, R250, R25, PT ;  /* 0x00000019fa00720c */ /* 0x000fe20003f84070 */
[--C-:B------:R-:W-:Y:S01]  /*7680*/  @!P0 IMAD.IADD R18, R18, 0x1, -R250.reuse ;  /* 0x0000000112128824 */ /* 0x100fe200078e0afa */
[----:B------:R-:W-:Y:S01]  /*7690*/  ISETP.GT.U32.AND P0, PT, R250, R28, PT ;  /* 0x0000001cfa00720c */ /* 0x000fe20003f04070 */
[--C-:B------:R-:W-:Y:S01]  /*76a0*/  @!P3 IMAD.IADD R24, R24, 0x1, -R250.reuse ;  /* 0x000000011818b824 */ /* 0x100fe200078e0afa */
[----:B------:R-:W-:Y:S01]  /*76b0*/  ISETP.GT.U32.AND P3, PT, R250, R26, PT ;  /* 0x0000001afa00720c */ /* 0x000fe20003f64070 */
[----:B------:R-:W-:-:S02]  /*76c0*/  @!P2 IMAD.IADD R27, R27, 0x1, -R250 ;  /* 0x000000011b1ba824 */ /* 0x000fc400078e0afa */
[--C-:B------:R-:W-:Y:S02]  /*76d0*/  @!P1 IMAD.IADD R29, R29, 0x1, -R250.reuse ;  /* 0x000000011d1d9824 */ /* 0x100fe400078e0afa */
        /* <DEDUP_REMOVED lines=9> */
[----:B------:R-:W-:-:S03]  /*7770*/  @!P3 IMAD.IADD R26, R26, 0x1, -R250 ;  /* 0x000000011a1ab824 */ /* 0x000fc600078e0afa */
[C---:B------:R-:W-:Y:S01]  /*7780*/  ISETP.GT.U32.AND P3, PT, R250.reuse, R28, PT ;  /* 0x0000001cfa00720c */ /* 0x040fe20003f64070 */
[--C-:B------:R-:W-:Y:S01]  /*7790*/  @!P1 IMAD.IADD R27, R27, 0x1, -R250.reuse ;  /* 0x000000011b1b9824 */ /* 0x100fe200078e0afa */
[----:B------:R-:W-:Y:S01]  /*77a0*/  ISETP.GT.U32.AND P1, PT, R250, R34, PT ;  /* 0x00000022fa00720c */ /* 0x000fe20003f24070 */
[--C-:B------:R-:W-:Y:S01]  /*77b0*/  @!P5 IMAD.IADD R20, R20, 0x1, -R250.reuse ;  /* 0x000000011414d824 */ /* 0x100fe200078e0afa */
[C---:B------:R-:W-:Y:S01]  /*77c0*/  ISETP.GT.U32.AND P5, PT, R250.reuse, R23, PT ;  /* 0x00000017fa00720c */ /* 0x040fe20003fa4070 */
[--C-:B------:R-:W-:Y:S01]  /*77d0*/  @!P6 IMAD.IADD R21, R21, 0x1, -R250.reuse ;  /* 0x000000011515e824 */ /* 0x100fe200078e0afa */
[----:B------:R-:W-:Y:S01]  /*77e0*/  ISETP.GT.U32.AND P0, PT, R250, R25, PT ;  /* 0x00000019fa00720c */ /* 0x000fe20003f04070 */
[--C-:B------:R-:W-:Y:S01]  /*77f0*/  @!P4 IMAD.IADD R22, R22, 0x1, -R250.reuse ;  /* 0x000000011616c824 */ /* 0x100fe200078e0afa */
[C---:B------:R-:W-:Y:S02]  /*7800*/  ISETP.GT.U32.AND P6, PT, R250.reuse, R29, PT ;  /* 0x0000001dfa00720c */ /* 0x040fe40003fc4070 */
        /* <DEDUP_REMOVED lines=28> */
[--C-:B------:R-:W-:Y:S01]  /*79d0*/  @!P2 IMAD.IADD R39, R39, 0x1, -R250.reuse ;  /* 0x000000012727a824 */ /* 0x100fe200078e0afa */
[----:B------:R-:W-:Y:S01]  /*79e0*/  ISETP.GT.U32.AND P6, PT, R250, R30, PT ;  /* 0x0000001efa00720c */ /* 0x000fe20003fc4070 */
[----:B------:R-:W-:Y:S01]  /*79f0*/  @!P3 IMAD.IADD R42, R42, 0x1, -R250 ;  /* 0x000000012a2ab824 */ /* 0x000fe200078e0afa */
[----:B------:R-:W-:-:S02]  /*7a00*/  ISETP.GT.U32.AND P2, PT, R250, R33, PT ;  /* 0x00000021fa00720c */ /* 0x000fc40003f44070 */
        /* <DEDUP_REMOVED lines=37> */
[----:B------:R-:W-:-:S02]  /*7c60*/  @!P6 IMAD.IADD R49, R49, 0x1, -R250 ;  /* 0x000000013131e824 */ /* 0x000fc400078e0afa */
        /* <DEDUP_REMOVED lines=9> */
[C---:B------:R-:W-:Y:S01]  /*7d00*/  ISETP.GT.U32.AND P0, PT, R250.reuse, R54, PT ;  /* 0x00000036fa00720c */ /* 0x040fe20003f04070 */
[----:B------:R-:W-:Y:S01]  /*7d10*/  @!P4 IMAD.IADD R51, R51, 0x1, -R250 ;  /* 0x000000013333c824 */ /* 0x000fe200078e0afa */
[----:B------:R-:W-:-:S03]  /*7d20*/  ISETP.GT.U32.AND P4, PT, R250, R45, PT ;  /* 0x0000002dfa00720c */ /* 0x000fc60003f84070 */
        /* <DEDUP_REMOVED lines=10> */
[----:B------:R-:W-:Y:S01]  /*7dd0*/  @!P4 IMAD.IADD R45, R45, 0x1, -R250 ;  /* 0x000000012d2dc824 */ /* 0x000fe200078e0afa */
[----:B------:R-:W-:-:S03]  /*7de0*/  ISETP.GT.U32.AND P4, PT, R250, R51, PT ;  /* 0x00000033fa00720c */ /* 0x000fc60003f84070 */
[--C-:B------:R-:W-:Y:S01]  /*7df0*/  @!P2 IMAD.IADD R47, R47, 0x1, -R250.reuse ;  /* 0x000000012f2fa824 */ /* 0x100fe200078e0afa */
[----:B------:R-:W-:Y:S01]  /*7e00*/  ISETP.GT.U32.AND P2, PT, R250, R53, PT ;  /* 0x00000035fa00720c */ /* 0x000fe20003f44070 */
[--C-:B------:R-:W-:Y:S01]  /*7e10*/  @!P3 IMAD.IADD R50, R50, 0x1, -R250.reuse ;  /* 0x000000013232b824 */ /* 0x100fe200078e0afa */
[----:B------:R-:W-:Y:S01]  /*7e20*/  ISETP.GT.U32.AND P3, PT, R250, R57, PT ;  /* 0x00000039fa00720c */ /* 0x000fe20003f64070 */
[--C-:B------:R-:W-:Y:S01]  /*7e30*/  @!P1 IMAD.IADD R56, R56, 0x1, -R250.reuse ;  /* 0x0000000138389824 */ /* 0x100fe200078e0afa */
[----:B------:R-:W-:Y:S01]  /*7e40*/  ISETP.GT.U32.AND P1, PT, R250, R63, PT ;  /* 0x0000003ffa00720c */ /* 0x000fe20003f24070 */
[--C-:B------:R-:W-:Y:S01]  /*7e50*/  @!P5 IMAD.IADD R46, R46, 0x1, -R250.reuse ;  /* 0x000000012e2ed824 */ /* 0x100fe200078e0afa */
[C---:B------:R-:W-:Y:S02]  /*7e60*/  ISETP.GT.U32.AND P6, PT, R250.reuse, R43, PT ;  /* 0x0000002bfa00720c */ /* 0x040fe40003fc4070 */
        /* <DEDUP_REMOVED lines=9> */
[----:B------:R-:W-:-:S02]  /*7f00*/  @!P1 IMAD.IADD R63, R63, 0x1, -R250 ;  /* 0x000000013f3f9824 */ /* 0x000fc400078e0afa */
        /* <DEDUP_REMOVED lines=57> */
[C---:B------:R-:W-:Y:S02]  /*82a0*/  ISETP.GT.U32.AND P1, PT, R250.reuse, R71, PT ;  /* 0x00000047fa00720c */ /* 0x040fe40003f24070 */
        /* <DEDUP_REMOVED lines=26> */
[----:B------:R-:W-:Y:S01]  /*8450*/  @!P5 IMAD.IADD R80, R80, 0x1, -R250 ;  /* 0x000000015050d824 */ /* 0x000fe200078e0afa */
[----:B------:R-:W-:-:S03]  /*8460*/  ISETP.GT.U32.AND P5, PT, R250, R74, PT ;  /* 0x0000004afa00720c */ /* 0x000fc60003fa4070 */
        /* <DEDUP_REMOVED lines=10> */
[----:B------:R-:W-:Y:S01]  /*8510*/  @!P5 IMAD.IADD R74, R74, 0x1, -R250 ;  /* 0x000000014a4ad824 */ /* 0x000fe200078e0afa */
[----:B------:R-:W-:-:S02]  /*8520*/  ISETP.GT.U32.AND P1, PT, R250, R91, PT ;  /* 0x0000005bfa00720c */ /* 0x000fc40003f24070 */
        /* <DEDUP_REMOVED lines=125> */
[--C-:B------:R-:W-:Y:S02]  /*8d00*/  @!P0 IMAD.IADD R111, R111, 0x1, -R250.reuse ;  /* 0x000000016f6f8824 */ /* 0x100fe400078e0afa */
[--C-:B------:R-:W-:Y:S02]  /*8d10*/  @!P6 IMAD.IADD R114, R114, 0x1, -R250.reuse ;  /* 0x000000017272e824 */ /* 0x100fe400078e0afa */
        /* <DEDUP_REMOVED lines=9> */
[----:B------:R-:W-:-:S02]  /*8db0*/  ISETP.GT.U32.AND P1, PT, R250, R119, PT ;  /* 0x00000077fa00720c */ /* 0x000fc40003f24070 */
[----:B------:R-:W-:-:S03]  /*8dc0*/  ISETP.GT.U32.AND P5, PT, R250, R110, PT ;  /* 0x0000006efa00720c */ /* 0x000fc60003fa4070 */
        /* <DEDUP_REMOVED lines=41> */
[----:B------:R-:W-:-:S03]  /*9060*/  @!P4 IMAD.IADD R129, R129, 0x1, -R250 ;  /* 0x000000018181c824 */ /* 0x000fc600078e0afa */
        /* <DEDUP_REMOVED lines=14> */
[----:B------:R-:W-:Y:S01]  /*9150*/  ISETP.GT.U32.AND P4, PT, R250, R130, PT ;  /* 0x00000082fa00720c */ /* 0x000fe20003f84070 */
[--C-:B------:R-:W-:Y:S01]  /*9160*/  @!P2 IMAD.IADD R128, R128, 0x1, -R250.reuse ;  /* 0x000000018080a824 */ /* 0x100fe200078e0afa */
[C---:B------:R-:W-:Y:S01]  /*9170*/  ISETP.GT.U32.AND P2, PT, R250.reuse, R135, PT ;  /* 0x00000087fa00720c */ /* 0x040fe20003f44070 */
[--C-:B------:R-:W-:Y:S01]  /*9180*/  @!P3 IMAD.IADD R129, R129, 0x1, -R250.reuse ;  /* 0x000000018181b824 */ /* 0x100fe200078e0afa */
[----:B------:R-:W-:Y:S01]  /*9190*/  ISETP.GT.U32.AND P3, PT, R250, R136, PT ;  /* 0x00000088fa00720c */ /* 0x000fe20003f64070 */
[--C-:B------:R-:W-:Y:S02]  /*91a0*/  @!P6 IMAD.IADD R131, R131, 0x1, -R250.reuse ;  /* 0x000000018383e824 */ /* 0x100fe400078e0afa */
        /* <DEDUP_REMOVED lines=45> */
[----:B------:R-:W-:-:S02]  /*9480*/  ISETP.GT.U32.AND P1, PT, R250, R148, PT ;  /* 0x00000094fa00720c */ /* 0x000fc40003f24070 */
[----:B------:R-:W-:Y:S01]  /*9490*/  ISETP.GT.U32.AND P5, PT, R250, R139, PT ;  /* 0x0000008bfa00720c */ /* 0x000fe20003fa4070 */
[--C-:B------:R-:W-:Y:S01]  /*94a0*/  @!P4 IMAD.IADD R138, R138, 0x1, -R250.reuse ;  /* 0x000000018a8ac824 */ /* 0x100fe200078e0afa */
[----:B------:R-:W-:Y:S01]  /*94b0*/  ISETP.GT.U32.AND P4, PT, R250, R144, PT ;  /* 0x00000090fa00720c */ /* 0x000fe20003f84070 */
[--C-:B------:R-:W-:Y:S02]  /*94c0*/  @!P6 IMAD.IADD R140, R140, 0x1, -R250.reuse ;  /* 0x000000018c8ce824 */ /* 0x100fe400078e0afa */
        /* <DEDUP_REMOVED lines=247> */
[----:B------:R1:W-:Y:S01]  /*a440*/  STL [R1], R12 ;  /* 0x0000000c01007387 */ /* 0x0003e20000100800 */
[--C-:B------:R-:W-:Y:S01]  /*a450*/  @!P3 IMAD.IADD R201, R201, 0x1, -R250.reuse ;  /* 0x00000001c9c9b824 */ /* 0x100fe200078e0afa */
[C---:B------:R-:W-:Y:S01]  /*a460*/  ISETP.GT.U32.AND P2, PT, R250.reuse, R206, PT ;  /* 0x000000cefa00720c */ /* 0x040fe20003f44070 */
[--C-:B------:R-:W-:Y:S01]  /*a470*/  @!P0 IMAD.IADD R203, R203, 0x1, -R250.reuse ;  /* 0x00000001cbcb8824 */ /* 0x100fe200078e0afa */
[C---:B------:R-:W-:Y:S01]  /*a480*/  ISETP.GT.U32.AND P3, PT, R250.reuse, R207, PT ;  /* 0x000000cffa00720c */ /* 0x040fe20003f64070 */
[--C-:B------:R-:W-:Y:S01]  /*a490*/  @!P1 IMAD.IADD R205, R205, 0x1, -R250.reuse ;  /* 0x00000001cdcd9824 */ /* 0x100fe200078e0afa */
[C---:B------:R-:W-:Y:S01]  /*a4a0*/  ISETP.GT.U32.AND P1, PT, R250.reuse, R212, PT ;  /* 0x000000d4fa00720c */ /* 0x040fe20003f24070 */
[----:B-1----:R-:W1:Y:S01]  /*a4b0*/  S2R R12, SR_TID.X ;  /* 0x00000000000c7919 */ /* 0x002e620000002100 */
[----:B------:R-:W-:Y:S01]  /*a4c0*/  @!P5 IMAD.IADD R209, R209, 0x1, -R250 ;  /* 0x00000001d1d1d824 */ /* 0x000fe200078e0afa */
[----:B------:R-:W-:-:S02]  /*a4d0*/  ISETP.GT.U32.AND P0, PT, R250, R210, PT ;  /* 0x000000d2fa00720c */ /* 0x000fc40003f04070 */
[----:B------:R-:W-:Y:S01]  /*a4e0*/  ISETP.GT.U32.AND P5, PT, R250, R203, PT ;  /* 0x000000cbfa00720c */ /* 0x000fe20003fa4070 */
[--C-:B------:R-:W-:Y:S01]  /*a4f0*/  @!P4 IMAD.IADD R202, R202, 0x1, -R250.reuse ;  /* 0x00000001cacac824 */ /* 0x100fe200078e0afa */
[----:B------:R-:W-:Y:S02]  /*a500*/  ISETP.GT.U32.AND P4, PT, R250, R208, PT ;  /* 0x000000d0fa00720c */ /* 0x000fe40003f84070 */
[--C-:B------:R-:W-:Y:S01]  /*a510*/  @!P2 IMAD.IADD R206, R206, 0x1, -R250.reuse ;  /* 0x00000001cecea824 */ /* 0x100fe200078e0afa */
[C---:B------:R-:W-:Y:S01]  /*a520*/  ISETP.GT.U32.AND P2, PT, R250.reuse, R213, PT ;  /* 0x000000d5fa00720c */ /* 0x040fe20003f44070 */
[--C-:B------:R-:W-:Y:S01]  /*a530*/  @!P3 IMAD.IADD R207, R207, 0x1, -R250.reuse ;  /* 0x00000001cfcfb824 */ /* 0x100fe200078e0afa */
[----:B------:R-:W-:Y:S01]  /*a540*/  ISETP.GT.U32.AND P3, PT, R250, R214, PT ;  /* 0x000000d6fa00720c */ /* 0x000fe20003f64070 */
[--C-:B------:R-:W-:Y:S01]  /*a550*/  @!P1 IMAD.IADD R212, R212, 0x1, -R250.reuse ;  /* 0x00000001d4d49824 */ /* 0x100fe200078e0afa */
[----:B------:R-:W-:Y:S02]  /*a560*/  ISETP.GT.U32.AND P1, PT, R250, R219, PT ;  /* 0x000000dbfa00720c */ /* 0x000fe40003f24070 */
[--C-:B------:R-:W-:Y:S01]  /*a570*/  @!P0 IMAD.IADD R210, R210, 0x1, -R250.reuse ;  /* 0x00000001d2d28824 */ /* 0x100fe200078e0afa */
[C---:B------:R-:W-:Y:S01]  /*a580*/  ISETP.GT.U32.AND P0, PT, R250.reuse, R204, PT ;  /* 0x000000ccfa00720c */ /* 0x040fe20003f04070 */
[--C-:B------:R-:W-:Y:S01]  /*a590*/  @!P5 IMAD.IADD R203, R203, 0x1, -R250.reuse ;  /* 0x00000001cbcbd824 */ /* 0x100fe200078e0afa */
[----:B------:R-:W-:Y:S01]  /*a5a0*/  ISETP.GT.U32.AND P5, PT, R250, R209, PT ;  /* 0x000000d1fa00720c */ /* 0x000fe20003fa4070 */
[----:B------:R-:W-:Y:S01]  /*a5b0*/  @!P4 IMAD.IADD R208, R208, 0x1, -R250 ;  /* 0x00000001d0d0c824 */ /* 0x000fe200078e0afa */
[----:B------:R-:W-:-:S02]  /*a5c0*/  ISETP.GT.U32.AND P4, PT, R250, R215, PT ;  /* 0x000000d7fa00720c */ /* 0x000fc40003f84070 */
[--C-:B------:R-:W-:Y:S01]  /*a5d0*/  @!P2 IMAD.IADD R213, R213, 0x1, -R250.reuse ;  /* 0x00000001d5d5a824 */ /* 0x100fe200078e0afa */
[----:B------:R-:W-:Y:S01]  /*a5e0*/  ISETP.GT.U32.AND P2, PT, R250, R220, PT ;  /* 0x000000dcfa00720c */ /* 0x000fe20003f44070 */
[--C-:B------:R-:W-:Y:S01]  /*a5f0*/  @!P3 IMAD.IADD R214, R214, 0x1, -R250.reuse ;  /* 0x00000001d6d6b824 */ /* 0x100fe200078e0afa */
[C---:B------:R-:W-:Y:S01]  /*a600*/  ISETP.GT.U32.AND P3, PT, R250.reuse, R221, PT ;  /* 0x000000ddfa00720c */ /* 0x040fe20003f64070 */
[----:B------:R-:W-:Y:S01]  /*a610*/  @!P1 IMAD.IADD R219, R219, 0x1, -R250 ;  /* 0x00000001dbdb9824 */ /* 0x000fe200078e0afa */
[C---:B------:R-:W-:Y:S01]  /*a620*/  ISETP.GT.U32.AND P6, PT, R250.reuse, R199, PT ;  /* 0x000000c7fa00720c */ /* 0x040fe20003fc4070 */
[----:B------:R-:W-:Y:S01]  /*a630*/  IMAD.HI.U32 R249, R249, R252, RZ ;  /* 0x000000fcf9f97227 */ /* 0x000fe200078e00ff */
[----:B------:R-:W-:-:S03]  /*a640*/  ISETP.GT.U32.AND P1, PT, R250, R213, PT ;  /* 0x000000d5fa00720c */ /* 0x000fc60003f24070 */
[----:B------:R-:W-:Y:S01]  /*a650*/  @!P0 IMAD.IADD R204, R204, 0x1, -R250 ;  /* 0x00000001cccc8824 */ /* 0x000fe200078e0afa */
[----:B-1----:R-:W-:Y:S01]  /*a660*/  SHF.R.U32.HI R12, RZ, 0x6, R12 ;  /* 0x00000006ff0c7819 */ /* 0x002fe2000001160c */
[--C-:B------:R-:W-:Y:S01]  /*a670*/  @!P5 IMAD.IADD R209, R209, 0x1, -R250.reuse ;  /* 0x00000001d1d1d824 */ /* 0x100fe200078e0afa */
[C---:B------:R-:W-:Y:S02]  /*a680*/  ISETP.GT.U32.AND P0, PT, R250.reuse, R210, PT ;  /* 0x000000d2fa00720c */ /* 0x040fe40003f04070 */
[----:B------:R-:W-:Y:S01]  /*a690*/  ISETP.GT.U32.AND P5, PT, R250, R216, PT ;  /* 0x000000d8fa00720c */ /* 0x000fe20003fa4070 */
[----:B------:R-:W-:Y:S01]  /*a6a0*/  IMAD.MOV R249, RZ, RZ, -R249 ;  /* 0x000000fffff97224 */ /* 0x000fe200078e0af9 */
[----:B------:R-:W-:Y:S01]  /*a6b0*/  SGXT.U32 R12, R12, 0x1 ;  /* 0x000000010c0c781a */ /* 0x000fe20000000000 */
[----:B------:R-:W-:Y:S01]  /*a6c0*/  @!P4 IMAD.IADD R215, R215, 0x1, -R250 ;  /* 0x00000001d7d7c824 */ /* 0x000fe200078e0afa */
[C---:B------:R-:W-:Y:S01]  /*a6d0*/  ISETP.GT.U32.AND P4, PT, R250.reuse, R222, PT ;  /* 0x000000defa00720c */ /* 0x040fe20003f84070 */
[----:B------:R1:W-:Y:S01]  /*a6e0*/  STL [R1+0xe1c], R2 ;  /* 0x000e1c0201007387 */ /* 0x0003e20000100800 */
[----:B------:R-:W-:-:S02]  /*a6f0*/  IMAD R249, R250, R249, R252 ;  /* 0x000000f9faf97224 */ /* 0x000fc400078e02fc */
[--C-:B------:R-:W-:Y:S01]  /*a700*/  @!P2 IMAD.IADD R220, R220, 0x1, -R250.reuse ;  /* 0x00000001dcdca824 */ /* 0x100fe200078e0afa */
[C---:B------:R-:W-:Y:S01]  /*a710*/  ISETP.GT.U32.AND P2, PT, R250.reuse, R214, PT ;  /* 0x000000d6fa00720c */ /* 0x040fe20003f44070 */
[--C-:B------:R-:W-:Y:S01]  /*a720*/  @!P3 IMAD.IADD R221, R221, 0x1, -R250.reuse ;  /* 0x00000001ddddb824 */ /* 0x100fe200078e0afa */
[----:B------:R-:W-:Y:S01]  /*a730*/  ISETP.GT.U32.AND P3, PT, R250, R215, PT ;  /* 0x000000d7fa00720c */ /* 0x000fe20003f64070 */
[----:B------:R-:W-:Y:S02]  /*a740*/  IMAD.U32 R252, RZ, RZ, UR4 ;  /* 0x00000004fffc7e24 */ /* 0x000fe4000f8e00ff */
[--C-:B------:R-:W-:Y:S02]  /*a750*/  @!P6 IMAD.IADD R199, R199, 0x1, -R250.reuse ;  /* 0x00000001c7c7e824 */ /* 0x100fe400078e0afa */
[----:B-1----:R-:W-:Y:S01]  /*a760*/  IMAD R2, R12, UR4, RZ ;  /* 0x000000040c027c24 */ /* 0x002fe2000f8e02ff */
[C---:B------:R-:W-:Y:S01]  /*a770*/  ISETP.GT.U32.AND P6, PT, R250.reuse, R211, PT ;  /* 0x000000d3fa00720c */ /* 0x040fe20003fc4070 */
[----:B------:R-:W-:Y:S01]  /*a780*/  @!P1 IMAD.IADD R213, R213, 0x1, -R250 ;  /* 0x00000001d5d59824 */ /* 0x000fe200078e0afa */
[----:B------:R-:W-:Y:S01]  /*a790*/  ISETP.GT.U32.AND P1, PT, R250, R219, PT ;  /* 0x000000dbfa00720c */ /* 0x000fe20003f24070 */
[----:B------:R-:W-:-:S02]  /*a7a0*/  IMAD R2, R252, 0x2, R2 ;  /* 0x00000002fc027824 */ /* 0x000fc400078e0202 */
[--C-:B------:R-:W-:Y:S01]  /*a7b0*/  @!P0 IMAD.IADD R210, R210, 0x1, -R250.reuse ;  /* 0x00000001d2d28824 */ /* 0x100fe200078e0afa */
[----:B------:R-:W-:Y:S01]  /*a7c0*/  ISETP.GT.U32.AND P0, PT, R250, R217, PT ;  /* 0x000000d9fa00720c */ /* 0x000fe20003f04070 */
[----:B------:R-:W-:Y:S02]  /*a7d0*/  @!P5 IMAD.IADD R216, R216, 0x1, -R250 ;  /* 0x00000001d8d8d824 */ /* 0x000fe400078e0afa */
[----:B------:R-:W-:Y:S02]  /*a7e0*/  IMAD R2, R252, 0x2, R2 ;  /* 0x00000002fc027824 */ /* 0x000fe400078e0202 */
[--C-:B------:R-:W-:Y:S01]  /*a7f0*/  @!P4 IMAD.IADD R222, R222, 0x1, -R250.reuse ;  /* 0x00000001dedec824 */ /* 0x100fe200078e0afa */
[----:B------:R-:W-:Y:S01]  /*a800*/  ISETP.GT.U32.AND P4, PT, R250, R216, PT ;  /* 0x000000d8fa00720c */ /* 0x000fe20003f84070 */
[----:B------:R-:W-:Y:S01]  /*a810*/  STL [R1+0xe20], R3 ;  /* 0x000e200301007387 */ /* 0x000fe20000100800 */
[--C-:B------:R-:W-:Y:S01]  /*a820*/  @!P2 IMAD.IADD R214, R214, 0x1, -R250.reuse ;  /* 0x00000001d6d6a824 */ /* 0x100fe200078e0afa */
[C---:B------:R-:W-:Y:S01]  /*a830*/  ISETP.GT.U32.AND P2, PT, R250.reuse, R220, PT ;  /* 0x000000dcfa00720c */ /* 0x040fe20003f44070 */
[--C-:B------:R-:W-:Y:S01]  /*a840*/  @!P3 IMAD.IADD R215, R215, 0x1, -R250.reuse ;  /* 0x00000001d7d7b824 */ /* 0x100fe200078e0afa */
[----:B------:R-:W-:Y:S01]  /*a850*/  STL [R1+0xe24], R4 ;  /* 0x000e240401007387 */ /* 0x000fe20000100800 */
[----:B------:R-:W-:Y:S01]  /*a860*/  ISETP.GT.U32.AND P3, PT, R250, R221, PT ;  /* 0x000000ddfa00720c */ /* 0x000fe20003f64070 */
[----:B------:R-:W-:-:S02]  /*a870*/  @!P6 IMAD.IADD R211, R211, 0x1, -R250 ;  /* 0x00000001d3d3e824 */ /* 0x000fc400078e0afa */
[----:B------:R1:W-:Y:S01]  /*a880*/  STL [R1+0x5bc], R2 ;  /* 0x0005bc0201007387 */ /* 0x0003e20000100800 */
[C---:B------:R-:W-:Y:S01]  /*a890*/  ISETP.GT.U32.AND P6, PT, R250.reuse, R218, PT ;  /* 0x000000dafa00720c */ /* 0x040fe20003fc4070 */
[--C-:B------:R-:W-:Y:S01]  /*a8a0*/  @!P1 IMAD.IADD R219, R219, 0x1, -R250.reuse ;  /* 0x00000001dbdb9824 */ /* 0x100fe200078e0afa */
[C---:B------:R-:W-:Y:S01]  /*a8b0*/  ISETP.GT.U32.AND P5, PT, R250.reuse, R223, PT ;  /* 0x000000dffa00720c */ /* 0x040fe20003fa4070 */
[----:B------:R-:W-:Y:S01]  /*a8c0*/  @!P0 IMAD.IADD R217, R217, 0x1, -R250 ;  /* 0x00000001d9d98824 */ /* 0x000fe200078e0afa */
[----:B------:R-:W-:Y:S01]  /*a8d0*/  ISETP.GT.U32.AND P1, PT, R250, R226, PT ;  /* 0x000000e2fa00720c */ /* 0x000fe20003f24070 */
[----:B-1----:R-:W-:Y:S01]  /*a8e0*/  IMAD R2, R252, 0x2, R2 ;  /* 0x00000002fc027824 */ /* 0x002fe200078e0202 */
[----:B------:R-:W-:-:S04]  /*a8f0*/  ISETP.GT.U32.AND P0, PT, R250, R224, PT ;  /* 0x000000e0fa00720c */ /* 0x000fc80003f04070 */
[----:B------:R1:W-:Y:S01]  /*a900*/  STL [R1+0x5c8], R2 ;  /* 0x0005c80201007387 */ /* 0x0003e20000100800 */
[--C-:B------:R-:W-:Y:S01]  /*a910*/  @!P4 IMAD.IADD R216, R216, 0x1, -R250.reuse ;  /* 0x00000001d8d8c824 */ /* 0x100fe200078e0afa */
[----:B------:R-:W-:Y:S01]  /*a920*/  ISETP.GT.U32.AND P4, PT, R250, R222, PT ;  /* 0x000000defa00720c */ /* 0x000fe20003f84070 */
[----:B------:R-:W-:Y:S02]  /*a930*/  @!P2 IMAD.IADD R220, R220, 0x1, -R250 ;  /* 0x00000001dcdca824 */ /* 0x000fe400078e0afa */
[----:B-1----:R-:W-:Y:S01]  /*a940*/  IMAD R2, R252, 0x2, R2 ;  /* 0x00000002fc027824 */ /* 0x002fe200078e0202 */
[----:B------:R-:W-:Y:S01]  /*a950*/  ISETP.GT.U32.AND P2, PT, R250, R227, PT ;  /* 0x000000e3fa00720c */ /* 0x000fe20003f44070 */
[----:B------:R-:W-:-:S03]  /*a960*/  @!P3 IMAD.IADD R221, R221, 0x1, -R250 ;  /* 0x00000001ddddb824 */ /* 0x000fc600078e0afa */
[----:B------:R1:W-:Y:S01]  /*a970*/  STL [R1+0x560], R2 ;  /* 0x0005600201007387 */ /* 0x0003e20000100800 */
[----:B------:R-:W-:Y:S01]  /*a980*/  ISETP.GT.U32.AND P3, PT, R250, R228, PT ;  /* 0x000000e4fa00720c */ /* 0x000fe20003f64070 */
[--C-:B------:R-:W-:Y:S02]  /*a990*/  @!P6 IMAD.IADD R218, R218, 0x1, -R250.reuse ;  /* 0x00000001dadae824 */ /* 0x100fe400078e0afa */
[----:B------:R-:W-:Y:S02]  /*a9a0*/  @!P5 IMAD.IADD R223, R223, 0x1, -R250 ;  /* 0x00000001dfdfd824 */ /* 0x000fe400078e0afa */
[----:B-1----:R-:W-:Y:S01]  /*a9b0*/  IMAD R2, R252, 0x2, R2 ;  /* 0x00000002fc027824 */ /* 0x002fe200078e0202 */
[----:B------:R-:W-:Y:S01]  /*a9c0*/  ISETP.GT.U32.AND P5, PT, R250, R217, PT ;  /* 0x000000d9fa00720c */ /* 0x000fe20003fa4070 */
[--C-:B------:R-:W-:Y:S01]  /*a9d0*/  @!P1 IMAD.IADD R226, R226, 0x1, -R250.reuse ;  /* 0x00000001e2e29824 */ /* 0x100fe200078e0afa */
[----:B------:R-:W-:Y:S02]  /*a9e0*/  ISETP.GT.U32.AND P1, PT, R250, R233, PT ;  /* 0x000000e9fa00720c */ /* 0x000fe40003f24070 */
[----:B------:R1:W-:Y:S01]  /*a9f0*/  STL [R1+0x564], R2 ;  /* 0x0005640201007387 */ /* 0x0003e20000100800 */
[--C-:B------:R-:W-:Y:S01]  /*aa00*/  @!P0 IMAD.IADD R224, R224, 0x1, -R250.reuse ;  /* 0x00000001e0e08824 */ /* 0x100fe200078e0afa */
[----:B------:R-:W-:Y:S01]  /*aa10*/  ISETP.GT.U32.AND P0, PT, R250, R218, PT ;  /* 0x000000dafa00720c */ /* 0x000fe20003f04070 */
[----:B------:R-:W-:Y:S01]  /*aa20*/  @!P4 IMAD.IADD R222, R222, 0x1, -R250 ;  /* 0x00000001dedec824 */ /* 0x000fe200078e0afa */
[----:B------:R-:W-:Y:S01]  /*aa30*/  ISETP.GT.U32.AND P4, PT, R250, R229, PT ;  /* 0x000000e5fa00720c */ /* 0x000fe20003f84070 */
[----:B-1----:R-:W-:-:S05]  /*aa40*/  IMAD R2, R252, 0x2, R2 ;  /* 0x00000002fc027824 */ /* 0x002fca00078e0202 */
[----:B------:R1:W-:Y:S01]  /*aa50*/  STL [R1+0x568], R2 ;  /* 0x0005680201007387 */ /* 0x0003e20000100800 */
[--C-:B------:R-:W-:Y:S01]  /*aa60*/  @!P2 IMAD.IADD R227, R227, 0x1, -R250.reuse ;  /* 0x00000001e3e3a824 */ /* 0x100fe200078e0afa */
[----:B------:R-:W-:Y:S01]  /*aa70*/  ISETP.GT.U32.AND P6, PT, R250, R212, PT ;  /* 0x000000d4fa00720c */ /* 0x000fe20003fc4070 */
[----:B------:R-:W-:Y:S01]  /*aa80*/  @!P3 IMAD.IADD R228, R228, 0x1, -R250 ;  /* 0x00000001e4e4b824 */ /* 0x000fe200078e0afa */
[----:B------:R-:W-:Y:S01]  /*aa90*/  ISETP.GT.U32.AND P3, PT, R250, R235, PT ;  /* 0x000000ebfa00720c */ /* 0x000fe20003f64070 */
[----:B-1----:R-:W-:Y:S02]  /*aaa0*/  IMAD R2, R252, 0x2, R2 ;  /* 0x00000002fc027824 */ /* 0x002fe400078e0202 */
[----:B------:R-:W-:-:S03]  /*aab0*/  @!P5 IMAD.IADD R217, R217, 0x1, -R250 ;  /* 0x00000001d9d9d824 */ /* 0x000fc600078e0afa */
[----:B------:R1:W-:Y:S01]  /*aac0*/  STL [R1+0x56c], R2 ;  /* 0x00056c0201007387 */ /* 0x0003e20000100800 */
[--C-:B------:R-:W-:Y:S01]  /*aad0*/  @!P1 IMAD.IADD R233, R233, 0x1, -R250.reuse ;  /* 0x00000001e9e99824 */ /* 0x100fe200078e0afa */
[----:B------:R-:W-:Y:S01]  /*aae0*/  ISETP.GT.U32.AND P5, PT, R250, R223, PT ;  /* 0x000000dffa00720c */ /* 0x000fe20003fa4070 */
[----:B------:R-:W-:Y:S01]  /*aaf0*/  @!P0 IMAD.IADD R218, R218, 0x1, -R250 ;  /* 0x00000001dada8824 */ /* 0x000fe200078e0afa */
[C---:B------:R-:W-:Y:S02]  /*ab00*/  ISETP.GT.U32.AND P1, PT, R250.reuse, R227, PT ;  /* 0x000000e3fa00720c */ /* 0x040fe40003f24070 */
[----:B------:R-:W-:Y:S01]  /*ab10*/  ISETP.GT.U32.AND P0, PT, R250, R225, PT ;  /* 0x000000e1fa00720c */ /* 0x000fe20003f04070 */
[----:B-1----:R-:W-:Y:S02]  /*ab20*/  IMAD R2, R252, 0x2, R2 ;  /* 0x00000002fc027824 */ /* 0x002fe400078e0202 */
[----:B------:R-:W-:-:S03]  /*ab30*/  @!P4 IMAD.IADD R229, R229, 0x1, -R250 ;  /* 0x00000001e5e5c824 */ /* 0x000fc600078e0afa */
[----:B------:R1:W-:Y:S01]  /*ab40*/  STL [R1+0x570], R2 ;  /* 0x0005700201007387 */ /* 0x0003e20000100800 */
[--C-:B------:R-:W-:Y:S01]  /*ab50*/  @!P6 IMAD.IADD R212, R212, 0x1, -R250.reuse ;  /* 0x00000001d4d4e824 */ /* 0x100fe200078e0afa */
[C---:B------:R-:W-:Y:S01]  /*ab60*/  ISETP.GT.U32.AND P6, PT, R250.reuse, R224, PT ;  /* 0x000000e0fa00720c */ /* 0x040fe20003fc4070 */
[----:B------:R-:W-:Y:S01]  /*ab70*/  @!P3 IMAD.IADD R235, R235, 0x1, -R250 ;  /* 0x00000001ebebb824 */ /* 0x000fe200078e0afa */
[----:B------:R-:W-:Y:S01]  /*ab80*/  ISETP.GT.U32.AND P3, PT, R250, R229, PT ;  /* 0x000000e5fa00720c */ /* 0x000fe20003f64070 */
[----:B-1----:R-:W-:-:S05]  /*ab90*/  IMAD R2, R252, 0x2, R2 ;  /* 0x00000002fc027824 */ /* 0x002fca00078e0202 */
[----:B------:R1:W-:Y:S01]  /*aba0*/  STL [R1+0x574], R2 ;  /* 0x0005740201007387 */ /* 0x0003e20000100800 */
[--C-:B------:R-:W-:Y:S01]  /*abb0*/  @!P5 IMAD.IADD R223, R223, 0x1, -R250.reuse ;  /* 0x00000001dfdfd824 */ /* 0x100fe200078e0afa */
[C---:B------:R-:W-:Y:S01]  /*abc0*/  ISETP.GT.U32.AND P5, PT, R250.reuse, R230, PT ;  /* 0x000000e6fa00720c */ /* 0x040fe20003fa4070 */
[--C-:B------:R-:W-:Y:S01]  /*abd0*/  @!P1 IMAD.IADD R227, R227, 0x1, -R250.reuse ;  /* 0x00000001e3e39824 */ /* 0x100fe200078e0afa */
[----:B------:R-:W-:Y:S01]  /*abe0*/  ISETP.GT.U32.AND P1, PT, R250, R233, PT ;  /* 0x000000e9fa00720c */ /* 0x000fe20003f24070 */
[----:B------:R-:W-:Y:S02]  /*abf0*/  @!P0 IMAD.IADD R225, R225, 0x1, -R250 ;  /* 0x00000001e1e18824 */ /* 0x000fe400078e0afa */
[----:B-1----:R-:W-:Y:S01]  /*ac00*/  IMAD R2, R252, 0x2, R2 ;  /* 0x00000002fc027824 */ /* 0x002fe200078e0202 */
[----:B------:R-:W-:-:S04]  /*ac10*/  ISETP.GT.U32.AND P0, PT, R250, R232, PT ;  /* 0x000000e8fa00720c */ /* 0x000fc80003f04070 */
[----:B------:R1:W-:Y:S01]  /*ac20*/  STL [R1+0x578], R2 ;  /* 0x0005780201007387 */ /* 0x0003e20000100800 */
[----:B------:R-:W-:Y:S01]  /*ac30*/  ISETP.GT.U32.AND P2, PT, R250, R234, PT ;  /* 0x000000eafa00720c */ /* 0x000fe20003f44070 */
[----:B------:R-:W-:Y:S02]  /*ac40*/  @!P6 IMAD.IADD R224, R224, 0x1, -R250 ;  /* 0x00000001e0e0e824 */ /* 0x000fe400078e0afa */
[----:B-1----:R-:W-:Y:S01]  /*ac50*/  IMAD R2, R252, 0x2, R2 ;  /* 0x00000002fc027824 */ /* 0x002fe200078e0202 */
[----:B------:R-:W-:Y:S01]  /*ac60*/  ISETP.GT.U32.AND P6, PT, R250, R231, PT ;  /* 0x000000e7fa00720c */ /* 0x000fe20003fc4070 */
[----:B------:R-:W-:-:S03]  /*ac70*/  @!P3 IMAD.IADD R229, R229, 0x1, -R250 ;  /* 0x00000001e5e5b824 */ /* 0x000fc600078e0afa */
[----:B------:R1:W-:Y:S01]  /*ac80*/  STL [R1+0x57c], R2 ;  /* 0x00057c0201007387 */ /* 0x0003e20000100800 */
[----:B------:R-:W-:Y:S01]  /*ac90*/  ISETP.GT.U32.AND P3, PT, R250, R235, PT ;  /* 0x000000ebfa00720c */ /* 0x000fe20003f64070 */
        /* <DEDUP_REMOVED lines=8> */
[----:B------:R-:W-:Y:S01]  /*ad20*/  @!P2 IMAD.IADD R234, R234, 0x1, -R250 ;  /* 0x00000001eaeaa824 */ /* 0x000fe200078e0afa */
[----:B------:R-:W-:Y:S01]  /*ad30*/  ISETP.GT.U32.AND P2, PT, R250, R228, PT ;  /* 0x000000e4fa00720c */ /* 0x000fe20003f44070 */
[----:B-1----:R-:W-:Y:S01]  /*ad40*/  IMAD R2, R252, 0x2, R2 ;  /* 0x00000002fc027824 */ /* 0x002fe200078e0202 */
[----:B------:R-:W-:-:S04]  /*ad50*/  ISETP.GT.U32.AND P4, PT, R250, R236, PT ;  /* 0x000000ecfa00720c */ /* 0x000fc80003f84070 */
[----:B------:R1:W-:Y:S01]  /*ad60*/  STL [R1+0x584], R2 ;  /* 0x0005840201007387 */ /* 0x0003e20000100800 */
[--C-:B------:R-:W-:Y:S02]  /*ad70*/  @!P6 IMAD.IADD R231, R231, 0x1, -R250.reuse ;  /* 0x00000001e7e7e824 */ /* 0x100fe400078e0afa */
        /* <DEDUP_REMOVED lines=10> */
[----:B-1----:R-:W-:Y:S01]  /*ae20*/  IMAD R2, R252, 0x2, R2 ;  /* 0x00000002fc027824 */ /* 0x002fe200078e0202 */
[----:B------:R-:W-:Y:S01]  /*ae30*/  ISETP.GT.U32.AND P0, PT, R250, R232, PT ;  /* 0x000000e8fa00720c */ /* 0x000fe20003f04070 */
[----:B------:R-:W-:Y:S01]  /*ae40*/  @!P2 IMAD.IADD R228, R228, 0x1, -R250 ;  /* 0x00000001e4e4a824 */ /* 0x000fe200078e0afa */
[----:B------:R-:W-:-:S02]  /*ae50*/  ISETP.GT.U32.AND P2, PT, R250, R234, PT ;  /* 0x000000eafa00720c */ /* 0x000fc40003f44070 */
[----:B------:R1:W-:Y:S01]  /*ae60*/  STL [R1+0x58c], R2 ;  /* 0x00058c0201007387 */ /* 0x0003e20000100800 */
[--C-:B------:R-:W-:Y:S01]  /*ae70*/  @!P4 IMAD.IADD R236, R236, 0x1, -R250.reuse ;  /* 0x00000001ececc824 */ /* 0x100fe200078e0afa */
[----:B------:R-:W-:Y:S01]  /*ae80*/  ISETP.GT.U32.AND P4, PT, R250, R230, PT ;  /* 0x000000e6fa00720c */ /* 0x000fe20003f84070 */
[----:B------:R-:W-:Y:S02]  /*ae90*/  @!P3 IMAD.IADD R242, R242, 0x1, -R250 ;  /* 0x00000001f2f2b824 */ /* 0x000fe400078e0afa */
        /* <DEDUP_REMOVED lines=15> */
[----:B-1----:R-:W-:Y:S01]  /*af90*/  IMAD R2, R252, 0x2, R2 ;  /* 0x00000002fc027824 */ /* 0x002fe200078e0202 */
[----:B------:R-:W-:-:S04]  /*afa0*/  ISETP.GT.U32.AND P4, PT, R250, R237, PT ;  /* 0x000000edfa00720c */ /* 0x000fc80003f84070 */
[----:B------:R1:W-:Y:S01]  /*afb0*/  STL [R1+0x598], R2 ;  /* 0x0005980201007387 */ /* 0x0003e20000100800 */
[--C-:B------:R-:W-:Y:S01]  /*afc0*/  @!P5 IMAD.IADD R238, R238, 0x1, -R250.reuse ;  /* 0x00000001eeeed824 */ /* 0x100fe200078e0afa */
[----:B------:R-:W-:Y:S01]  /*afd0*/  ISETP.GT.U32.AND P5, PT, R250, R245, PT ;  /* 0x000000f5fa00720c */ /* 0x000fe20003fa4070 */
[----:B------:R-:W-:Y:S01]  /*afe0*/  @!P1 IMAD.IADD R242, R242, 0x1, -R250 ;  /* 0x00000001f2f29824 */ /* 0x000fe200078e0afa */
[----:B------:R-:W2:Y:S01]  /*aff0*/  LDL R12, [R1+0x24] ;  /* 0x00002400010c7983 */ /* 0x000ea20000100800 */
[----:B-1----:R-:W-:Y:S02]  /*b000*/  IMAD R2, R252, 0x2, R2 ;  /* 0x00000002fc027824 */ /* 0x002fe400078e0202 */
[----:B------:R-:W-:Y:S02]  /*b010*/  @!P6 IMAD.IADD R236, R236, 0x1, -R250 ;  /* 0x00000001ecece824 */ /* 0x000fe400078e0afa */
[----:B------:R-:W-:Y:S01]  /*b020*/  IMAD R3, R252, 0x2, R2 ;  /* 0x00000002fc037824 */ /* 0x000fe200078e0202 */
[----:B------:R1:W-:Y:S01]  /*b030*/  STL [R1+0x59c], R2 ;  /* 0x00059c0201007387 */ /* 0x0003e20000100800 */
[C---:B------:R-:W-:Y:S01]  /*b040*/  ISETP.GT.U32.AND P6, PT, R250.reuse, R243, PT ;  /* 0x000000f3fa00720c */ /* 0x040fe20003fc4070 */
[--C-:B------:R-:W-:Y:S01]  /*b050*/  @!P0 IMAD.IADD R239, R239, 0x1, -R250.reuse ;  /* 0x00000001efef8824 */ /* 0x100fe200078e0afa */
[C---:B------:R-:W-:Y:S01]  /*b060*/  ISETP.GT.U32.AND P0, PT, R250.reuse, R246, PT ;  /* 0x000000f6fa00720c */ /* 0x040fe20003f04070 */
[--C-:B------:R-:W-:Y:S01]  /*b070*/  @!P2 IMAD.IADD R241, R241, 0x1, -R250.reuse ;  /* 0x00000001f1f1a824 */ /* 0x100fe200078e0afa */
[C---:B------:R-:W-:Y:S01]  /*b080*/  ISETP.GT.U32.AND P2, PT, R250.reuse, R248, PT ;  /* 0x000000f8fa00720c */ /* 0x040fe20003f44070 */
[----:B-1----:R-:W3:Y:S04]  /*b090*/  LDL R2, [R1+0x888] ;  /* 0x0008880001027983 */ /* 0x002ee80000100800 */
[----:B------:R-:W-:Y:S04]  /*b0a0*/  STL [R1+0x5a0], R3 ;  /* 0x0005a00301007387 */ /* 0x000fe80000100800 */
[----:B------:R1:W-:Y:S01]  /*b0b0*/  STL [R1+0xe18], R242 ;  /* 0x000e18f201007387 */ /* 0x0003e20000100800 */
[--C-:B------:R-:W-:Y:S01]  /*b0c0*/  @!P4 IMAD.IADD R237, R237, 0x1, -R250.reuse ;  /* 0x00000001ededc824 */ /* 0x100fe200078e0afa */
[C---:B------:R-:W-:Y:S01]  /*b0d0*/  ISETP.GT.U32.AND P4, PT, R250.reuse, R244, PT ;  /* 0x000000f4fa00720c */ /* 0x040fe20003f84070 */
[----:B-1----:R-:W1:Y:S01]  /*b0e0*/  S2R R242, SR_TID.X ;  /* 0x0000000000f27919 */ /* 0x002e620000002100 */
        /* <DEDUP_REMOVED lines=9> */
[--C-:B------:R-:W-:Y:S02]  /*b180*/  @!P4 IMAD.IADD R244, R244, 0x1, -R250.reuse ;  /* 0x00000001f4f4c824 */ /* 0x100fe400078e0afa */
[--C-:B------:R-:W-:Y:S02]  /*b190*/  @!P3 IMAD.IADD R249, R249, 0x1, -R250.reuse ;  /* 0x00000001f9f9b824 */ /* 0x100fe400078e0afa */
[----:B------:R-:W-:Y:S01]  /*b1a0*/  @!P5 IMAD.IADD R240, R240, 0x1, -R250 ;  /* 0x00000001f0f0d824 */ /* 0x000fe200078e0afa */
[----:B------:R-:W-:-:S02]  /*b1b0*/  ISETP.GT.U32.AND P3, PT, R250, R244, PT ;  /* 0x000000f4fa00720c */ /* 0x000fc40003f64070 */
[C---:B------:R-:W-:Y:S01]  /*b1c0*/  ISETP.GT.U32.AND P5, PT, R250.reuse, R246, PT ;  /* 0x000000f6fa00720c */ /* 0x040fe20003fa4070 */
[--C-:B------:R-:W-:Y:S01]  /*b1d0*/  @!P0 IMAD.IADD R241, R241, 0x1, -R250.reuse ;  /* 0x00000001f1f18824 */ /* 0x100fe200078e0afa */
[----:B------:R-:W-:Y:S01]  /*b1e0*/  ISETP.GT.U32.AND P0, PT, R250, R247, PT ;  /* 0x000000f7fa00720c */ /* 0x000fe20003f04070 */
[--C-:B------:R-:W-:Y:S01]  /*b1f0*/  @!P6 IMAD.IADD R238, R238, 0x1, -R250.reuse ;  /* 0x00000001eeeee824 */ /* 0x100fe200078e0afa */
[----:B------:R-:W-:Y:S01]  /*b200*/  ISETP.GT.U32.AND P6, PT, R250, R248, PT ;  /* 0x000000f8fa00720c */ /* 0x000fe20003fc4070 */
[----:B------:R-:W-:Y:S02]  /*b210*/  @!P2 IMAD.IADD R243, R243, 0x1, -R250 ;  /* 0x00000001f3f3a824 */ /* 0x000fe400078e0afa */
[----:B------:R-:W-:-:S03]  /*b220*/  IMAD R3, R252, 0x2, R3 ;  /* 0x00000002fc037824 */ /* 0x000fc600078e0203 */
[----:B------:R-:W-:Y:S01]  /*b230*/  STL [R1+0xe14], R243 ;  /* 0x000e14f301007387 */ /* 0x000fe20000100800 */
[----:B-1----:R-:W-:-:S03]  /*b240*/  SHF.R.U32.HI R242, RZ, 0x5, R242 ;  /* 0x00000005fff27819 */ /* 0x002fc600000116f2 */
[----:B------:R1:W-:Y:S01]  /*b250*/  STL [R1+0x5a4], R3 ;  /* 0x0005a40301007387 */ /* 0x0003e20000100800 */
[--C-:B------:R-:W-:Y:S02]  /*b260*/  @!P3 IMAD.IADD R244, R244, 0x1, -R250.reuse ;  /* 0x00000001f4f4b824 */ /* 0x100fe400078e0afa */
[--C-:B------:R-:W-:Y:S01]  /*b270*/  @!P5 IMAD.IADD R246, R246, 0x1, -R250.reuse ;  /* 0x00000001f6f6d824 */ /* 0x100fe200078e0afa */
[----:B------:R-:W-:Y:S01]  /*b280*/  R2UR UR17, R242 ;  /* 0x00000000f21172ca */ /* 0x000fe200000e0000 */
[----:B------:R-:W-:Y:S01]  /*b290*/  @!P0 IMAD.IADD R247, R247, 0x1, -R250 ;  /* 0x00000001f7f78824 */ /* 0x000fe200078e0afa */
[----:B------:R-:W4:Y:S01]  /*b2a0*/  LDL R242, [R1+0x894] ;  /* 0x0008940001f27983 */ /* 0x000f220000100800 */
[----:B-1----:R-:W-:-:S03]  /*b2b0*/  IMAD R3, R252, 0x2, R3 ;  /* 0x00000002fc037824 */ /* 0x002fc600078e0203 */
[----:B------:R-:W4:Y:S01]  /*b2c0*/  LDL R243, [R1+0x898] ;  /* 0x0008980001f37983 */ /* 0x000f220000100800 */
[----:B------:R-:W-:-:S03]  /*b2d0*/  @!P6 IMAD.IADD R248, R248, 0x1, -R250 ;  /* 0x00000001f8f8e824 */ /* 0x000fc600078e0afa */
[----:B------:R-:W-:Y:S04]  /*b2e0*/  STL [R1+0x5a8], R3 ;  /* 0x0005a80301007387 */ /* 0x000fe80000100800 */
[----:B------:R-:W-:Y:S04]  /*b2f0*/  STL [R1+0xe10], R244 ;  /* 0x000e10f401007387 */ /* 0x000fe80000100800 */
[----:B------:R1:W-:Y:S04]  /*b300*/  STL [R1+0xe04], R246 ;  /* 0x000e04f601007387 */ /* 0x0003e80000100800 */
[----:B-1----:R-:W4:Y:S04]  /*b310*/  LDL R246, [R1+0x89c] ;  /* 0x00089c0001f67983 */ /* 0x002f280000100800 */
[----:B------:R1:W-:Y:S04]  /*b320*/  STL [R1+0xe08], R247 ;  /* 0x000e08f701007387 */ /* 0x0003e80000100800 */
[----:B-1----:R-:W4:Y:S04]  /*b330*/  LDL R247, [R1+0x890] ;  /* 0x0008900001f77983 */ /* 0x002f280000100800 */
[----:B------:R1:W-:Y:S01]  /*b340*/  STL [R1+0xe0c], R248 ;  /* 0x000e0cf801007387 */ /* 0x0003e20000100800 */
[----:B------:R-:W-:Y:S01]  /*b350*/  ULEA UR7, UR10, UR7, 0x18 ;  /* 0x000000070a077291 */ /* 0x000fe2000f8ec0ff */
[----:B------:R-:W-:Y:S01]  /*b360*/  ISETP.GT.U32.AND P4, PT, R250, R239, PT ;  /* 0x000000effa00720c */ /* 0x000fe20003f84070 */
[----:B------:R-:W-:Y:S01]  /*b370*/  IMAD R3, R252, 0x2, R3 ;  /* 0x00000002fc037824 */ /* 0x000fe200078e0203 */
[----:B------:R-:W4:Y:S04]  /*b380*/  LDL R244, [R1+0x8a8] ;  /* 0x0008a80001f47983 */ /* 0x000f280000100800 */
[----:B-1----:R-:W4:Y:S04]  /*b390*/  LDL R248, [R1+0x88c] ;  /* 0x00088c0001f87983 */ /* 0x002f280000100800 */
[----:B------:R-:W1:Y:S03]  /*b3a0*/  LDS R4, [UR7] ;  /* 0x00000007ff047984 */ /* 0x000e660008000800 */
[----:B------:R-:W-:Y:S01]  /*b3b0*/  @!P4 IMAD.IADD R239, R239, 0x1, -R250 ;  /* 0x00000001efefc824 */ /* 0x000fe200078e0afa */
[----:B------:R-:W-:Y:S01]  /*b3c0*/  BAR.SYNC.DEFER_BLOCKING 0x0 ;  /* 0x0000000000007b1d */ /* 0x000fe20000010000 */
[----:B------:R-:W-:-:S13]  /*b3d0*/  ISETP.GT.U32.AND P4, PT, R250, R245, PT ;  /* 0x000000f5fa00720c */ /* 0x000fda0003f84070 */
[----:B------:R-:W-:Y:S01]  /*b3e0*/  @!P4 IMAD.IADD R245, R245, 0x1, -R250 ;  /* 0x00000001f5f5c824 */ /* 0x000fe200078e0afa */
[----:B-1----:R-:W-:Y:S02]  /*b3f0*/  R2UR UR8, R4 ;  /* 0x00000000040872ca */ /* 0x002fe400000e0000 */
[----:B------:R-:W4:Y:S04]  /*b400*/  LDL R4, [R1+0x8a0] ;  /* 0x0008a00001047983 */ /* 0x000f280000100800 */
[----:B------:R-:W-:Y:S01]  /*b410*/  STL [R1+0x5ac], R3 ;  /* 0x0005ac0301007387 */ /* 0x000fe20000100800 */
[----:B--2---:R-:W-:-:S13]  /*b420*/  ISETP.GT.U32.AND P2, PT, R251, R12, PT ;  /* 0x0000000cfb00720c */ /* 0x004fda0003f44070 */
[----:B------:R-:W-:-:S05]  /*b430*/  @!P2 IMAD.IADD R12, R12, 0x1, -R251 ;  /* 0x000000010c0ca824 */ /* 0x000fca00078e0afb */
[----:B------:R1:W-:Y:S04]  /*b440*/  @!P2 STL [R1+0x24], R12 ;  /* 0x0000240c0100a387 */ /* 0x0003e80000100800 */
[----:B------:R-:W-:Y:S01]  /*b450*/  STL [R1+0xd20], R0 ;  /* 0x000d200001007387 */ /* 0x000fe20000100800 */
[----:B---3--:R-:W-:Y:S01]  /*b460*/  ISETP.GE.AND P5, PT, R2, RZ, PT ;  /* 0x000000ff0200720c */ /* 0x008fe20003fa6270 */
[----:B-1----:R-:W-:Y:S02]  /*b470*/  IMAD R12, R252, 0x2, R3 ;  /* 0x00000002fc0c7824 */ /* 0x002fe400078e0203 */
[----:B------:R-:W2:Y:S04]  /*b480*/  LDL R3, [R1+0x8a4] ;  /* 0x0008a40001037983 */ /* 0x000ea80000100800 */
[----:B------:R-:W-:Y:S04]  /*b490*/  STL [R1+0x5b0], R12 ;  /* 0x0005b00c01007387 */ /* 0x000fe80000100800 */
[----:B------:R-:W3:Y:S01]  /*b4a0*/  LDL R2, [R1+0x8ac] ;  /* 0x0008ac0001027983 */ /* 0x000ee20000100800 */
[----:B----4-:R-:W-:-:S02]  /*b4b0*/  ISETP.GE.AND P0, PT, R242, RZ, PT ;  /* 0x000000fff200720c */ /* 0x010fc40003f06270 */
[----:B------:R-:W-:Y:S02]  /*b4c0*/  ISETP.GE.AND P3, PT, R247, RZ, PT ;  /* 0x000000fff700720c */ /* 0x000fe40003f66270 */
[----:B------:R-:W-:Y:S02]  /*b4d0*/  ISETP.GE.AND P4, PT, R248, RZ, PT ;  /* 0x000000fff800720c */ /* 0x000fe40003f86270 */
[----:B------:R-:W4:Y:S04]  /*b4e0*/  LDL R248, [R1+0x8b4] ;  /* 0x0008b40001f87983 */ /* 0x000f280000100800 */
[----:B------:R-:W2:Y:S04]  /*b4f0*/  LDL.LU R247, [R1+0x20] ;  /* 0x0000200001f77983 */ /* 0x000ea80000300800 */
[----:B------:R-:W3:Y:S04]  /*b500*/  LDL R251, [R1+0x8b0] ;  /* 0x0008b00001fb7983 */ /* 0x000ee80000100800 */
[----:B------:R-:W3:Y:S01]  /*b510*/  LDL.LU R242, [R1+0x1c] ;  /* 0x00001c0001f27983 */ /* 0x000ee20000300800 */
[----:B------:R-:W-:-:S13]  /*b520*/  ISETP.GE.AND P2, PT, R0, RZ, PT ;  /* 0x000000ff0000720c */ /* 0x000fda0003f46270 */
[----:B--2---:R-:W-:Y:S01]  /*b530*/  @!P2 IMAD.MOV R247, RZ, RZ, -R247 ;  /* 0x000000fffff7a224 */ /* 0x004fe200078e0af7 */
[----:B------:R-:W-:-:S04]  /*b540*/  ISETP.GE.AND P2, PT, R243, RZ, PT ;  /* 0x000000fff300720c */ /* 0x000fc80003f46270 */
[----:B------:R1:W-:Y:S01]  /*b550*/  STL [R1+0x20], R247 ;  /* 0x000020f701007387 */ /* 0x0003e20000100800 */
[----:B---3--:R-:W-:Y:S01]  /*b560*/  @!P5 IMAD.MOV R242, RZ, RZ, -R242 ;  /* 0x000000fffff2d224 */ /* 0x008fe200078e0af2 */
[----:B------:R-:W-:Y:S02]  /*b570*/  ISETP.GE.AND P5, PT, R246, RZ, PT ;  /* 0x000000fff600720c */ /* 0x000fe40003fa6270 */
[----:B-1----:R-:W2:Y:S04]  /*b580*/  LDL R247, [R1+0x8bc] ;  /* 0x0008bc0001f77983 */ /* 0x002ea80000100800 */
[----:B------:R-:W3:Y:S04]  /*b590*/  LDL.LU R243, [R1+0x18] ;  /* 0x0000180001f37983 */ /* 0x000ee80000300800 */
[----:B------:R1:W-:Y:S04]  /*b5a0*/  STL [R1+0x1c], R242 ;  /* 0x00001cf201007387 */ /* 0x0003e80000100800 */
[----:B-1----:R-:W2:Y:S04]  /*b5b0*/  LDL R242, [R1+0x8b8] ;  /* 0x0008b80001f27983 */ /* 0x002ea80000100800 */
[----:B------:R-:W2:Y:S01]  /*b5c0*/  LDL.LU R246, [R1+0x14] ;  /* 0x0000140001f67983 */ /* 0x000ea20000300800 */
[----:B---3--:R-:W-:Y:S01]  /*b5d0*/  @!P4 IMAD.MOV R243, RZ, RZ, -R243 ;  /* 0x000000fffff3c224 */ /* 0x008fe200078e0af3 */
[----:B------:R-:W-:-:S04]  /*b5e0*/  ISETP.GE.AND P4, PT, R4, RZ, PT ;  /* 0x000000ff0400720c */ /* 0x000fc80003f86270 */
[----:B------:R1:W-:Y:S04]  /*b5f0*/  STL [R1+0x18], R243 ;  /* 0x000018f301007387 */ /* 0x0003e80000100800 */
[----:B-1----:R-:W3:Y:S01]  /*b600*/  LDL R243, [R1+0x8cc] ;  /* 0x0008cc0001f37983 */ /* 0x002ee20000100800 */
[----:B--2---:R-:W-:-:S03]  /*b610*/  @!P3 IMAD.MOV R246, RZ, RZ, -R246 ;  /* 0x000000fffff6b224 */ /* 0x004fc600078e0af6 */
[----:B------:R-:W2:Y:S04]  /*b620*/  LDL.LU R4, [R1+0x10] ;  /* 0x0000100001047983 */ /* 0x000ea80000300800 */
[----:B------:R1:W-:Y:S04]  /*b630*/  STL [R1+0x14], R246 ;  /* 0x000014f601007387 */ /* 0x0003e80000100800 */
[----:B-1----:R-:W3:Y:S01]  /*b640*/  LDL.LU R246, [R1+0xc] ;  /* 0x00000c0001f67983 */ /* 0x002ee20000300800 */
[----:B------:R-:W-:-:S03]  /*b650*/  ISETP.GE.AND P3, PT, R244, RZ, PT ;  /* 0x000000fff400720c */ /* 0x000fc60003f66270 */
[----:B------:R-:W4:Y:S01]  /*b660*/  LDL R244, [R1+0x8d0] ;  /* 0x0008d00001f47983 */ /* 0x000f220000100800 */
[----:B--2---:R-:W-:Y:S01]  /*b670*/  @!P0 IMAD.MOV R4, RZ, RZ, -R4 ;  /* 0x000000ffff048224 */ /* 0x004fe200078e0a04 */
[----:B------:R-:W-:-:S04]  /*b680*/  ISETP.GE.AND P0, PT, R3, RZ, PT ;  /* 0x000000ff0300720c */ /* 0x000fc80003f06270 */
[----:B------:R1:W-:Y:S01]  /*b690*/  STL [R1+0x10], R4 ;  /* 0x0000100401007387 */ /* 0x0003e20000100800 */
[----:B---3--:R-:W-:-:S03]  /*b6a0*/  @!P2 IMAD.MOV R246, RZ, RZ, -R246 ;  /* 0x000000fffff6a224 */ /* 0x008fc600078e0af6 */
[----:B-1----:R-:W2:Y:S01]  /*b6b0*/  LDL.LU R4, [R1+0xe24] ;  /* 0x000e240001047983 */ /* 0x002ea20000300800 */
[----:B------:R-:W-:-:S03]  /*b6c0*/  ISETP.GE.AND P2, PT, R2, RZ, PT ;  /* 0x000000ff0200720c */ /* 0x000fc60003f46270 */
[----:B------:R-:W3:Y:S04]  /*b6d0*/  LDL.LU R3, [R1+0x8] ;  /* 0x0000080001037983 */ /* 0x000ee80000300800 */
[----:B------:R1:W-:Y:S04]  /*b6e0*/  STL [R1+0xc], R246 ;  /* 0x00000cf601007387 */ /* 0x0003e80000100800 */
[----:B-1----:R-:W2:Y:S04]  /*b6f0*/  LDL R246, [R1+0x8c8] ;  /* 0x0008c80001f67983 */ /* 0x002ea80000100800 */
[----:B------:R-:W2:Y:S01]  /*b700*/  LDL.LU R2, [R1+0x4] ;  /* 0x0000040001027983 */ /* 0x000ea20000300800 */
[----:B---3--:R-:W-:Y:S01]  /*b710*/  @!P5 IMAD.MOV R3, RZ, RZ, -R3 ;  /* 0x000000ffff03d224 */ /* 0x008fe200078e0a03 */
[----:B----4-:R-:W-:-:S04]  /*b720*/  ISETP.GE.AND P5, PT, R248, RZ, PT ;  /* 0x000000fff800720c */ /* 0x010fc80003fa6270 */
[----:B------:R1:W-:Y:S04]  /*b730*/  STL [R1+0x8], R3 ;  /* 0x0000080301007387 */ /* 0x0003e80000100800 */
[----:B-1----:R-:W3:Y:S01]  /*b740*/  LDL.LU R3, [R1+0xe20] ;  /* 0x000e200001037983 */ /* 0x002ee20000300800 */
[----:B--2---:R-:W-:-:S03]  /*b750*/  @!P4 IMAD.MOV R2, RZ, RZ, -R2 ;  /* 0x000000ffff02c224 */ /* 0x004fc600078e0a02 */
[----:B------:R-:W2:Y:S04]  /*b760*/  LDL.LU R248, [R1] ;  /* 0x0000000001f87983 */ /* 0x000ea80000300800 */
[----:B------:R1:W-:Y:S04]  /*b770*/  STL [R1+0x4], R2 ;  /* 0x0000040201007387 */ /* 0x0003e80000100800 */
[----:B-1----:R-:W4:Y:S01]  /*b780*/  LDL.LU R2, [R1+0xe1c] ;  /* 0x000e1c0001027983 */ /* 0x002f220000300800 */
[----:B------:R-:W-:Y:S01]  /*b790*/  ISETP.GE.AND P4, PT, R251, RZ, PT ;  /* 0x000000fffb00720c */ /* 0x000fe20003f86270 */
[----:B--2---:R-:W-:-:S02]  /*b7a0*/  @!P3 IMAD.MOV R248, RZ, RZ, -R248 ;  /* 0x000000fffff8b224 */ /* 0x004fc400078e0af8 */
[----:B----4-:R-:W-:Y:S02]  /*b7b0*/  IMAD.MOV.U32 R251, RZ, RZ, R2 ;  /* 0x000000fffffb7224 */ /* 0x010fe400078e0002 */
[----:B------:R-:W2:Y:S02]  /*b7c0*/  LDL R2, [R1+0x8d8] ;  /* 0x0008d80001027983 */ /* 0x000ea40000100800 */
[----:B------:R-:W-:Y:S02]  /*b7d0*/  @!P0 IMAD.MOV R251, RZ, RZ, -R251 ;  /* 0x000000fffffb8224 */ /* 0x000fe400078e0afb */
[----:B------:R1:W-:Y:S01]  /*b7e0*/  STL [R1], R248 ;  /* 0x000000f801007387 */ /* 0x0003e20000100800 */
[----:B------:R-:W-:-:S03]  /*b7f0*/  ISETP.GE.AND P0, PT, R242, RZ, PT ;  /* 0x000000fff200720c */ /* 0x000fc60003f06270 */
[----:B-1----:R-:W4:Y:S04]  /*b800*/  LDL R248, [R1+0x8e4] ;  /* 0x0008e40001f87983 */ /* 0x002f280000100800 */
[----:B------:R1:W-:Y:S04]  /*b810*/  STL [R1+0xde0], R251 ;  /* 0x000de0fb01007387 */ /* 0x0003e80000100800 */
[----:B------:R-:W4:Y:S01]  /*b820*/  LDL R242, [R1+0x8e0] ;  /* 0x0008e00001f27983 */ /* 0x000f220000100800 */
[----:B---3--:R-:W-:Y:S01]  /*b830*/  @!P2 IMAD.MOV R3, RZ, RZ, -R3 ;  /* 0x000000ffff03a224 */ /* 0x008fe200078e0a03 */
[----:B------:R-:W-:Y:S01]  /*b840*/  ISETP.GE.AND P3, PT, R247, RZ, PT ;  /* 0x000000fff700720c */ /* 0x000fe20003f66270 */
[----:B------:R-:W-:Y:S01]  /*b850*/  @!P5 IMAD.MOV R4, RZ, RZ, -R4 ;  /* 0x000000ffff04d224 */ /* 0x000fe200078e0a04 */
[----:B------:R-:W-:Y:S01]  /*b860*/  ISETP.GE.AND P2, PT, R243, RZ, PT ;  /* 0x000000fff300720c */ /* 0x000fe20003f46270 */
[----:B------:R-:W-:Y:S01]  /*b870*/  @!P4 IMAD.MOV R5, RZ, RZ, -R5 ;  /* 0x000000ffff05c224 */ /* 0x000fe200078e0a05 */
[----:B------:R3:W-:Y:S01]  /*b880*/  STL [R1+0xde4], R3 ;  /* 0x000de40301007387 */ /* 0x0007e20000100800 */
[----:B------:R-:W-:-:S03]  /*b890*/  ISETP.GE.AND P5, PT, R244, RZ, PT ;  /* 0x000000fff400720c */ /* 0x000fc60003fa6270 */
[----:B------:R-:W3:Y:S01]  /*b8a0*/  LDL R243, [R1+0x8ec] ;  /* 0x0008ec0001f37983 */ /* 0x000ee20000100800 */
[----:B------:R-:W-:-:S03]  /*b8b0*/  ISETP.GE.AND P4, PT, R246, RZ, PT ;  /* 0x000000fff600720c */ /* 0x000fc60003f86270 */
[----:B------:R1:W-:Y:S04]  /*b8c0*/  STL [R1+0xde8], R4 ;  /* 0x000de80401007387 */ /* 0x0003e80000100800 */
[----:B------:R-:W3:Y:S04]  /*b8d0*/  LDL R244, [R1+0x8e8] ;  /* 0x0008e80001f47983 */ /* 0x000ee80000100800 */
[----:B------:R-:W3:Y:S04]  /*b8e0*/  LDL R247, [R1+0x8fc] ;  /* 0x0008fc0001f77983 */ /* 0x000ee80000100800 */
[----:B------:R-:W-:Y:S04]  /*b8f0*/  STL [R1+0xdec], R5 ;  /* 0x000dec0501007387 */ /* 0x000fe80000100800 */
[----:B------:R-:W3:Y:S01]  /*b900*/  LDL R246, [R1+0x900] ;  /* 0x0009000001f67983 */ /* 0x000ee20000100800 */
[----:B------:R-:W-:-:S02]  /*b910*/  @!P3 IMAD.MOV R6, RZ, RZ, -R6 ;  /* 0x000000ffff06b224 */ /* 0x000fc400078e0a06 */
[----:B------:R-:W-:Y:S02]  /*b920*/  @!P0 IMAD.MOV R7, RZ, RZ, -R7 ;  /* 0x000000ffff078224 */ /* 0x000fe400078e0a07 */
[----:B------:R-:W-:Y:S01]  /*b930*/  @!P2 IMAD.MOV R8, RZ, RZ, -R8 ;  /* 0x000000ffff08a224 */ /* 0x000fe200078e0a08 */
[----:B------:R-:W-:Y:S01]  /*b940*/  STL [R1+0xdf0], R6 ;  /* 0x000df00601007387 */ /* 0x000fe20000100800 */
[----:B--2---:R-:W-:-:S03]  /*b950*/  ISETP.GE.AND P3, PT, R2, RZ, PT ;  /* 0x000000ff0200720c */ /* 0x004fc60003f66270 */
[----:B------:R-:W2:Y:S04]  /*b960*/  LDL R2, [R1+0x8f8] ;  /* 0x0008f80001027983 */ /* 0x000ea80000100800 */
[----:B------:R-:W-:Y:S04]  /*b970*/  STL [R1+0xdf4], R7 ;  /* 0x000df40701007387 */ /* 0x000fe80000100800 */
[----:B-1----:R-:W2:Y:S01]  /*b980*/  LDL R251, [R1+0x904] ;  /* 0x0009040001fb7983 */ /* 0x002ea20000100800 */
[----:B----4-:R-:W-:-:S03]  /*b990*/  ISETP.GE.AND P0, PT, R248, RZ, PT ;  /* 0x000000fff800720c */ /* 0x010fc60003f06270 */
[----:B------:R-:W4:Y:S04]  /*b9a0*/  LDL R248, [R1+0x8f4] ;  /* 0x0008f40001f87983 */ /* 0x000f280000100800 */
[----:B------:R-:W-:Y:S01]  /*b9b0*/  STL [R1+0xdf8], R8 ;  /* 0x000df80801007387 */ /* 0x000fe20000100800 */
[----:B------:R-:W-:-:S03]  /*b9c0*/  ISETP.GE.AND P2, PT, R242, RZ, PT ;  /* 0x000000fff200720c */ /* 0x000fc60003f46270 */
[----:B------:R-:W4:Y:S01]  /*b9d0*/  LDL R242, [R1+0x8f0] ;  /* 0x0008f00001f27983 */ /* 0x000f220000100800 */
[----:B------:R-:W-:Y:S02]  /*b9e0*/  @!P5 IMAD.MOV R9, RZ, RZ, -R9 ;  /* 0x000000ffff09d224 */ /* 0x000fe400078e0a09 */
[----:B------:R-:W-:Y:S02]  /*b9f0*/  @!P4 IMAD.MOV R10, RZ, RZ, -R10 ;  /* 0x000000ffff0ac224 */ /* 0x000fe400078e0a0a */
[----:B------:R-:W-:Y:S01]  /*ba00*/  @!P3 IMAD.MOV R11, RZ, RZ, -R11 ;  /* 0x000000ffff0bb224 */ /* 0x000fe200078e0a0b */
[----:B------:R-:W-:Y:S01]  /*ba10*/  STL [R1+0xdfc], R9 ;  /* 0x000dfc0901007387 */ /* 0x000fe20000100800 */
[----:B------:R-:W-:Y:S01]  /*ba20*/  @!P0 IMAD.MOV R13, RZ, RZ, -R13 ;  /* 0x000000ffff0d8224 */ /* 0x000fe200078e0a0d */
[----:B---3--:R-:W-:Y:S02]  /*ba30*/  ISETP.GE.AND P5, PT, R243, RZ, PT ;  /* 0x000000fff300720c */ /* 0x008fe40003fa6270 */
[----:B------:R-:W3:Y:S04]  /*ba40*/  LDL R243, [R1+0x8dc] ;  /* 0x0008dc0001f37983 */ /* 0x000ee80000100800 */
[----:B------:R1:W-:Y:S01]  /*ba50*/  STL [R1+0xe00], R10 ;  /* 0x000e000a01007387 */ /* 0x0003e20000100800 */
[----:B------:R-:W-:-:S03]  /*ba60*/  ISETP.GE.AND P4, PT, R244, RZ, PT ;  /* 0x000000fff400720c */ /* 0x000fc60003f86270 */
[----:B------:R-:W3:Y:S01]  /*ba70*/  LDL R244, [R1+0x8d4] ;  /* 0x0008d40001f47983 */ /* 0x000ee20000100800 */
[----:B------:R-:W-:-:S03]  /*ba80*/  ISETP.GE.AND P3, PT, R247, RZ, PT ;  /* 0x000000fff700720c */ /* 0x000fc60003f66270 */
[----:B------:R-:W3:Y:S01]  /*ba90*/  LDL R247, [R1+0x8c4] ;  /* 0x0008c40001f77983 */ /* 0x000ee20000100800 */
[----:B------:R-:W-:Y:S01]  /*baa0*/  ISETP.GE.AND P0, PT, R246, RZ, PT ;  /* 0x000000fff600720c */ /* 0x000fe20003f06270 */
[----:B------:R-:W-:Y:S02]  /*bab0*/  @!P5 IMAD.MOV R15, RZ, RZ, -R15 ;  /* 0x000000ffff0fd224 */ /* 0x000fe400078e0a0f */
[----:B------:R-:W3:Y:S06]  /*bac0*/  LDL R246, [R1+0x974] ;  /* 0x0009740001f67983 */ /* 0x000eec0000100800 */
[----:B------:R-:W-:Y:S01]  /*bad0*/  @!P3 IMAD.MOV R17, RZ, RZ, -R17 ;  /* 0x000000ffff11b224 */ /* 0x000fe200078e0a11 */
[----:B------:R-:W3:Y:S01]  /*bae0*/  LDL R3, [R1+0xaf0] ;  /* 0x000af00001037983 */ /* 0x000ee20000100800 */
[----:B------:R-:W-:-:S03]  /*baf0*/  @!P2 IMAD.MOV R14, RZ, RZ, -R14 ;  /* 0x000000ffff0ea224 */ /* 0x000fc600078e0a0e */
[----:B------:R-:W3:Y:S01]  /*bb00*/  LDL R4, [R1+0x95c] ;  /* 0x00095c0001047983 */ /* 0x000ee20000100800 */
[----:B--2---:R-:W-:-:S03]  /*bb10*/  ISETP.GE.AND P5, PT, R251, RZ, PT ;  /* 0x000000fffb00720c */ /* 0x004fc60003fa6270 */
[----:B------:R-:W2:Y:S01]  /*bb20*/  LDL R251, [R1+0x990] ;  /* 0x0009900001fb7983 */ /* 0x000ea20000100800 */
[----:B----4-:R-:W-:-:S03]  /*bb30*/  ISETP.GE.AND P3, PT, R242, RZ, PT ;  /* 0x000000fff200720c */ /* 0x010fc60003f66270 */
[----:B------:R-:W4:Y:S01]  /*bb40*/  LDL R242, [R1+0x9a4] ;  /* 0x0009a40001f27983 */ /* 0x000f220000100800 */
[----:B------:R-:W-:-:S03]  /*bb50*/  ISETP.GE.AND P2, PT, R2, RZ, PT ;  /* 0x000000ff0200720c */ /* 0x000fc60003f46270 */
[----:B------:R-:W4:Y:S01]  /*bb60*/  LDL R2, [R1+0x8c0] ;  /* 0x0008c00001027983 */ /* 0x000f220000100800 */
[----:B------:R-:W-:Y:S01]  /*bb70*/  @!P4 IMAD.MOV R16, RZ, RZ, -R16 ;  /* 0x000000ffff10c224 */ /* 0x000fe200078e0a10 */
[----:B------:R-:W-:Y:S02]  /*bb80*/  ISETP.GE.AND P4, PT, R248, RZ, PT ;  /* 0x000000fff800720c */ /* 0x000fe40003f86270 */
[----:B------:R-:W4:Y:S01]  /*bb90*/  LDL R248, [R1+0x99c] ;  /* 0x00099c0001f87983 */ /* 0x000f220000100800 */
[----:B------:R-:W-:Y:S01]  /*bba0*/  @!P0 IMAD.MOV R18, RZ, RZ, -R18 ;  /* 0x000000ffff128224 */ /* 0x000fe200078e0a12 */
[----:B---3--:R-:W-:Y:S01]  /*bbb0*/  ISETP.GE.AND P0, PT, R243, RZ, PT ;  /* 0x000000fff300720c */ /* 0x008fe20003f06270 */
[----:B------:R-:W-:Y:S01]  /*bbc0*/  @!P5 IMAD.MOV R20, RZ, RZ, -R20 ;  /* 0x000000ffff14d224 */ /* 0x000fe200078e0a14 */
[----:B------:R-:W3:Y:S02]  /*bbd0*/  LDL R243, [R1+0x9b0] ;  /* 0x0009b00001f37983 */ /* 0x000ee40000100800 */
[----:B------:R-:W-:-:S05]  /*bbe0*/  @!P2 IMAD.MOV R19, RZ, RZ, -R19 ;  /* 0x000000ffff13a224 */ /* 0x000fca00078e0a13 */
[----:B------:R-:W-:Y:S01]  /*bbf0*/  @!P4 IMAD.MOV R21, RZ, RZ, -R21 ;  /* 0x000000ffff15c224 */ /* 0x000fe200078e0a15 */
[----:B------:R-:W-:Y:S02]  /*bc00*/  ISETP.GE.AND P5, PT, R247, RZ, PT ;  /* 0x000000fff700720c */ /* 0x000fe40003fa6270 */
[----:B------:R-:W3:Y:S01]  /*bc10*/  LDL R247, [R1+0x9b8] ;  /* 0x0009b80001f77983 */ /* 0x000ee20000100800 */
[----:B------:R-:W-:-:S03]  /*bc20*/  ISETP.GE.AND P2, PT, R244, RZ, PT ;  /* 0x000000fff400720c */ /* 0x000fc60003f46270 */
[----:B------:R-:W3:Y:S01]  /*bc30*/  LDL R244, [R1+0x9b4] ;  /* 0x0009b40001f47983 */ /* 0x000ee20000100800 */
[----:B------:R-:W-:-:S03]  /*bc40*/  ISETP.GE.AND P4, PT, R246, RZ, PT ;  /* 0x000000fff600720c */ /* 0x000fc60003f86270 */
[----:B------:R-:W3:Y:S01]  /*bc50*/  LDL R246, [R1+0x9bc] ;  /* 0x0009bc0001f67983 */ /* 0x000ee20000100800 */
[----:B------:R-:W-:Y:S02]  /*bc60*/  @!P0 IMAD.MOV R23, RZ, RZ, -R23 ;  /* 0x000000ffff178224 */ /* 0x000fe400078e0a17 */
[----:B------:R-:W-:Y:S01]  /*bc70*/  @!P5 IMAD.MOV R25, RZ, RZ, -R25 ;  /* 0x000000ffff19d224 */ /* 0x000fe200078e0a19 */
[----:B--2---:R-:W-:Y:S02]  /*bc80*/  ISETP.GE.AND P0, PT, R251, RZ, PT ;  /* 0x000000fffb00720c */ /* 0x004fe40003f06270 */
[----:B------:R-:W2:Y:S01]  /*bc90*/  LDL R251, [R1+0x9d0] ;  /* 0x0009d00001fb7983 */ /* 0x000ea20000100800 */
[----:B----4-:R-:W-:-:S03]  /*bca0*/  ISETP.GE.AND P5, PT, R242, RZ, PT ;  /* 0x000000fff200720c */ /* 0x010fc60003fa6270 */
[----:B------:R-:W4:Y:S01]  /*bcb0*/  LDL R242, [R1+0x9dc] ;  /* 0x0009dc0001f27983 */ /* 0x000f220000100800 */
[----:B------:R-:W-:Y:S01]  /*bcc0*/  @!P3 IMAD.MOV R22, RZ, RZ, -R22 ;  /* 0x000000ffff16b224 */ /* 0x000fe200078e0a16 */
[----:B------:R-:W-:Y:S02]  /*bcd0*/  ISETP.GE.AND P3, PT, R2, RZ, PT ;  /* 0x000000ff0200720c */ /* 0x000fe40003f66270 */
[----:B------:R-:W4:Y:S01]  /*bce0*/  LDL R2, [R1+0x9c8] ;  /* 0x0009c80001027983 */ /* 0x000f220000100800 */
[----:B------:R-:W-:Y:S01]  /*bcf0*/  @!P2 IMAD.MOV R24, RZ, RZ, -R24 ;  /* 0x000000ffff18a224 */ /* 0x000fe200078e0a18 */
[----:B------:R-:W-:Y:S02]  /*bd00*/  ISETP.GE.AND P2, PT, R248, RZ, PT ;  /* 0x000000fff800720c */ /* 0x000fe40003f46270 */
[----:B------:R-:W4:Y:S01]  /*bd10*/  LDL R248, [R1+0x9d4] ;  /* 0x0009d40001f87983 */ /* 0x000f220000100800 */
[----:B------:R-:W-:Y:S01]  /*bd20*/  @!P4 IMAD.MOV R26, RZ, RZ, -R26 ;  /* 0x000000ffff1ac224 */ /* 0x000fe200078e0a1a */
[----:B---3--:R-:W-:Y:S01]  /*bd30*/  ISETP.GE.AND P4, PT, R243, RZ, PT ;  /* 0x000000fff300720c */ /* 0x008fe20003f86270 */
[----:B------:R-:W-:Y:S01]  /*bd40*/  @!P0 IMAD.MOV R28, RZ, RZ, -R28 ;  /* 0x000000ffff1c8224 */ /* 0x000fe200078e0a1c */
[----:B------:R-:W3:Y:S03]  /*bd50*/  LDL R243, [R1+0x9e4] ;  /* 0x0009e40001f37983 */ /* 0x000ee60000100800 */
[----:B------:R-:W-:-:S04]  /*bd60*/  @!P3 IMAD.MOV R27, RZ, RZ, -R27 ;  /* 0x000000ffff1bb224 */ /* 0x000fc800078e0a1b */
        /* <DEDUP_REMOVED lines=470> */
[----:B------:R-:W-:Y:S01]  /*dad0*/  ISETP.GE.AND P3, PT, R2, RZ, PT ;  /* 0x000000ff0200720c */ /* 0x000fe20003f66270 */
[----:B------:R-:W-:Y:S02]  /*dae0*/  IMAD.MOV.U32 R2, RZ, RZ, R184 ;  /* 0x000000ffff027224 */ /* 0x000fe400078e00b8 */
[----:B------:R-:W-:Y:S01]  /*daf0*/  @!P4 IMAD.MOV R186, RZ, RZ, -R186 ;  /* 0x000000ffffbac224 */ /* 0x000fe200078e0aba */
[----:B------:R-:W4:Y:S01]  /*db00*/  LDL R184, [R1+0x884] ;  /* 0x0008840001b87983 */ /* 0x000f220000100800 */
[----:B------:R-:W-:Y:S01]  /*db10*/  @!P2 IMAD.MOV R2, RZ, RZ, -R2 ;  /* 0x000000ffff02a224 */ /* 0x000fe200078e0a02 */
[----:B------:R-:W-:Y:S02]  /*db20*/  ISETP.GE.AND P2, PT, R248, RZ, PT ;  /* 0x000000fff800720c */ /* 0x000fe40003f46270 */
[----:B------:R-:W4:Y:S01]  /*db30*/  LDL R248, [R1+0xad8] ;  /* 0x000ad80001f87983 */ /* 0x000f220000100800 */
[----:B---3--:R-:W-:Y:S01]  /*db40*/  ISETP.GE.AND P4, PT, R243, RZ, PT ;  /* 0x000000fff300720c */ /* 0x008fe20003f86270 */
[----:B------:R-:W-:-:S02]  /*db50*/  @!P0 IMAD.MOV R188, RZ, RZ, -R188 ;  /* 0x000000ffffbc8224 */ /* 0x000fc400078e0abc */
[----:B------:R-:W3:Y:S01]  /*db60*/  LDL R243, [R1+0xac0] ;  /* 0x000ac00001f37983 */ /* 0x000ee20000100800 */
[----:B------:R-:W-:Y:S01]  /*db70*/  @!P3 IMAD.MOV R187, RZ, RZ, -R187 ;  /* 0x000000ffffbbb224 */ /* 0x000fe200078e0abb */
[----:B------:R-:W-:-:S05]  /*db80*/  ISETP.GE.AND P0, PT, R247, RZ, PT ;  /* 0x000000fff700720c */ /* 0x000fca0003f06270 */
[----:B------:R-:W-:Y:S01]  /*db90*/  @!P2 IMAD.MOV R189, RZ, RZ, -R189 ;  /* 0x000000ffffbda224 */ /* 0x000fe200078e0abd */
        /* <DEDUP_REMOVED lines=11> */
[----:B------:R-:W-:Y:S02]  /*dc50*/  @!P3 IMAD.MOV R192, RZ, RZ, -R192 ;  /* 0x000000ffffc0b224 */ /* 0x000fe400078e0ac0 */
[----:B------:R-:W-:Y:S01]  /*dc60*/  @!P5 IMAD.MOV R190, RZ, RZ, -R190 ;  /* 0x000000ffffbed224 */ /* 0x000fe200078e0abe */
[----:B------:R-:W-:Y:S02]  /*dc70*/  ISETP.GE.AND P5, PT, R3, RZ, PT ;  /* 0x000000ff0300720c */ /* 0x000fe40003fa6270 */
[----:B------:R-:W4:Y:S01]  /*dc80*/  LDL R3, [R1+0xa48] ;  /* 0x000a480001037983 */ /* 0x000f220000100800 */
[----:B------:R-:W-:-:S03]  /*dc90*/  ISETP.GE.AND P3, PT, R248, RZ, PT ;  /* 0x000000fff800720c */ /* 0x000fc60003f66270 */
[----:B------:R-:W4:Y:S01]  /*dca0*/  LDL R248, [R1+0xa34] ;  /* 0x000a340001f87983 */ /* 0x000f220000100800 */
[----:B------:R-:W-:Y:S01]  /*dcb0*/  @!P2 IMAD.MOV R194, RZ, RZ, -R194 ;  /* 0x000000ffffc2a224 */ /* 0x000fe200078e0ac2 */
[----:B---3--:R-:W-:Y:S01]  /*dcc0*/  ISETP.GE.AND P2, PT, R243, RZ, PT ;  /* 0x000000fff300720c */ /* 0x008fe20003f46270 */
[----:B------:R-:W-:Y:S01]  /*dcd0*/  @!P4 IMAD.MOV R196, RZ, RZ, -R196 ;  /* 0x000000ffffc4c224 */ /* 0x000fe200078e0ac4 */
[----:B------:R-:W3:Y:S03]  /*dce0*/  LDL R243, [R1+0xa20] ;  /* 0x000a200001f37983 */ /* 0x000ee60000100800 */
[----:B------:R-:W-:Y:S01]  /*dcf0*/  @!P5 IMAD.MOV R195, RZ, RZ, -R195 ;  /* 0x000000ffffc3d224 */ /* 0x000fe200078e0ac3 */
[----:B------:R-:W-:Y:S02]  /*dd00*/  ISETP.GE.AND P4, PT, R247, RZ, PT ;  /* 0x000000fff700720c */ /* 0x000fe40003f86270 */
        /* <DEDUP_REMOVED lines=91> */
[----:B---3--:R-:W-:Y:S02]  /*e2c0*/  ISETP.GE.AND P4, PT, R243, RZ, PT ;  /* 0x000000fff300720c */ /* 0x008fe40003f86270 */
[----:B------:R-:W3:Y:S01]  /*e2d0*/  LDL R243, [R1+0x948] ;  /* 0x0009480001f37983 */ /* 0x000ee20000100800 */
[----:B------:R-:W-:Y:S02]  /*e2e0*/  @!P0 IMAD.MOV R228, RZ, RZ, -R228 ;  /* 0x000000ffffe48224 */ /* 0x000fe400078e0ae4 */
[----:B------:R-:W-:-:S03]  /*e2f0*/  @!P3 IMAD.MOV R227, RZ, RZ, -R227 ;  /* 0x000000ffffe3b224 */ /* 0x000fc600078e0ae3 */
[----:B------:R-:W-:Y:S01]  /*e300*/  @!P2 IMAD.MOV R229, RZ, RZ, -R229 ;  /* 0x000000ffffe5a224 */ /* 0x000fe200078e0ae5 */
[----:B------:R-:W-:Y:S02]  /*e310*/  ISETP.GE.AND P0, PT, R247, RZ, PT ;  /* 0x000000fff700720c */ /* 0x000fe40003f06270 */
[----:B------:R-:W-:Y:S01]  /*e320*/  ISETP.GE.AND P3, PT, R244, RZ, PT ;  /* 0x000000fff400720c */ /* 0x000fe20003f66270 */
[----:B------:R-:W3:Y:S01]  /*e330*/  LDL R247, [R1+0x940] ;  /* 0x0009400001f77983 */ /* 0x000ee20000100800 */
[----:B------:R-:W-:-:S03]  /*e340*/  ISETP.GE.AND P2, PT, R246, RZ, PT ;  /* 0x000000fff600720c */ /* 0x000fc60003f46270 */
[----:B------:R-:W3:Y:S04]  /*e350*/  LDL R244, [R1+0x944] ;  /* 0x0009440001f47983 */ /* 0x000ee80000100800 */
[----:B------:R-:W3:Y:S01]  /*e360*/  LDL R246, [R1+0x93c] ;  /* 0x00093c0001f67983 */ /* 0x000ee20000100800 */
[----:B------:R-:W-:-:S05]  /*e370*/  @!P4 IMAD.MOV R231, RZ, RZ, -R231 ;  /* 0x000000ffffe7c224 */ /* 0x000fca00078e0ae7 */
[----:B------:R-:W-:Y:S01]  /*e380*/  @!P2 IMAD.MOV R234, RZ, RZ, -R234 ;  /* 0x000000ffffeaa224 */ /* 0x000fe200078e0aea */
[----:B--2---:R-:W-:Y:S02]  /*e390*/  ISETP.GE.AND P4, PT, R251, RZ, PT ;  /* 0x000000fffb00720c */ /* 0x004fe40003f86270 */
[----:B------:R-:W2:Y:S01]  /*e3a0*/  LDL R251, [R1+0x938] ;  /* 0x0009380001fb7983 */ /* 0x000ea20000100800 */
[----:B----4-:R-:W-:-:S03]  /*e3b0*/  ISETP.GE.AND P2, PT, R242, RZ, PT ;  /* 0x000000fff200720c */ /* 0x010fc60003f46270 */
[----:B------:R-:W4:Y:S01]  /*e3c0*/  LDL R242, [R1+0x934] ;  /* 0x0009340001f27983 */ /* 0x000f220000100800 */
[----:B------:R-:W-:Y:S01]  /*e3d0*/  @!P5 IMAD.MOV R230, RZ, RZ, -R230 ;  /* 0x000000ffffe6d224 */ /* 0x000fe200078e0ae6 */
[----:B------:R-:W-:Y:S01]  /*e3e0*/  ISETP.GE.AND P5, PT, R4, RZ, PT ;  /* 0x000000ff0400720c */ /* 0x000fe20003fa6270 */
[----:B------:R-:W-:Y:S01]  /*e3f0*/  @!P3 IMAD.MOV R232, RZ, RZ, -R232 ;  /* 0x000000ffffe8b224 */ /* 0x000fe200078e0ae8 */
[----:B------:R-:W-:Y:S01]  /*e400*/  ISETP.GE.AND P3, PT, R3, RZ, PT ;  /* 0x000000ff0300720c */ /* 0x000fe20003f66270 */
[----:B------:R-:W-:Y:S01]  /*e410*/  @!P0 IMAD.MOV R233, RZ, RZ, -R233 ;  /* 0x000000ffffe98224 */ /* 0x000fe200078e0ae9 */
[----:B------:R-:W-:Y:S01]  /*e420*/  ISETP.GE.AND P0, PT, R248, RZ, PT ;  /* 0x000000fff800720c */ /* 0x000fe20003f06270 */
[----:B------:R-:W-:Y:S01]  /*e430*/  @!P4 IMAD.MOV R236, RZ, RZ, -R236 ;  /* 0x000000ffffecc224 */ /* 0x000fe200078e0aec */
[----:B------:R-:W4:Y:S07]  /*e440*/  LDL R248, [R1+0x92c] ;  /* 0x00092c0001f87983 */ /* 0x000f2e0000100800 */
[----:B------:R-:W-:Y:S01]  /*e450*/  @!P5 IMAD.MOV R235, RZ, RZ, -R235 ;  /* 0x000000ffffebd224 */ /* 0x000fe200078e0aeb */
[----:B---3--:R-:W-:Y:S01]  /*e460*/  ISETP.GE.AND P5, PT, R243, RZ, PT ;  /* 0x000000fff300720c */ /* 0x008fe20003fa6270 */
[----:B------:R-:W-:Y:S01]  /*e470*/  @!P3 IMAD.MOV R237, RZ, RZ, -R237 ;  /* 0x000000ffffedb224 */ /* 0x000fe200078e0aed */
[----:B------:R-:W3:Y:S01]  /*e480*/  LDL R243, [R1+0x28] ;  /* 0x0000280001f37983 */ /* 0x000ee20000100800 */
[----:B------:R-:W-:Y:S01]  /*e490*/  @!P0 IMAD.MOV R238, RZ, RZ, -R238 ;  /* 0x000000ffffee8224 */ /* 0x000fe200078e0aee */
[----:B------:R-:W-:-:S02]  /*e4a0*/  ISETP.GE.AND P3, PT, R247, RZ, PT ;  /* 0x000000fff700720c */ /* 0x000fc40003f66270 */
[----:B------:R-:W3:Y:S01]  /*e4b0*/  LDL R247, [R1+0x928] ;  /* 0x0009280001f77983 */ /* 0x000ee20000100800 */
[----:B------:R-:W-:-:S03]  /*e4c0*/  ISETP.GE.AND P4, PT, R244, RZ, PT ;  /* 0x000000fff400720c */ /* 0x000fc60003f86270 */
[----:B------:R-:W3:Y:S01]  /*e4d0*/  LDL R244, [R1+0x930] ;  /* 0x0009300001f47983 */ /* 0x000ee20000100800 */
[----:B------:R-:W-:-:S03]  /*e4e0*/  ISETP.GE.AND P0, PT, R246, RZ, PT ;  /* 0x000000fff600720c */ /* 0x000fc60003f06270 */
[----:B------:R-:W3:Y:S04]  /*e4f0*/  LDL R246, [R1+0x924] ;  /* 0x0009240001f67983 */ /* 0x000ee80000100800 */
[----:B-1----:R-:W3:Y:S04]  /*e500*/  LDL.LU R10, [R1+0x20] ;  /* 0x00002000010a7983 */ /* 0x002ee80000300800 */
[----:B------:R-:W3:Y:S04]  /*e510*/  LDL.LU R9, [R1+0x1c] ;  /* 0x00001c0001097983 */ /* 0x000ee80000300800 */
[----:B------:R-:W3:Y:S01]  /*e520*/  LDL.LU R8, [R1+0x18] ;  /* 0x0000180001087983 */ /* 0x000ee20000300800 */
[----:B------:R-:W-:-:S03]  /*e530*/  @!P2 IMAD.MOV R239, RZ, RZ, -R239 ;  /* 0x000000ffffefa224 */ /* 0x000fc600078e0aef */
[----:B------:R-:W3:Y:S01]  /*e540*/  LDL.LU R7, [R1+0x14] ;  /* 0x0000140001077983 */ /* 0x000ee20000300800 */
[----:B------:R-:W-:-:S03]  /*e550*/  @!P5 IMAD.MOV R240, RZ, RZ, -R240 ;  /* 0x000000fffff0d224 */ /* 0x000fc600078e0af0 */
[----:B------:R-:W3:Y:S04]  /*e560*/  LDL.LU R6, [R1+0x10] ;  /* 0x0000100001067983 */ /* 0x000ee80000300800 */
[----:B------:R-:W3:Y:S04]  /*e570*/  LDL.LU R5, [R1+0xc] ;  /* 0x00000c0001057983 */ /* 0x000ee80000300800 */
[----:B------:R-:W3:Y:S04]  /*e580*/  LDL.LU R4, [R1+0x8] ;  /* 0x0000080001047983 */ /* 0x000ee80000300800 */
[----:B------:R-:W3:Y:S01]  /*e590*/  LDL.LU R3, [R1+0x4] ;  /* 0x0000040001037983 */ /* 0x000ee20000300800 */
[----:B--2---:R-:W-:-:S03]  /*e5a0*/  ISETP.GE.AND P2, PT, R251, RZ, PT ;  /* 0x000000fffb00720c */ /* 0x004fc60003f46270 */
[----:B------:R-:W2:Y:S01]  /*e5b0*/  LDL.LU R251, [R1] ;  /* 0x0000000001fb7983 */ /* 0x000ea20000300800 */
[----:B----4-:R-:W-:-:S03]  /*e5c0*/  ISETP.GE.AND P5, PT, R242, RZ, PT ;  /* 0x000000fff200720c */ /* 0x010fc60003fa6270 */
[----:B------:R-:W4:Y:S01]  /*e5d0*/  LDL.LU R242, [R1+0xe18] ;  /* 0x000e180001f27983 */ /* 0x000f220000300800 */
[----:B------:R-:W-:Y:S01]  /*e5e0*/  @!P4 IMAD.MOV R241, RZ, RZ, -R241 ;  /* 0x000000fffff1c224 */ /* 0x000fe200078e0af1 */
[----:B---3--:R-:W-:Y:S02]  /*e5f0*/  ISETP.NE.AND P4, PT, R243, RZ, PT ;  /* 0x000000fff300720c */ /* 0x008fe40003f85270 */
[----:B------:R-:W3:Y:S01]  /*e600*/  LDL.LU R243, [R1+0xe14] ;  /* 0x000e140001f37983 */ /* 0x000ee20000300800 */
[----:B----4-:R-:W-:Y:S01]  /*e610*/  @!P3 IMAD.MOV R242, RZ, RZ, -R242 ;  /* 0x000000fffff2b224 */ /* 0x010fe200078e0af2 */
[----:B------:R-:W-:Y:S02]  /*e620*/  ISETP.GE.AND P3, PT, R244, RZ, PT ;  /* 0x000000fff400720c */ /* 0x000fe40003f66270 */
[----:B------:R-:W4:Y:S01]  /*e630*/  LDL.LU R244, [R1+0xe10] ;  /* 0x000e100001f47983 */ /* 0x000f220000300800 */
[----:B------:R-:W-:Y:S01]  /*e640*/  ISETP.GT.U32.AND P1, PT, R250, R249, PT ;  /* 0x000000f9fa00720c */ /* 0x000fe20003f24070 */
[----:B------:R-:W-:Y:S01]  /*e650*/  @!P5 IMAD.MOV R245, RZ, RZ, -R245 ;  /* 0x000000fffff5d224 */ /* 0x000fe200078e0af5 */
[----:B------:R-:W-:-:S02]  /*e660*/  ISETP.GE.AND P6, PT, R246, RZ, PT ;  /* 0x000000fff600720c */ /* 0x000fc40003fc6270 */
[----:B------:R-:W-:-:S09]  /*e670*/  ISETP.GE.AND P5, PT, R184, RZ, PT ;  /* 0x000000ffb800720c */ /* 0x000fd20003fa6270 */
[----:B------:R-:W-:Y:S01]  /*e680*/  @!P1 IMAD.IADD R249, R249, 0x1, -R250 ;  /* 0x00000001f9f99824 */ /* 0x000fe200078e0afa */
[----:B------:R-:W-:Y:S02]  /*e690*/  ISETP.NE.AND P1, PT, RZ, UR11, PT ;  /* 0x0000000bff007c0c */ /* 0x000fe4000bf25270 */
[----:B------:R-:W-:Y:S01]  /*e6a0*/  LOP3.LUT R250, RZ, UR11, RZ, 0x33, !PT ;  /* 0x0000000bfffa7c12 */ /* 0x000fe2000f8e33ff */
[----:B---3--:R-:W-:Y:S01]  /*e6b0*/  @!P0 IMAD.MOV R243, RZ, RZ, -R243 ;  /* 0x000000fffff38224 */ /* 0x008fe200078e0af3 */
[----:B------:R-:W-:Y:S01]  /*e6c0*/  ISETP.GE.AND P0, PT, R248, RZ, PT ;  /* 0x000000fff800720c */ /* 0x000fe20003f06270 */
[----:B----4-:R-:W-:Y:S01]  /*e6d0*/  @!P2 IMAD.MOV R244, RZ, RZ, -R244 ;  /* 0x000000fffff4a224 */ /* 0x010fe200078e0af4 */
[----:B------:R-:W-:Y:S01]  /*e6e0*/  SEL R10, R250, R10, !P1 ;  /* 0x0000000afa0a7207 */ /* 0x000fe20004800000 */
[----:B------:R-:W3:Y:S01]  /*e6f0*/  LDL.LU R248, [R1+0xe0c] ;  /* 0x000e0c0001f87983 */ /* 0x000ee20000300800 */
[----:B------:R-:W-:Y:S01]  /*e700*/  ISETP.GE.AND P2, PT, R247, RZ, PT ;  /* 0x000000fff700720c */ /* 0x000fe20003f46270 */
[----:B------:R-:W-:Y:S01]  /*e710*/  IMAD R12, R252, 0x2, R12 ;  /* 0x00000002fc0c7824 */ /* 0x000fe200078e020c */
[C---:B------:R-:W-:Y:S01]  /*e720*/  SEL R9, R250.reuse, R9, !P1 ;  /* 0x00000009fa097207 */ /* 0x040fe20004800000 */
[----:B------:R-:W4:Y:S01]  /*e730*/  LDL.LU R247, [R1+0xe08] ;  /* 0x000e080001f77983 */ /* 0x000f220000300800 */
[C---:B------:R-:W-:Y:S01]  /*e740*/  SEL R8, R250.reuse, R8, !P1 ;  /* 0x00000008fa087207 */ /* 0x040fe20004800000 */
[----:B------:R-:W-:Y:S01]  /*e750*/  @!P6 IMAD.MOV R249, RZ, RZ, -R249 ;  /* 0x000000fffff9e224 */ /* 0x000fe200078e0af9 */
[----:B------:R-:W1:Y:S01]  /*e760*/  LDCU UR11, c[0x0][0x3b0] ;  /* 0x00007600ff0b77ac */ /* 0x000e620008000800 */
[----:B------:R-:W3:Y:S01]  /*e770*/  LDL.LU R246, [R1+0xe04] ;  /* 0x000e040001f67983 */ /* 0x000ee20000300800 */
[----:B------:R-:W-:-:S03]  /*e780*/  SEL R7, R250, R7, !P1 ;  /* 0x00000007fa077207 */ /* 0x000fc60004800000 */
[----:B------:R-:W3:Y:S01]  /*e790*/  LDL.LU R184, [R1+0x24] ;  /* 0x0000240001b87983 */ /* 0x000ee20000300800 */
[----:B------:R-:W-:-:S03]  /*e7a0*/  SEL R6, R250, R6, !P1 ;  /* 0x00000006fa067207 */ /* 0x000fc60004800000 */
[----:B------:R1:W-:Y:S01]  /*e7b0*/  STL [R1+0xe0], R10 ;  /* 0x0000e00a01007387 */ /* 0x0003e20000100800 */
[C---:B------:R-:W-:Y:S02]  /*e7c0*/  SEL R5, R250.reuse, R5, !P1 ;  /* 0x00000005fa057207 */ /* 0x040fe40004800000 */
[C---:B------:R-:W-:Y:S01]  /*e7d0*/  SEL R4, R250.reuse, R4, !P1 ;  /* 0x00000004fa047207 */ /* 0x040fe20004800000 */
[----:B-1----:R-:W3:Y:S04]  /*e7e0*/  LDL.LU R10, [R1+0xe00] ;  /* 0x000e0000010a7983 */ /* 0x002ee80000300800 */
[----:B------:R1:W-:Y:S01]  /*e7f0*/  STL [R1+0xdc], R9 ;  /* 0x0000dc0901007387 */ /* 0x0003e20000100800 */
[----:B------:R-:W-:-:S03]  /*e800*/  SEL R3, R250, R3, !P1 ;  /* 0x00000003fa037207 */ /* 0x000fc60004800000 */
[----:B-1----:R-:W3:Y:S04]  /*e810*/  LDL.LU R9, [R1+0xdfc] ;  /* 0x000dfc0001097983 */ /* 0x002ee80000300800 */
[----:B------:R1:W-:Y:S01]  /*e820*/  STL [R1+0xd8], R8 ;  /* 0x0000d80801007387 */ /* 0x0003e20000100800 */
[----:B--2---:R-:W-:-:S03]  /*e830*/  SEL R251, R250, R251, !P1 ;  /* 0x000000fbfafb7207 */ /* 0x004fc60004800000 */
[----:B-1----:R-:W2:Y:S04]  /*e840*/  LDL.LU R8, [R1+0xdf8] ;  /* 0x000df80001087983 */ /* 0x002ea80000300800 */
[----:B------:R1:W-:Y:S04]  /*e850*/  STL [R1+0xd4], R7 ;  /* 0x0000d40701007387 */ /* 0x0003e80000100800 */
        /* <DEDUP_REMOVED lines=10> */
[----:B-1----:R-:W3:Y:S01]  /*e900*/  LDL.LU R251, [R1+0xde0] ;  /* 0x000de00001fb7983 */ /* 0x002ee20000300800 */
[----:B--2---:R-:W-:-:S02]  /*e910*/  SEL R3, R250, R3, !P1 ;  /* 0x00000003fa037207 */ /* 0x004fc40004800000 */
[----:B---3--:R-:W-:-:S05]  /*e920*/  SEL R251, R250, R251, !P1 ;  /* 0x000000fbfafb7207 */ /* 0x008fca0004800000 */
[----:B------:R1:W-:Y:S04]  /*e930*/  STL [R1+0xbc], R251 ;  /* 0x0000bcfb01007387 */ /* 0x0003e80000100800 */
[----:B------:R2:W-:Y:S01]  /*e940*/  STL [R1+0xb4], R3 ;  /* 0x0000b40301007387 */ /* 0x0005e20000100800 */
[C---:B-1----:R-:W-:Y:S02]  /*e950*/  SEL R251, R250.reuse, R4, !P1 ;  /* 0x00000004fafb7207 */ /* 0x042fe40004800000 */
[C---:B------:R-:W-:Y:S02]  /*e960*/  SEL R4, R250.reuse, R5, !P1 ;  /* 0x00000005fa047207 */ /* 0x040fe40004800000 */
[C---:B--2---:R-:W-:Y:S01]  /*e970*/  SEL R3, R250.reuse, R6, !P1 ;  /* 0x00000006fa037207 */ /* 0x044fe20004800000 */
[----:B------:R-:W-:Y:S01]  /*e980*/  STL [R1+0xb0], R251 ;  /* 0x0000b0fb01007387 */ /* 0x000fe20000100800 */
[----:B------:R-:W-:-:S03]  /*e990*/  SEL R5, R250, R7, !P1 ;  /* 0x00000007fa057207 */ /* 0x000fc60004800000 */
[----:B------:R1:W-:Y:S04]  /*e9a0*/  STL [R1+0xac], R4 ;  /* 0x0000ac0401007387 */ /* 0x0003e80000100800 */
[----:B------:R2:W-:Y:S01]  /*e9b0*/  STL [R1+0xa8], R3 ;  /* 0x0000a80301007387 */ /* 0x0005e20000100800 */
[----:B-1----:R-:W-:-:S03]  /*e9c0*/  SEL R4, R250, R8, !P1 ;  /* 0x00000008fa047207 */ /* 0x002fc60004800000 */
[----:B------:R1:W-:Y:S01]  /*e9d0*/  STL [R1+0xa4], R5 ;  /* 0x0000a40501007387 */ /* 0x0003e20000100800 */
[----:B--2---:R-:W-:-:S03]  /*e9e0*/  SEL R3, R250, R9, !P1 ;  /* 0x00000009fa037207 */ /* 0x004fc60004800000 */
[----:B------:R2:W-:Y:S04]  /*e9f0*/  STL [R1+0xa0], R4 ;  /* 0x0000a00401007387 */ /* 0x0005e80000100800 */
[----:B------:R3:W-:Y:S01]  /*ea00*/  STL [R1+0x9c], R3 ;  /* 0x00009c0301007387 */ /* 0x0007e20000100800 */
[C---:B-1----:R-:W-:Y:S02]  /*ea10*/  SEL R5, R250.reuse, R10, !P1 ;  /* 0x0000000afa057207 */ /* 0x042fe40004800000 */
[----:B--2---:R-:W-:-:S03]  /*ea20*/  SEL R4, R250, R11, !P1 ;  /* 0x0000000bfa047207 */ /* 0x004fc60004800000 */
[----:B------:R1:W-:Y:S01]  /*ea30*/  STL [R1+0x98], R5 ;  /* 0x0000980501007387 */ /* 0x0003e20000100800 */
[----:B---3--:R-:W-:-:S03]  /*ea40*/  SEL R3, R250, R13, !P1 ;  /* 0x0000000dfa037207 */ /* 0x008fc60004800000 */
        /* <DEDUP_REMOVED lines=22> */
[----:B------:R-:W-:Y:S01]  /*ebb0*/  STL [R1+0x68], R5 ;  /* 0x0000680501007387 */ /* 0x000fe20000100800 */
[----:B---3--:R-:W-:-:S03]  /*ebc0*/  SEL R3, R250, R25, !P1 ;  /* 0x00000019fa037207 */ /* 0x008fc60004800000 */
[----:B------:R1:W-:Y:S04]  /*ebd0*/  STL [R1+0x64], R4 ;  /* 0x0000640401007387 */ /* 0x0003e80000100800 */
[----:B------:R2:W-:Y:S01]  /*ebe0*/  STL [R1+0x60], R3 ;  /* 0x0000600301007387 */ /* 0x0005e20000100800 */
[C---:B-1----:R-:W-:Y:S02]  /*ebf0*/  SEL R4, R250.reuse, R26, !P1 ;  /* 0x0000001afa047207 */ /* 0x042fe40004800000 */
[----:B--2---:R-:W-:-:S03]  /*ec00*/  SEL R3, R250, R27, !P1 ;  /* 0x0000001bfa037207 */ /* 0x004fc60004800000 */
[----:B------:R1:W-:Y:S01]  /*ec10*/  STL [R1+0xe4], R4 ;  /* 0x0000e40401007387 */ /* 0x0003e20000100800 */
[----:B------:R-:W-:-:S03]  /*ec20*/  SEL R5, R250, R28, !P1 ;  /* 0x0000001cfa057207 */ /* 0x000fc60004800000 */
        /* <DEDUP_REMOVED lines=16> */
[----:B------:R-:W-:Y:S01]  /*ed30*/  STL [R1+0x3c], R4 ;  /* 0x00003c0401007387 */ /* 0x000fe20000100800 */
[----:B------:R-:W-:-:S03]  /*ed40*/  SEL R6, R250, R67, !P1 ;  /* 0x00000043fa067207 */ /* 0x000fc60004800000 */
[----:B------:R1:W-:Y:S01]  /*ed50*/  STL [R1+0x38], R3 ;  /* 0x0000380301007387 */ /* 0x0003e20000100800 */
[C---:B------:R-:W-:Y:S02]  /*ed60*/  SEL R7, R250.reuse, R68, !P1 ;  /* 0x00000044fa077207 */ /* 0x040fe40004800000 */
[----:B-1----:R-:W-:-:S05]  /*ed70*/  SEL R3, R250, R66, !P1 ;  /* 0x00000042fa037207 */ /* 0x002fca0004800000 */
        /* <DEDUP_REMOVED lines=17> */
[----:B------:R-:W-:Y:S04]  /*ee90*/  STL [R1+0xc], R3 ;  /* 0x00000c0301007387 */ /* 0x000fe80000100800 */
[----:B------:R1:W-:Y:S04]  /*eea0*/  STL [R1+0x8], R6 ;  /* 0x0000080601007387 */ /* 0x0003e80000100800 */
[----:B-1----:R-:W2:Y:S01]  /*eeb0*/  LDL.LU R6, [R1+0x28] ;  /* 0x0000280001067983 */ /* 0x002ea20000300800 */
[C---:B------:R-:W-:Y:S02]  /*eec0*/  SEL R7, R250.reuse, R77, !P1 ;  /* 0x0000004dfa077207 */ /* 0x040fe40004800000 */
[----:B------:R-:W-:-:S03]  /*eed0*/  SEL R25, R250, R48, !P1 ;  /* 0x00000030fa197207 */ /* 0x000fc60004800000 */
[----:B------:R1:W-:Y:S01]  /*eee0*/  STL [R1+0x4], R7 ;  /* 0x0000040701007387 */ /* 0x0003e20000100800 */
[----:B------:R-:W-:-:S03]  /*eef0*/  SEL R3, R250, R78, !P1 ;  /* 0x0000004efa037207 */ /* 0x000fc60004800000 */
[----:B------:R-:W3:Y:S01]  /*ef00*/  LDL.LU R48, [R1+0xe0] ;  /* 0x0000e00001307983 */ /* 0x000ee20000300800 */
[C---:B------:R-:W-:Y:S02]  /*ef10*/  SEL R27, R250.reuse, R46, !P1 ;  /* 0x0000002efa1b7207 */ /* 0x040fe40004800000 */
[C---:B------:R-:W-:Y:S01]  /*ef20*/  SEL R28, R250.reuse, R45, !P1 ;  /* 0x0000002dfa1c7207 */ /* 0x040fe20004800000 */
[----:B------:R-:W-:Y:S01]  /*ef30*/  STL [R1], R3 ;  /* 0x0000000301007387 */ /* 0x000fe20000100800 */
[----:B------:R-:W-:-:S03]  /*ef40*/  SEL R29, R250, R44, !P1 ;  /* 0x0000002cfa1d7207 */ /* 0x000fc60004800000 */
[----:B------:R-:W3:Y:S01]  /*ef50*/  LDL.LU R46, [R1+0xdc] ;  /* 0x0000dc00012e7983 */ /* 0x000ee20000300800 */
        /* <DEDUP_REMOVED lines=13> */
[----:B------:R-:W3:Y:S04]  /*f030*/  LDL.LU R39, [R1+0xc0] ;  /* 0x0000c00001277983 */ /* 0x000ee80000300800 */
[----:B------:R-:W3:Y:S04]  /*f040*/  LDL.LU R38, [R1+0xbc] ;  /* 0x0000bc0001267983 */ /* 0x000ee80000300800 */
[----:B------:R-:W3:Y:S01]  /*f050*/  LDL.LU R37, [R1+0xb4] ;  /* 0x0000b40001257983 */ /* 0x000ee20000300800 */
[----:B------:R-:W-:Y:S01]  /*f060*/  IMAD R0, R252, 0x2, R12 ;  /* 0x00000002fc007824 */ /* 0x000fe200078e020c */
[----:B------:R-:W-:-:S03]  /*f070*/  SEL R251, R250, R79, !P1 ;  /* 0x0000004ffafb7207 */ /* 0x000fc60004800000 */
[----:B------:R-:W-:Y:S01]  /*f080*/  IMAD R0, R252, 0x2, R0 ;  /* 0x00000002fc007824 */ /* 0x000fe200078e0200 */
[C---:B------:R-:W-:Y:S02]  /*f090*/  SEL R80, R250.reuse, R80, !P1 ;  /* 0x00000050fa507207 */ /* 0x040fe40004800000 */
[----:B------:R-:W-:Y:S01]  /*f0a0*/  SEL R81, R250, R81, !P1 ;  /* 0x00000051fa517207 */ /* 0x000fe20004800000 */
[----:B------:R-:W-:Y:S01]  /*f0b0*/  IMAD R13, R252, 0x2, R0 ;  /* 0x00000002fc0d7824 */ /* 0x000fe200078e0200 */
[C---:B------:R-:W-:Y:S01]  /*f0c0*/  SEL R82, R250.reuse, R82, !P1 ;  /* 0x00000052fa527207 */ /* 0x040fe20004800000 */
[----:B------:R-:W-:Y:S01]  /*f0d0*/  STL [R1+0xdc8], R251 ;  /* 0x000dc8fb01007387 */ /* 0x000fe20000100800 */
[----:B------:R-:W-:Y:S01]  /*f0e0*/  SEL R83, R250, R83, !P1 ;  /* 0x00000053fa537207 */ /* 0x000fe20004800000 */
[----:B-1----:R-:W-:Y:S01]  /*f0f0*/  IMAD R7, R252, 0x2, R13 ;  /* 0x00000002fc077824 */ /* 0x002fe200078e020d */
[----:B------:R-:W-:Y:S01]  /*f100*/  SEL R84, R250, R84, !P1 ;  /* 0x00000054fa547207 */ /* 0x000fe20004800000 */
[----:B------:R-:W-:Y:S01]  /*f110*/  STL [R1+0xdcc], R80 ;  /* 0x000dcc5001007387 */ /* 0x000fe20000100800 */
[----:B------:R-:W-:-:S03]  /*f120*/  @!P5 IMAD.MOV R184, RZ, RZ, -R184 ;  /* 0x000000ffffb8d224 */ /* 0x000fc600078e0ab8 */
[----:B------:R-:W-:Y:S04]  /*f130*/  STL [R1+0xdd0], R81 ;  /* 0x000dd05101007387 */ /* 0x000fe80000100800 */
[----:B------:R-:W-:Y:S04]  /*f140*/  STL [R1+0xdd4], R82 ;  /* 0x000dd45201007387 */ /* 0x000fe80000100800 */
[----:B------:R-:W-:Y:S04]  /*f150*/  STL [R1+0xdd8], R83 ;  /* 0x000dd85301007387 */ /* 0x000fe80000100800 */
[----:B------:R1:W-:Y:S04]  /*f160*/  STL [R1+0xddc], R84 ;  /* 0x000ddc5401007387 */ /* 0x0003e80000100800 */
[----:B------:R-:W-:Y:S04]  /*f170*/  STL [R1+0xd60], R0 ;  /* 0x000d600001007387 */ /* 0x000fe80000100800 */
[----:B------:R-:W-:Y:S04]  /*f180*/  STL.64 [R1+0xd30], R12 ;  /* 0x000d300c01007387 */ /* 0x000fe80000100a00 */
[----:B------:R-:W-:Y:S01]  /*f190*/  STL [R1+0xd64], R252 ;  /* 0x000d64fc01007387 */ /* 0x000fe20000100800 */
[----:B------:R-:W-:-:S02]  /*f1a0*/  SEL R4, R250, R65, !P1 ;  /* 0x00000041fa047207 */ /* 0x000fc40004800000 */
[C---:B------:R-:W-:Y:S02]  /*f1b0*/  SEL R5, R250.reuse, R64, !P1 ;  /* 0x00000040fa057207 */ /* 0x040fe40004800000 */
[C---:B------:R-:W-:Y:S02]  /*f1c0*/  SEL R8, R250.reuse, R63, !P1 ;  /* 0x0000003ffa087207 */ /* 0x040fe40004800000 */
[C---:B------:R-:W-:Y:S02]  /*f1d0*/  SEL R9, R250.reuse, R62, !P1 ;  /* 0x0000003efa097207 */ /* 0x040fe40004800000 */
[C---:B------:R-:W-:Y:S02]  /*f1e0*/  SEL R10, R250.reuse, R61, !P1 ;  /* 0x0000003dfa0a7207 */ /* 0x040fe40004800000 */
[C---:B------:R-:W-:Y:S02]  /*f1f0*/  SEL R11, R250.reuse, R60, !P1 ;  /* 0x0000003cfa0b7207 */ /* 0x040fe40004800000 */
        /* <DEDUP_REMOVED lines=10> */
[C---:B------:R-:W-:Y:S01]  /*f2a0*/  SEL R19, R250.reuse, R54, !P1 ;  /* 0x00000036fa137207 */ /* 0x040fe20004800000 */
[----:B------:R-:W-:Y:S02]  /*f2b0*/  @!P3 IMAD.MOV R246, RZ, RZ, -R246 ;  /* 0x000000fffff6b224 */ /* 0x000fe400078e0af6 */
[----:B----4-:R-:W-:Y:S02]  /*f2c0*/  @!P0 IMAD.MOV R247, RZ, RZ, -R247 ;  /* 0x000000fffff78224 */ /* 0x010fe400078e0af7 */
[----:B------:R-:W-:Y:S01]  /*f2d0*/  @!P2 IMAD.MOV R248, RZ, RZ, -R248 ;  /* 0x000000fffff8a224 */ /* 0x000fe200078e0af8 */
        /* <DEDUP_REMOVED lines=63> */
[----:B------:R-:W-:Y:S02]  /*f6d0*/  SEL R147, R250, R147, !P1 ;  /* 0x00000093fa937207 */ /* 0x000fe40004800000 */
[----:B--2---:R-:W-:Y:S01]  /*f6e0*/  @!P4 LOP3.LUT R184, RZ, R6, RZ, 0x33, !PT ;  /* 0x00000006ffb8c212 */ /* 0x004fe200078e33ff */
[----:B------:R-:W-:-:S05]  /*f6f0*/  IMAD R6, R252, 0x2, R7 ;  /* 0x00000002fc067824 */ /* 0x000fca00078e0207 */
[----:B------:R2:W-:Y:S04]  /*f700*/  STL.64 [R1+0xd38], R6 ;  /* 0x000d380601007387 */ /* 0x0005e80000100a00 */
[----:B------:R-:W4:Y:S04]  /*f710*/  LDL.LU R68, [R1+0xb0] ;  /* 0x0000b00001447983 */ /* 0x000f280000300800 */
[----:B------:R-:W2:Y:S04]  /*f720*/  LDL.LU R67, [R1+0xac] ;  /* 0x0000ac0001437983 */ /* 0x000ea80000300800 */
[----:B------:R-:W2:Y:S04]  /*f730*/  LDL.LU R66, [R1+0xa8] ;  /* 0x0000a80001427983 */ /* 0x000ea80000300800 */
[----:B------:R-:W2:Y:S04]  /*f740*/  LDL.LU R65, [R1+0xa4] ;  /* 0x0000a40001417983 */ /* 0x000ea80000300800 */
[----:B------:R-:W2:Y:S04]  /*f750*/  LDL.LU R64, [R1+0xa0] ;  /* 0x0000a00001407983 */ /* 0x000ea80000300800 */
[----:B------:R-:W2:Y:S04]  /*f760*/  LDL.LU R63, [R1+0x9c] ;  /* 0x00009c00013f7983 */ /* 0x000ea80000300800 */
[----:B------:R-:W2:Y:S04]  /*f770*/  LDL.LU R62, [R1+0x98] ;  /* 0x00009800013e7983 */ /* 0x000ea80000300800 */
[----:B------:R-:W2:Y:S04]  /*f780*/  LDL.LU R61, [R1+0x94] ;  /* 0x00009400013d7983 */ /* 0x000ea80000300800 */
[----:B------:R-:W2:Y:S04]  /*f790*/  LDL.LU R60, [R1+0x90] ;  /* 0x00009000013c7983 */ /* 0x000ea80000300800 */
[----:B------:R-:W2:Y:S01]  /*f7a0*/  LDL.LU R59, [R1+0x8c] ;  /* 0x00008c00013b7983 */ /* 0x000ea20000300800 */
[----:B---3--:R-:W-:-:S03]  /*f7b0*/  IMAD R79, R48, UR9, RZ ;  /* 0x00000009304f7c24 */ /* 0x008fc6000f8e02ff */
[----:B------:R-:W3:Y:S04]  /*f7c0*/  LDL.LU R58, [R1+0x88] ;  /* 0x00008800013a7983 */ /* 0x000ee80000300800 */
[----:B------:R-:W3:Y:S04]  /*f7d0*/  LDL.LU R57, [R1+0x84] ;  /* 0x0000840001397983 */ /* 0x000ee80000300800 */
[----:B------:R-:W3:Y:S04]  /*f7e0*/  LDL.LU R56, [R1+0x80] ;  /* 0x0000800001387983 */ /* 0x000ee80000300800 */
[----:B------:R-:W3:Y:S04]  /*f7f0*/  LDL.LU R55, [R1+0x7c] ;  /* 0x00007c0001377983 */ /* 0x000ee80000300800 */
[----:B------:R-:W3:Y:S04]  /*f800*/  LDL.LU R48, [R1+0x78] ;  /* 0x0000780001307983 */ /* 0x000ee80000300800 */
[----:B------:R-:W3:Y:S04]  /*f810*/  LDL.LU R49, [R1+0x74] ;  /* 0x0000740001317983 */ /* 0x000ee80000300800 */
[----:B------:R-:W3:Y:S01]  /*f820*/  LDL.LU R50, [R1+0x70] ;  /* 0x0000700001327983 */ /* 0x000ee20000300800 */
[----:B------:R-:W-:-:S03]  /*f830*/  IMAD R78, R46, UR9, RZ ;  /* 0x000000092e4e7c24 */ /* 0x000fc6000f8e02ff */
        /* <DEDUP_REMOVED lines=19> */
[----:B------:R-:W-:-:S03]  /*f970*/  SEL R148, R250, R148, !P1 ;  /* 0x00000094fa947207 */ /* 0x000fc60004800000 */
[----:B------:R-:W3:Y:S01]  /*f980*/  LDL.LU R40, [R1+0x44] ;  /* 0x0000440001287983 */ /* 0x000ee20000300800 */
[----:B------:R-:W-:-:S03]  /*f990*/  SEL R149, R250, R149, !P1 ;  /* 0x00000095fa957207 */ /* 0x000fc60004800000 */
[----:B------:R-:W3:Y:S01]  /*f9a0*/  LDL.LU R39, [R1+0x40] ;  /* 0x0000400001277983 */ /* 0x000ee20000300800 */
[C---:B------:R-:W-:Y:S02]  /*f9b0*/  SEL R150, R250.reuse, R150, !P1 ;  /* 0x00000096fa967207 */ /* 0x040fe40004800000 */
[C---:B------:R-:W-:Y:S01]  /*f9c0*/  SEL R151, R250.reuse, R151, !P1 ;  /* 0x00000097fa977207 */ /* 0x040fe20004800000 */
[----:B------:R-:W3:Y:S01]  /*f9d0*/  LDL.LU R38, [R1+0x3c] ;  /* 0x00003c0001267983 */ /* 0x000ee20000300800 */
[C---:B------:R-:W-:Y:S02]  /*f9e0*/  SEL R152, R250.reuse, R152, !P1 ;  /* 0x00000098fa987207 */ /* 0x040fe40004800000 */
[C---:B------:R-:W-:Y:S01]  /*f9f0*/  SEL R153, R250.reuse, R153, !P1 ;  /* 0x00000099fa997207 */ /* 0x040fe20004800000 */
[----:B------:R-:W3:Y:S01]  /*fa00*/  LDL.LU R37, [R1+0x38] ;  /* 0x0000380001257983 */ /* 0x000ee20000300800 */
        /* <DEDUP_REMOVED lines=95> */
[----:B------:R-:W-:Y:S02]  /*10000*/  SEL R249, R250, R249, !P1 ;  /* 0x000000f9faf97207 */ /* 0x000fe40004800000 */
[----:B------:R-:W3:Y:S04]  /*10010*/  LDL.LU R250, [R1+0x34] ;  /* 0x0000340001fa7983 */ /* 0x000ee80000300800 */
[----:B-1----:R-:W3:Y:S04]  /*10020*/  LDL.LU R84, [R1+0x30] ;  /* 0x0000300001547983 */ /* 0x002ee80000300800 */
[----:B------:R-:W4:Y:S04]  /*10030*/  LDL.LU R83, [R1+0x2c] ;  /* 0x00002c0001537983 */ /* 0x000f280000300800 */
[----:B------:R-:W4:Y:S04]  /*10040*/  LDL.LU R82, [R1+0x24] ;  /* 0x0000240001527983 */ /* 0x000f280000300800 */
[----:B------:R-:W4:Y:S04]  /*10050*/  LDL.LU R81, [R1+0x20] ;  /* 0x0000200001517983 */ /* 0x000f280000300800 */
[----:B------:R-:W4:Y:S04]  /*10060*/  LDL.LU R80, [R1+0x1c] ;  /* 0x00001c0001507983 */ /* 0x000f280000300800 */
[----:B------:R-:W4:Y:S04]  /*10070*/  LDL.LU R251, [R1+0x18] ;  /* 0x0000180001fb7983 */ /* 0x000f280000300800 */
[----:B--2---:R-:W2:Y:S04]  /*10080*/  LDL.LU R6, [R1+0x14] ;  /* 0x0000140001067983 */ /* 0x004ea80000300800 */
[----:B------:R-:W2:Y:S04]  /*10090*/  LDL.LU R7, [R1+0x10] ;  /* 0x0000100001077983 */ /* 0x000ea80000300800 */
[----:B------:R-:W2:Y:S04]  /*100a0*/  LDL.LU R252, [R1+0xc] ;  /* 0x00000c0001fc7983 */ /* 0x000ea80000300800 */
[----:B------:R-:W2:Y:S04]  /*100b0*/  LDL.LU R12, [R1+0x8] ;  /* 0x00000800010c7983 */ /* 0x000ea80000300800 */
[----:B------:R-:W2:Y:S04]  /*100c0*/  LDL.LU R13, [R1+0x4] ;  /* 0x00000400010d7983 */ /* 0x000ea80000300800 */
[----:B------:R-:W2:Y:S01]  /*100d0*/  LDL.LU R0, [R1] ;  /* 0x0000000001007983 */ /* 0x000ea20000300800 */
[----:B---3--:R-:W-:-:S02]  /*100e0*/  IMAD R84, R84, UR9, RZ ;  /* 0x0000000954547c24 */ /* 0x008fc4000f8e02ff */
[----:B----4-:R-:W-:-:S03]  /*100f0*/  IMAD R83, R83, UR9, RZ ;  /* 0x0000000953537c24 */ /* 0x010fc6000f8e02ff */
[----:B------:R1:W-:Y:S01]  /*10100*/  STL [R1+0x168], R84 ;  /* 0x0001685401007387 */ /* 0x0003e20000100800 */
[----:B------:R-:W-:-:S03]  /*10110*/  IMAD R82, R82, UR9, RZ ;  /* 0x0000000952527c24 */ /* 0x000fc6000f8e02ff */
[----:B-1----:R-:W3:Y:S04]  /*10120*/  LDL.LU R84, [R1+0xddc] ;  /* 0x000ddc0001547983 */ /* 0x002ee80000300800 */
[----:B------:R1:W-:Y:S04]  /*10130*/  STL [R1+0x16c], R83 ;  /* 0x00016c5301007387 */ /* 0x0003e80000100800 */
[----:B-1----:R-:W4:Y:S04]  /*10140*/  LDL.LU R83, [R1+0xdd8] ;  /* 0x000dd80001537983 */ /* 0x002f280000300800 */
[----:B------:R1:W-:Y:S04]  /*10150*/  STL [R1+0x170], R82 ;  /* 0x0001705201007387 */ /* 0x0003e80000100800 */
[----:B-1----:R-:W4:Y:S01]  /*10160*/  LDL.LU R82, [R1+0xdd4] ;  /* 0x000dd40001527983 */ /* 0x002f220000300800 */
[----:B------:R-:W-:-:S02]  /*10170*/  IMAD R81, R81, UR9, RZ ;  /* 0x0000000951517c24 */ /* 0x000fc4000f8e02ff */
[----:B------:R-:W-:Y:S02]  /*10180*/  IMAD R80, R80, UR9, RZ ;  /* 0x0000000950507c24 */ /* 0x000fe4000f8e02ff */
[----:B------:R-:W-:Y:S01]  /*10190*/  IMAD R251, R251, UR9, RZ ;  /* 0x00000009fbfb7c24 */ /* 0x000fe2000f8e02ff */
[----:B------:R1:W-:Y:S01]  /*101a0*/  STL [R1+0x174], R81 ;  /* 0x0001745101007387 */ /* 0x0003e20000100800 */
[----:B--2---:R-:W-:-:S03]  /*101b0*/  IMAD R6, R6, UR9, RZ ;  /* 0x0000000906067c24 */ /* 0x004fc6000f8e02ff */
[----:B-1----:R-:W2:Y:S04]  /*101c0*/  LDL.LU R81, [R1+0xdd0] ;  /* 0x000dd00001517983 */ /* 0x002ea80000300800 */
[----:B------:R1:W-:Y:S01]  /*101d0*/  STL [R1+0x178], R80 ;  /* 0x0001785001007387 */ /* 0x0003e20000100800 */
[----:B------:R-:W-:-:S03]  /*101e0*/  IMAD R252, R252, UR9, RZ ;  /* 0x00000009fcfc7c24 */ /* 0x000fc6000f8e02ff */
[----:B-1----:R-:W2:Y:S04]  /*101f0*/  LDL.LU R80, [R1+0xdcc] ;  /* 0x000dcc0001507983 */ /* 0x002ea80000300800 */
[----:B------:R1:W-:Y:S01]  /*10200*/  STL [R1+0x17c], R251 ;  /* 0x00017cfb01007387 */ /* 0x0003e20000100800 */
[----:B------:R-:W-:-:S03]  /*10210*/  IMAD R0, R0, UR9, RZ ;  /* 0x0000000900007c24 */ /* 0x000fc6000f8e02ff */
[----:B-1----:R-:W2:Y:S04]  /*10220*/  LDL.LU R251, [R1+0xdc8] ;  /* 0x000dc80001fb7983 */ /* 0x002ea80000300800 */
[----:B------:R1:W-:Y:S02]  /*10230*/  STL [R1+0x180], R6 ;  /* 0x0001800601007387 */ /* 0x0003e40000100800 */
[----:B-1----:R-:W-:Y:S02]  /*10240*/  IMAD R6, R7, UR9, RZ ;  /* 0x0000000907067c24 */ /* 0x002fe4000f8e02ff */
[----:B------:R-:W-:-:S03]  /*10250*/  IMAD R7, R12, UR9, RZ ;  /* 0x000000090c077c24 */ /* 0x000fc6000f8e02ff */
[----:B------:R1:W-:Y:S04]  /*10260*/  STL [R1+0x184], R6 ;  /* 0x0001840601007387 */ /* 0x0003e80000100800 */
[----:B------:R-:W-:Y:S01]  /*10270*/  STL [R1+0x188], R252 ;  /* 0x000188fc01007387 */ /* 0x000fe20000100800 */
[----:B-1----:R-:W-:-:S03]  /*10280*/  IMAD R6, R13, UR9, RZ ;  /* 0x000000090d067c24 */ /* 0x002fc6000f8e02ff */
[----:B------:R1:W-:Y:S04]  /*10290*/  STL [R1+0x18c], R7 ;  /* 0x00018c0701007387 */ /* 0x0003e80000100800 */
[----:B------:R-:W-:Y:S04]  /*102a0*/  STL [R1+0x190], R6 ;  /* 0x0001900601007387 */ /* 0x000fe80000100800 */
[----:B------:R3:W-:Y:S01]  /*102b0*/  STL [R1+0x194], R0 ;  /* 0x0001940001007387 */ /* 0x0007e20000100800 */
[----:B-1----:R-:W-:Y:S02]  /*102c0*/  IMAD R7, R88, UR9, RZ ;  /* 0x0000000958077c24 */ /* 0x002fe4000f8e02ff */
[----:B------:R-:W-:-:S02]  /*102d0*/  IMAD R13, R159, UR9, RZ ;  /* 0x000000099f0d7c24 */ /* 0x000fc4000f8e02ff */
[----:B---3--:R-:W-:Y:S02]  /*102e0*/  IMAD R0, R84, UR9, RZ ;  /* 0x0000000954007c24 */ /* 0x008fe4000f8e02ff */
[----:B----4-:R-:W-:-:S05]  /*102f0*/  IMAD R6, R82, UR9, RZ ;  /* 0x0000000952067c24 */ /* 0x010fca000f8e02ff */
[----:B------:R1:W-:Y:S04]  /*10300*/  STL [R1+0x198], R6 ;  /* 0x0001980601007387 */ /* 0x0003e80000100800 */
[----:B------:R3:W-:Y:S01]  /*10310*/  STL [R1+0x19c], R0 ;  /* 0x00019c0001007387 */ /* 0x0007e20000100800 */
[----:B-1----:R-:W-:Y:S02]  /*10320*/  IMAD R6, R86, UR9, RZ ;  /* 0x0000000956067c24 */ /* 0x002fe4000f8e02ff */
[----:B---3--:R-:W-:-:S03]  /*10330*/  IMAD R0, R87, UR9, RZ ;  /* 0x0000000957007c24 */ /* 0x008fc6000f8e02ff */
[----:B------:R1:W-:Y:S04]  /*10340*/  STL [R1+0x1a0], R6 ;  /* 0x0001a00601007387 */ /* 0x0003e80000100800 */
[----:B------:R3:W-:Y:S01]  /*10350*/  STL [R1+0x1a4], R0 ;  /* 0x0001a40001007387 */ /* 0x0007e20000100800 */
[----:B-1----:R-:W-:-:S03]  /*10360*/  IMAD R6, R89, UR9, RZ ;  /* 0x0000000959067c24 */ /* 0x002fc6000f8e02ff */
[----:B------:R1:W-:Y:S01]  /*10370*/  STL [R1+0x1a8], R7 ;  /* 0x0001a80701007387 */ /* 0x0003e20000100800 */
[----:B---3--:R-:W-:-:S03]  /*10380*/  IMAD R0, R90, UR9, RZ ;  /* 0x000000095a007c24 */ /* 0x008fc6000f8e02ff */
[----:B------:R3:W-:Y:S04]  /*10390*/  STL [R1+0x1ac], R6 ;  /* 0x0001ac0601007387 */ /* 0x0007e80000100800 */
[----:B------:R4:W-:Y:S01]  /*103a0*/  STL [R1+0x1b0], R0 ;  /* 0x0001b00001007387 */ /* 0x0009e20000100800 */
[----:B-1----:R-:W-:Y:S02]  /*103b0*/  IMAD R7, R91, UR9, RZ ;  /* 0x000000095b077c24 */ /* 0x002fe4000f8e02ff */
[----:B---3--:R-:W-:-:S03]  /*103c0*/  IMAD R6, R92, UR9, RZ ;  /* 0x000000095c067c24 */ /* 0x008fc6000f8e02ff */
[----:B------:R1:W-:Y:S01]  /*103d0*/  STL [R1+0x1b4], R7 ;  /* 0x0001b40701007387 */ /* 0x0003e20000100800 */
[----:B----4-:R-:W-:-:S03]  /*103e0*/  IMAD R0, R93, UR9, RZ ;  /* 0x000000095d007c24 */ /* 0x010fc6000f8e02ff */
        /* <DEDUP_REMOVED lines=78> */
[----:B------:R-:W-:Y:S04]  /*108d0*/  STL [R1+0x254], R6 ;  /* 0x0002540601007387 */ /* 0x000fe80000100800 */
[----:B------:R3:W-:Y:S01]  /*108e0*/  STL [R1+0x258], R0 ;  /* 0x0002580001007387 */ /* 0x0007e20000100800 */
[----:B-1----:R-:W-:Y:S02]  /*108f0*/  IMAD R7, R137, UR9, RZ ;  /* 0x0000000989077c24 */ /* 0x002fe4000f8e02ff */
[----:B---3--:R-:W-:Y:S02]  /*10900*/  IMAD R0, R136, UR9, RZ ;  /* 0x0000000988007c24 */ /* 0x008fe4000f8e02ff */
[----:B------:R-:W-:-:S03]  /*10910*/  IMAD R6, R138, UR9, RZ ;  /* 0x000000098a067c24 */ /* 0x000fc6000f8e02ff */
[----:B------:R1:W-:Y:S04]  /*10920*/  STL [R1+0x268], R0 ;  /* 0x0002680001007387 */ /* 0x0003e80000100800 */
[----:B------:R3:W-:Y:S01]  /*10930*/  STL [R1+0x26c], R7 ;  /* 0x00026c0701007387 */ /* 0x0007e20000100800 */
[----:B-1----:R-:W-:-:S03]  /*10940*/  IMAD R0, R139, UR9, RZ ;  /* 0x000000098b007c24 */ /* 0x002fc6000f8e02ff */
[----:B------:R1:W-:Y:S04]  /*10950*/  STL [R1+0x270], R6 ;  /* 0x0002700601007387 */ /* 0x0003e80000100800 */
[----:B------:R4:W-:Y:S01]  /*10960*/  STL [R1+0x274], R0 ;  /* 0x0002740001007387 */ /* 0x0009e20000100800 */
[----:B---3--:R-:W-:Y:S02]  /*10970*/  IMAD R7, R144, UR9, RZ ;  /* 0x0000000990077c24 */ /* 0x008fe4000f8e02ff */
[----:B-1----:R-:W-:Y:S02]  /*10980*/  IMAD R6, R142, UR9, RZ ;  /* 0x000000098e067c24 */ /* 0x002fe4000f8e02ff */
[----:B----4-:R-:W-:-:S03]  /*10990*/  IMAD R0, R143, UR9, RZ ;  /* 0x000000098f007c24 */ /* 0x010fc6000f8e02ff */
        /* <DEDUP_REMOVED lines=15> */
[----:B------:R-:W-:Y:S01]  /*10a90*/  STL [R1+0x2a0], R7 ;  /* 0x0002a00701007387 */ /* 0x000fe20000100800 */
[----:B----4-:R-:W-:-:S03]  /*10aa0*/  IMAD R0, R152, UR9, RZ ;  /* 0x0000000998007c24 */ /* 0x010fc6000f8e02ff */
[----:B------:R-:W-:Y:S04]  /*10ab0*/  STL [R1+0x2a4], R6 ;  /* 0x0002a40601007387 */ /* 0x000fe80000100800 */
[----:B------:R1:W-:Y:S02]  /*10ac0*/  STL [R1+0x2a8], R0 ;  /* 0x0002a80001007387 */ /* 0x0003e40000100800 */
[----:B-1----:R-:W-:Y:S02]  /*10ad0*/  IMAD R0, R155, UR9, RZ ;  /* 0x000000099b007c24 */ /* 0x002fe4000f8e02ff */
[----:B------:R-:W-:-:S03]  /*10ae0*/  IMAD R6, R160, UR9, RZ ;  /* 0x00000009a0067c24 */ /* 0x000fc6000f8e02ff */
[----:B------:R1:W-:Y:S02]  /*10af0*/  STL [R1+0x2b4], R0 ;  /* 0x0002b40001007387 */ /* 0x0003e40000100800 */
[----:B-1----:R-:W-:-:S05]  /*10b00*/  IMAD R0, R158, UR9, RZ ;  /* 0x000000099e007c24 */ /* 0x002fca000f8e02ff */
[----:B------:R1:W-:Y:S04]  /*10b10*/  STL [R1+0x2c0], R0 ;  /* 0x0002c00001007387 */ /* 0x0003e80000100800 */
        /* <DEDUP_REMOVED lines=24> */
[----:B------:R-:W-:Y:S01]  /*10ca0*/  STL [R1+0x30c], R13 ;  /* 0x00030c0d01007387 */ /* 0x000fe20000100800 */
[----:B------:R-:W-:-:S03]  /*10cb0*/  IMAD R7, R154, UR9, RZ ;  /* 0x000000099a077c24 */ /* 0x000fc6000f8e02ff */
[----:B------:R3:W-:Y:S01]  /*10cc0*/  STL [R1+0x314], R6 ;  /* 0x0003140601007387 */ /* 0x0007e20000100800 */
[----:B-1----:R-:W-:Y:S02]  /*10cd0*/  IMAD R0, R173, UR9, RZ ;  /* 0x00000009ad007c24 */ /* 0x002fe4000f8e02ff */
[----:B---3--:R-:W-:-:S03]  /*10ce0*/  IMAD R6, R176, UR9, RZ ;  /* 0x00000009b0067c24 */ /* 0x008fc6000f8e02ff */
[----:B------:R1:W-:Y:S04]  /*10cf0*/  STL [R1+0x31c], R0 ;  /* 0x00031c0001007387 */ /* 0x0003e80000100800 */
[----:B------:R-:W-:Y:S04]  /*10d00*/  STL [R1+0xdb0], R6 ;  /* 0x000db00601007387 */ /* 0x000fe80000100800 */
[----:B------:R-:W-:Y:S04]  /*10d10*/  STL [R1+0xdb4], R7 ;  /* 0x000db40701007387 */ /* 0x000fe80000100800 */
[----:B------:R-:W3:Y:S01]  /*10d20*/  LDL.LU R88, [R1+0xe4] ;  /* 0x0000e40001587983 */ /* 0x000ee20000300800 */
[----:B------:R-:W4:Y:S01]  /*10d30*/  S2R R3, SR_TID.X ;  /* 0x0000000000037919 */ /* 0x000f220000002100 */
[----:B-1----:R-:W-:-:S02]  /*10d40*/  IMAD R0, R177, UR9, RZ ;  /* 0x00000009b1007c24 */ /* 0x002fc4000f8e02ff */
[----:B------:R-:W-:-:S03]  /*10d50*/  IMAD R252, R178, UR9, RZ ;  /* 0x00000009b2fc7c24 */ /* 0x000fc6000f8e02ff */
[----:B------:R1:W-:Y:S01]  /*10d60*/  STL [R1+0x33c], R0 ;  /* 0x00033c0001007387 */ /* 0x0003e20000100800 */
[----:B------:R-:W-:Y:S02]  /*10d70*/  IMAD R180, R180, UR9, RZ ;  /* 0x00000009b4b47c24 */ /* 0x000fe4000f8e02ff */
[----:B------:R-:W-:Y:S01]  /*10d80*/  IMAD R181, R181, UR9, RZ ;  /* 0x00000009b5b57c24 */ /* 0x000fe2000f8e02ff */
[----:B------:R-:W-:Y:S01]  /*10d90*/  STL [R1+0xd78], R252 ;  /* 0x000d78fc01007387 */ /* 0x000fe20000100800 */
[----:B------:R-:W-:Y:S02]  /*10da0*/  IMAD R182, R182, UR9, RZ ;  /* 0x00000009b6b67c24 */ /* 0x000fe4000f8e02ff */
[----:B-1----:R-:W-:Y:S02]  /*10db0*/  IMAD R0, R179, UR9, RZ ;  /* 0x00000009b3007c24 */ /* 0x002fe4000f8e02ff */
[----:B------:R-:W-:Y:S02]  /*10dc0*/  IMAD R183, R183, UR9, RZ ;  /* 0x00000009b7b77c24 */ /* 0x000fe4000f8e02ff */
[----:B------:R-:W-:Y:S01]  /*10dd0*/  IMAD R185, R185, UR9, RZ ;  /* 0x00000009b9b97c24 */ /* 0x000fe2000f8e02ff */
[----:B------:R-:W-:Y:S01]  /*10de0*/  STL [R1+0xd7c], R0 ;  /* 0x000d7c0001007387 */ /* 0x000fe20000100800 */
[----:B----4-:R-:W-:-:S05]  /*10df0*/  LOP3.LUT R3, R3, 0x3f, RZ, 0xc0, !PT ;  /* 0x0000003f03037812 */ /* 0x010fca00078ec0ff */
[----:B------:R-:W-:Y:S01]  /*10e00*/  IMAD R3, R3, UR5, RZ ;  /* 0x0000000503037c24 */ /* 0x000fe2000f8e02ff */
[----:B------:R1:W-:Y:S01]  /*10e10*/  STL [R1+0xd74], R180 ;  /* 0x000d74b401007387 */ /* 0x0003e20000100800 */
[----:B------:R-:W-:Y:S02]  /*10e20*/  IMAD R186, R186, UR9, RZ ;  /* 0x00000009baba7c24 */ /* 0x000fe4000f8e02ff */
[----:B------:R-:W-:Y:S01]  /*10e30*/  IMAD R187, R187, UR9, RZ ;  /* 0x00000009bbbb7c24 */ /* 0x000fe2000f8e02ff */
[----:B------:R-:W-:Y:S01]  /*10e40*/  LEA R2, P0, R3, UR14, 0x2 ;  /* 0x0000000e03027c11 */ /* 0x000fe2000f8010ff */
[----:B------:R-:W3:Y:S01]  /*10e50*/  LDCU UR14, c[0x0][0x3b0] ;  /* 0x00007600ff0e77ac */ /* 0x000ee20008000800 */
[----:B------:R-:W-:Y:S01]  /*10e60*/  STL [R1+0xd70], R181 ;  /* 0x000d70b501007387 */ /* 0x000fe20000100800 */
[----:B------:R-:W-:Y:S02]  /*10e70*/  IMAD R188, R188, UR9, RZ ;  /* 0x00000009bcbc7c24 */ /* 0x000fe4000f8e02ff */
[----:B------:R-:W-:Y:S01]  /*10e80*/  IMAD R189, R189, UR9, RZ ;  /* 0x00000009bdbd7c24 */ /* 0x000fe2000f8e02ff */
[----:B------:R-:W-:Y:S01]  /*10e90*/  STL [R1+0xd6c], R182 ;  /* 0x000d6cb601007387 */ /* 0x000fe20000100800 */
[----:B------:R-:W-:-:S02]  /*10ea0*/  IMAD R190, R190, UR9, RZ ;  /* 0x00000009bebe7c24 */ /* 0x000fc4000f8e02ff */
[----:B------:R-:W-:Y:S01]  /*10eb0*/  IMAD R191, R191, UR9, RZ ;  /* 0x00000009bfbf7c24 */ /* 0x000fe2000f8e02ff */
[----:B------:R-:W-:Y:S01]  /*10ec0*/  STL [R1+0xd68], R183 ;  /* 0x000d68b701007387 */ /* 0x000fe20000100800 */
[----:B------:R-:W-:Y:S02]  /*10ed0*/  IMAD R192, R192, UR9, RZ ;  /* 0x00000009c0c07c24 */ /* 0x000fe4000f8e02ff */
[----:B------:R-:W-:Y:S01]  /*10ee0*/  IMAD R193, R193, UR9, RZ ;  /* 0x00000009c1c17c24 */ /* 0x000fe2000f8e02ff */
[----:B------:R-:W-:Y:S01]  /*10ef0*/  STL [R1+0xd80], R185 ;  /* 0x000d80b901007387 */ /* 0x000fe20000100800 */
[----:B------:R-:W-:Y:S02]  /*10f00*/  IMAD R194, R194, UR9, RZ ;  /* 0x00000009c2c27c24 */ /* 0x000fe4000f8e02ff */
[----:B------:R-:W-:Y:S01]  /*10f10*/  IMAD R195, R195, UR9, RZ ;  /* 0x00000009c3c37c24 */ /* 0x000fe2000f8e02ff */
[----:B------:R-:W-:Y:S01]  /*10f20*/  STL.64 [R1+0xd58], R186 ;  /* 0x000d58ba01007387 */ /* 0x000fe20000100a00 */
[----:B------:R-:W-:-:S02]  /*10f30*/  IMAD R196, R196, UR9, RZ ;  /* 0x00000009c4c47c24 */ /* 0x000fc4000f8e02ff */
[----:B------:R-:W-:Y:S01]  /*10f40*/  IMAD R197, R197, UR9, RZ ;  /* 0x00000009c5c57c24 */ /* 0x000fe2000f8e02ff */
[----:B------:R-:W-:Y:S01]  /*10f50*/  STL [R1+0xd84], R188 ;  /* 0x000d84bc01007387 */ /* 0x000fe20000100800 */
[----:B------:R-:W-:-:S03]  /*10f60*/  IMAD R198, R198, UR9, RZ ;  /* 0x00000009c6c67c24 */ /* 0x000fc6000f8e02ff */
[----:B------:R-:W-:Y:S01]  /*10f70*/  STL [R1+0xd88], R189 ;  /* 0x000d88bd01007387 */ /* 0x000fe20000100800 */
[----:B------:R-:W-:-:S03]  /*10f80*/  IMAD R199, R199, UR9, RZ ;  /* 0x00000009c7c77c24 */ /* 0x000fc6000f8e02ff */
[----:B------:R-:W-:Y:S01]  /*10f90*/  STL.64 [R1+0xd50], R190 ;  /* 0x000d50be01007387 */ /* 0x000fe20000100a00 */
[----:B------:R-:W-:Y:S01]  /*10fa0*/  IMAD R200, R200, UR9, RZ ;  /* 0x00000009c8c87c24 */ /* 0x000fe2000f8e02ff */
[----:B------:R-:W-:Y:S02]  /*10fb0*/  LEA.HI.X.SX32 R3, R3, UR15, 0x2, P0 ;  /* 0x0000000f03037c11 */ /* 0x000fe400080f16ff */
[----:B------:R-:W-:Y:S01]  /*10fc0*/  STL [R1+0xd8c], R192 ;  /* 0x000d8cc001007387 */ /* 0x000fe20000100800 */
[----:B------:R-:W-:Y:S01]  /*10fd0*/  IMAD R201, R201, UR9, RZ ;  /* 0x00000009c9c97c24 */ /* 0x000fe2000f8e02ff */
[-C--:B------:R-:W-:Y:S02]  /*10fe0*/  LEA R100, P4, R79, R2.reuse, 0x2 ;  /* 0x000000024f647211 */ /* 0x080fe400078810ff */
[----:B------:R-:W-:Y:S01]  /*10ff0*/  STL [R1+0xd90], R193 ;  /* 0x000d90c101007387 */ /* 0x000fe20000100800 */
[----:B------:R-:W-:Y:S01]  /*11000*/  IMAD R202, R202, UR9, RZ ;  /* 0x00000009caca7c24 */ /* 0x000fe2000f8e02ff */
[----:B------:R-:W-:-:S02]  /*11010*/  LEA R98, P3, R78, R2, 0x2 ;  /* 0x000000024e627211 */ /* 0x000fc400078610ff */
[----:B------:R-:W-:Y:S01]  /*11020*/  STL.64 [R1+0xd40], R194 ;  /* 0x000d40c201007387 */ /* 0x000fe20000100a00 */
[----:B------:R-:W-:Y:S01]  /*11030*/  IMAD R204, R204, UR9, RZ ;  /* 0x00000009cccc7c24 */ /* 0x000fe2000f8e02ff */
[-C--:B------:R-:W-:Y:S01]  /*11040*/  LEA R90, P2, R77, R2.reuse, 0x2 ;  /* 0x000000024d5a7211 */ /* 0x080fe200078410ff */
[----:B------:R-:W-:Y:S01]  /*11050*/  IMAD R205, R205, UR9, RZ ;  /* 0x00000009cdcd7c24 */ /* 0x000fe2000f8e02ff */
[----:B------:R-:W-:Y:S01]  /*11060*/  STL.64 [R1+0xd48], R196 ;  /* 0x000d48c401007387 */ /* 0x000fe20000100a00 */
[----:B------:R-:W-:Y:S01]  /*11070*/  IMAD R206, R206, UR9, RZ ;  /* 0x00000009cece7c24 */ /* 0x000fe2000f8e02ff */
[----:B------:R-:W-:Y:S01]  /*11080*/  LEA R6, P1, R76, R2, 0x2 ;  /* 0x000000024c067211 */ /* 0x000fe200078210ff */
[----:B------:R-:W-:Y:S01]  /*11090*/  IMAD R207, R207, UR9, RZ ;  /* 0x00000009cfcf7c24 */ /* 0x000fe2000f8e02ff */
[----:B------:R-:W-:Y:S01]  /*110a0*/  STL [R1+0xda0], R197 ;  /* 0x000da0c501007387 */ /* 0x000fe20000100800 */
[----:B------:R-:W-:-:S03]  /*110b0*/  LEA.HI.X.SX32 R101, R79, R3, 0x2, P4 ;  /* 0x000000034f657211 */ /* 0x000fc600020f16ff */
[----:B------:R-:W-:Y:S01]  /*110c0*/  STL.64 [R1+0xd98], R198 ;  /* 0x000d98c601007387 */ /* 0x000fe20000100a00 */
[-C--:B------:R-:W-:Y:S01]  /*110d0*/  LEA.HI.X.SX32 R99, R78, R3.reuse, 0x2, P3 ;  /* 0x000000034e637211 */ /* 0x080fe200018f16ff */
[----:B-1----:R-:W-:Y:S02]  /*110e0*/  IMAD R180, R47, UR9, RZ ;  /* 0x000000092fb47c24 */ /* 0x002fe4000f8e02ff */
[----:B------:R-:W-:Y:S01]  /*110f0*/  STL [R1+0xda4], R200 ;  /* 0x000da4c801007387 */ /* 0x000fe20000100800 */
[----:B------:R-:W-:-:S03]  /*11100*/  LEA.HI.X.SX32 R91, R77, R3, 0x2, P2 ;  /* 0x000000034d5b7211 */ /* 0x000fc600010f16ff */
[----:B------:R-:W-:Y:S01]  /*11110*/  STL [R1+0xda8], R201 ;  /* 0x000da8c901007387 */ /* 0x000fe20000100800 */
[----:B------:R-:W-:-:S03]  /*11120*/  LEA.HI.X.SX32 R7, R76, R3, 0x2, P1 ;  /* 0x000000034c077211 */ /* 0x000fc600008f16ff */
[----:B------:R-:W-:Y:S01]  /*11130*/  STL [R1+0xdac], R202 ;  /* 0x000dacca01007387 */ /* 0x000fe20000100800 */
[----:B------:R-:W-:-:S03]  /*11140*/  LEA R104, P6, R74, R2, 0x2 ;  /* 0x000000024a687211 */ /* 0x000fc600078c10ff */
[----:B------:R-:W-:Y:S01]  /*11150*/  STL.64 [R1+0xdb8], R204 ;  /* 0x000db8cc01007387 */ /* 0x000fe20000100a00 */
[----:B------:R-:W-:-:S03]  /*11160*/  LEA R102, P5, R73, R2, 0x2 ;  /* 0x0000000249667211 */ /* 0x000fc600078a10ff */
[----:B------:R-:W-:Y:S04]  /*11170*/  STL.64 [R1+0xdc0], R206 ;  /* 0x000dc0ce01007387 */ /* 0x000fe80000100a00 */
[----:B------:R1:W-:Y:S01]  /*11180*/  STL.64 [R1+0x160], R100 ;  /* 0x0001606401007387 */ /* 0x0003e20000100a00 */
[----:B------:R-:W-:-:S03]  /*11190*/  LEA.HI.X.SX32 R105, R74, R3, 0x2, P6 ;  /* 0x000000034a697211 */ /* 0x000fc600030f16ff */
[----:B------:R4:W-:Y:S01]  /*111a0*/  STL.64 [R1+0x158], R98 ;  /* 0x0001586201007387 */ /* 0x0009e20000100a00 */
[----:B------:R-:W-:-:S03]  /*111b0*/  IMAD R68, R68, UR9, RZ ;  /* 0x0000000944447c24 */ /* 0x000fc6000f8e02ff */
[----:B------:R2:W-:Y:S01]  /*111c0*/  STL.64 [R1+0x150], R90 ;  /* 0x0001505a01007387 */ /* 0x0005e20000100a00 */
[-C--:B------:R-:W-:Y:S02]  /*111d0*/  LEA.HI.X.SX32 R103, R73, R3.reuse, 0x2, P5 ;  /* 0x0000000349677211 */ /* 0x080fe400028f16ff */
[-C--:B-1----:R-:W-:Y:S01]  /*111e0*/  LEA R100, P4, R72, R2.reuse, 0x2 ;  /* 0x0000000248647211 */ /* 0x082fe200078810ff */
[----:B------:R1:W-:Y:S01]  /*111f0*/  STL.64 [R1+0x148], R6 ;  /* 0x0001480601007387 */ /* 0x0003e20000100a00 */
[----:B------:R-:W-:Y:S01]  /*11200*/  IMAD R67, R67, UR9, RZ ;  /* 0x0000000943437c24 */ /* 0x000fe2000f8e02ff */
[-C--:B----4-:R-:W-:Y:S02]  /*11210*/  LEA R98, P3, R71, R2.reuse, 0x2 ;  /* 0x0000000247627211 */ /* 0x090fe400078610ff */
[----:B--2---:R-:W-:Y:S01]  /*11220*/  LEA R90, P2, R70, R2, 0x2 ;  /* 0x00000002465a7211 */ /* 0x004fe200078410ff */
[----:B------:R-:W-:Y:S01]  /*11230*/  IMAD R66, R66, UR9, RZ ;  /* 0x0000000942427c24 */ /* 0x000fe2000f8e02ff */
[----:B------:R-:W-:-:S02]  /*11240*/  LEA.HI.X.SX32 R101, R72, R3, 0x2, P4 ;  /* 0x0000000348657211 */ /* 0x000fc400020f16ff */
[-C--:B-1----:R-:W-:Y:S01]  /*11250*/  LEA R6, P1, R69, R2.reuse, 0x2 ;  /* 0x0000000245067211 */ /* 0x082fe200078210ff */
[----:B------:R-:W-:Y:S01]  /*11260*/  IMAD R65, R65, UR9, RZ ;  /* 0x0000000941417c24 */ /* 0x000fe2000f8e02ff */
[-C--:B------:R-:W-:Y:S01]  /*11270*/  LEA.HI.X.SX32 R91, R70, R3.reuse, 0x2, P2 ;  /* 0x00000003465b7211 */ /* 0x080fe200010f16ff */
[----:B------:R-:W-:Y:S01]  /*11280*/  IMAD R64, R64, UR9, RZ ;  /* 0x0000000940407c24 */ /* 0x000fe2000f8e02ff */
[-C--:B------:R-:W-:Y:S01]  /*11290*/  LEA.HI.X.SX32 R99, R71, R3.reuse, 0x2, P3 ;  /* 0x0000000347637211 */ /* 0x080fe200018f16ff */
[----:B------:R-:W-:Y:S01]  /*112a0*/  IMAD R62, R62, UR9, RZ ;  /* 0x000000093e3e7c24 */ /* 0x000fe2000f8e02ff */
[-C--:B------:R-:W-:Y:S02]  /*112b0*/  LEA.HI.X.SX32 R7, R69, R3.reuse, 0x2, P1 ;  /* 0x0000000345077211 */ /* 0x080fe400008f16ff */
[-C--:B------:R-:W-:Y:S02]  /*112c0*/  LEA R78, P6, R67, R2.reuse, 0x2 ;  /* 0x00000002434e7211 */ /* 0x080fe400078c10ff */
[-C--:B------:R-:W-:Y:S01]  /*112d0*/  LEA R76, P5, R66, R2.reuse, 0x2 ;  /* 0x00000002424c7211 */ /* 0x080fe200078a10ff */
[----:B------:R-:W-:Y:S01]  /*112e0*/  IMAD R63, R63, UR9, RZ ;  /* 0x000000093f3f7c24 */ /* 0x000fe2000f8e02ff */
[-C--:B------:R-:W-:Y:S01]  /*112f0*/  LEA R74, P4, R65, R2.reuse, 0x2 ;  /* 0x00000002414a7211 */ /* 0x080fe200078810ff */
[----:B------:R-:W-:Y:S01]  /*11300*/  IMAD R61, R61, UR9, RZ ;  /* 0x000000093d3d7c24 */ /* 0x000fe2000f8e02ff */
[----:B------:R-:W-:Y:S01]  /*11310*/  LEA R72, P3, R64, R2, 0x2 ;  /* 0x0000000240487211 */ /* 0x000fe200078610ff */
[----:B------:R-:W-:Y:S01]  /*11320*/  IMAD R60, R60, UR9, RZ ;  /* 0x000000093c3c7c24 */ /* 0x000fe2000f8e02ff */
[-C--:B------:R-:W-:Y:S01]  /*11330*/  LEA.HI.X.SX32 R79, R67, R3.reuse, 0x2, P6 ;  /* 0x00000003434f7211 */ /* 0x080fe200030f16ff */
[----:B------:R-:W-:Y:S01]  /*11340*/  IMAD R59, R59, UR9, RZ ;  /* 0x000000093b3b7c24 */ /* 0x000fe2000f8e02ff */
[-C--:B------:R-:W-:Y:S01]  /*11350*/  LEA.HI.X.SX32 R77, R66, R3.reuse, 0x2, P5 ;  /* 0x00000003424d7211 */ /* 0x080fe200028f16ff */
[----:B------:R-:W-:Y:S01]  /*11360*/  IMAD R58, R58, UR9, RZ ;  /* 0x000000093a3a7c24 */ /* 0x000fe2000f8e02ff */
[----:B------:R-:W-:Y:S01]  /*11370*/  LEA.HI.X.SX32 R73, R64, R3, 0x2, P3 ;  /* 0x0000000340497211 */ /* 0x000fe200018f16ff */
[----:B------:R-:W-:-:S02]  /*11380*/  IMAD R57, R57, UR9, RZ ;  /* 0x0000000939397c24 */ /* 0x000fc4000f8e02ff */
[----:B------:R-:W-:Y:S02]  /*11390*/  IMAD R55, R55, UR9, RZ ;  /* 0x0000000937377c24 */ /* 0x000fe4000f8e02ff */
[----:B------:R-:W-:Y:S02]  /*113a0*/  IMAD R56, R56, UR9, RZ ;  /* 0x0000000938387c24 */ /* 0x000fe4000f8e02ff */
[----:B------:R-:W-:Y:S02]  /*113b0*/  IMAD R48, R48, UR9, RZ ;  /* 0x0000000930307c24 */ /* 0x000fe4000f8e02ff */
[----:B------:R-:W-:Y:S02]  /*113c0*/  IMAD R49, R49, UR9, RZ ;  /* 0x0000000931317c24 */ /* 0x000fe4000f8e02ff */
[----:B------:R-:W-:Y:S02]  /*113d0*/  IMAD R50, R50, UR9, RZ ;  /* 0x0000000932327c24 */ /* 0x000fe4000f8e02ff */
        /* <DEDUP_REMOVED lines=18> */
[----:B---3--:R-:W-:Y:S01]  /*11500*/  IMAD R47, R88, UR14, RZ ;  /* 0x0000000e582f7c24 */ /* 0x008fe2000f8e02ff */
[----:B------:R-:W-:-:S04]  /*11510*/  LEA R88, P0, R75, R2, 0x2 ;  /* 0x000000024b587211 */ /* 0x000fc800078010ff */
[----:B------:R-:W-:-:S05]  /*11520*/  LEA.HI.X.SX32 R89, R75, R3, 0x2, P0 ;  /* 0x000000034b597211 */ /* 0x000fca00000f16ff */
[----:B------:R1:W-:Y:S04]  /*11530*/  STL.64 [R1+0x140], R88 ;  /* 0x0001405801007387 */ /* 0x0003e80000100a00 */
[----:B------:R-:W-:Y:S04]  /*11540*/  STL.64 [R1+0x138], R104 ;  /* 0x0001386801007387 */ /* 0x000fe80000100a00 */
[----:B------:R-:W-:Y:S01]  /*11550*/  STL.64 [R1+0x130], R102 ;  /* 0x0001306601007387 */ /* 0x000fe20000100a00 */
[----:B-1----:R-:W-:-:S03]  /*11560*/  LEA R88, P0, R68, R2, 0x2 ;  /* 0x0000000244587211 */ /* 0x002fc600078010ff */
[----:B------:R-:W-:Y:S04]  /*11570*/  STL.64 [R1+0x128], R100 ;  /* 0x0001286401007387 */ /* 0x000fe80000100a00 */
[----:B------:R1:W-:Y:S01]  /*11580*/  STL.64 [R1+0x118], R90 ;  /* 0x0001185a01007387 */ /* 0x0003e20000100a00 */
[----:B------:R-:W-:-:S03]  /*11590*/  LEA.HI.X.SX32 R89, R68, R3, 0x2, P0 ;  /* 0x0000000344597211 */ /* 0x000fc600000f16ff */
[----:B------:R-:W-:Y:S01]  /*115a0*/  STL.64 [R1+0x120], R98 ;  /* 0x0001206201007387 */ /* 0x000fe20000100a00 */
[----:B------:R-:W-:-:S03]  /*115b0*/  LEA.HI.X.SX32 R75, R65, R3, 0x2, P4 ;  /* 0x00000003414b7211 */ /* 0x000fc600020f16ff */
[----:B------:R2:W-:Y:S01]  /*115c0*/  STL.64 [R1+0x110], R6 ;  /* 0x0001100601007387 */ /* 0x0005e20000100a00 */
[----:B-1----:R-:W-:-:S03]  /*115d0*/  LEA R90, P2, R63, R2, 0x2 ;  /* 0x000000023f5a7211 */ /* 0x002fc600078410ff */
[----:B------:R1:W-:Y:S01]  /*115e0*/  STL.64 [R1+0x108], R88 ;  /* 0x0001085801007387 */ /* 0x0003e20000100a00 */
[----:B--2---:R-:W-:-:S03]  /*115f0*/  LEA R6, P1, R62, R2, 0x2 ;  /* 0x000000023e067211 */ /* 0x004fc600078210ff */
[----:B------:R2:W-:Y:S01]  /*11600*/  STL.64 [R1+0x100], R78 ;  /* 0x0001004e01007387 */ /* 0x0005e20000100a00 */
[----:B------:R-:W-:-:S03]  /*11610*/  LEA.HI.X.SX32 R7, R62, R3, 0x2, P1 ;  /* 0x000000033e077211 */ /* 0x000fc600008f16ff */
[----:B------:R3:W-:Y:S01]  /*11620*/  STL.64 [R1+0xf8], R76 ;  /* 0x0000f84c01007387 */ /* 0x0007e20000100a00 */
[-C--:B-1----:R-:W-:Y:S02]  /*11630*/  LEA R88, P0, R61, R2.reuse, 0x2 ;  /* 0x000000023d587211 */ /* 0x082fe400078010ff */
[-C--:B------:R-:W-:Y:S01]  /*11640*/  LEA.HI.X.SX32 R91, R63, R3.reuse, 0x2, P2 ;  /* 0x000000033f5b7211 */ /* 0x080fe200010f16ff */
[----:B------:R1:W-:Y:S01]  /*11650*/  STL.64 [R1+0xf0], R74 ;  /* 0x0000f04a01007387 */ /* 0x0003e20000100a00 */
[----:B------:R-:W-:Y:S02]  /*11660*/  LEA.HI.X.SX32 R89, R61, R3, 0x2, P0 ;  /* 0x000000033d597211 */ /* 0x000fe400000f16ff */
[-C--:B--2---:R-:W-:Y:S01]  /*11670*/  LEA R78, P6, R60, R2.reuse, 0x2 ;  /* 0x000000023c4e7211 */ /* 0x084fe200078c10ff */
[----:B------:R2:W-:Y:S01]  /*11680*/  STL.64 [R1+0xe8], R72 ;  /* 0x0000e84801007387 */ /* 0x0005e20000100a00 */
[----:B---3--:R-:W-:-:S03]  /*11690*/  LEA R76, P5, R59, R2, 0x2 ;  /* 0x000000023b4c7211 */ /* 0x008fc600078a10ff */
[----:B------:R3:W-:Y:S01]  /*116a0*/  STL.64 [R1+0xd8], R6 ;  /* 0x0000d80601007387 */ /* 0x0007e20000100a00 */
[-C--:B------:R-:W-:Y:S02]  /*116b0*/  LEA.HI.X.SX32 R79, R60, R3.reuse, 0x2, P6 ;  /* 0x000000033c4f7211 */ /* 0x080fe400030f16ff */
[CC--:B-1----:R-:W-:Y:S02]  /*116c0*/  LEA R74, P4, R58.reuse, R2.reuse, 0x2 ;  /* 0x000000023a4a7211 */ /* 0x0c2fe400078810ff */
[-C--:B------:R-:W-:Y:S02]  /*116d0*/  LEA.HI.X.SX32 R77, R59, R3.reuse, 0x2, P5 ;  /* 0x000000033b4d7211 */ /* 0x080fe400028f16ff */
[-C--:B--2---:R-:W-:Y:S01]  /*116e0*/  LEA R72, P3, R57, R2.reuse, 0x2 ;  /* 0x0000000239487211 */ /* 0x084fe200078610ff */
[----:B------:R-:W-:Y:S01]  /*116f0*/  STL.64 [R1+0xe0], R90 ;  /* 0x0000e05a01007387 */ /* 0x000fe20000100a00 */
[-C--:B------:R-:W-:Y:S02]  /*11700*/  LEA.HI.X.SX32 R75, R58, R3.reuse, 0x2, P4 ;  /* 0x000000033a4b7211 */ /* 0x080fe400020f16ff */
[----:B---3--:R-:W-:Y:S01]  /*11710*/  LEA R6, P1, R55, R2, 0x2 ;  /* 0x0000000237067211 */ /* 0x008fe200078210ff */
[----:B------:R-:W-:Y:S01]  /*11720*/  STL.64 [R1+0xd0], R88 ;  /* 0x0000d05801007387 */ /* 0x000fe20000100a00 */
[----:B------:R-:W-:-:S02]  /*11730*/  LEA.HI.X.SX32 R73, R57, R3, 0x2, P3 ;  /* 0x0000000339497211 */ /* 0x000fc400018f16ff */
[----:B------:R-:W-:Y:S01]  /*11740*/  LEA.HI.X.SX32 R7, R55, R3, 0x2, P1 ;  /* 0x0000000337077211 */ /* 0x000fe200008f16ff */
[----:B------:R-:W-:Y:S01]  /*11750*/  STL.64 [R1+0xc8], R78 ;  /* 0x0000c84e01007387 */ /* 0x000fe20000100a00 */
[-C--:B------:R-:W-:Y:S02]  /*11760*/  LEA R70, P2, R56, R2.reuse, 0x2 ;  /* 0x0000000238467211 */ /* 0x080fe400078410ff */
[-C--:B------:R-:W-:Y:S01]  /*11770*/  LEA R68, P0, R48, R2.reuse, 0x2 ;  /* 0x0000000230447211 */ /* 0x080fe200078010ff */
[----:B------:R-:W-:Y:S01]  /*11780*/  STL.64 [R1+0xc0], R76 ;  /* 0x0000c04c01007387 */ /* 0x000fe20000100a00 */
[-C--:B------:R-:W-:Y:S02]  /*11790*/  LEA R66, P6, R49, R2.reuse, 0x2 ;  /* 0x0000000231427211 */ /* 0x080fe400078c10ff */
[-C--:B------:R-:W-:Y:S01]  /*117a0*/  LEA R64, P5, R50, R2.reuse, 0x2 ;  /* 0x0000000232407211 */ /* 0x080fe200078a10ff */
[----:B------:R-:W-:Y:S01]  /*117b0*/  STL.64 [R1+0xb8], R74 ;  /* 0x0000b84a01007387 */ /* 0x000fe20000100a00 */
[----:B------:R-:W-:-:S02]  /*117c0*/  LEA R62, P4, R51, R2, 0x2 ;  /* 0x00000002333e7211 */ /* 0x000fc400078810ff */
[-C--:B------:R-:W-:Y:S01]  /*117d0*/  LEA.HI.X.SX32 R71, R56, R3.reuse, 0x2, P2 ;  /* 0x0000000338477211 */ /* 0x080fe200010f16ff */
[----:B------:R-:W-:Y:S01]  /*117e0*/  STL.64 [R1+0xb0], R72 ;  /* 0x0000b04801007387 */ /* 0x000fe20000100a00 */
[----:B------:R-:W-:-:S03]  /*117f0*/  LEA.HI.X.SX32 R69, R48, R3, 0x2, P0 ;  /* 0x0000000330457211 */ /* 0x000fc600000f16ff */
[----:B------:R1:W-:Y:S01]  /*11800*/  STL.64 [R1+0xa0], R6 ;  /* 0x0000a00601007387 */ /* 0x0003e20000100a00 */
[-C--:B------:R-:W-:Y:S02]  /*11810*/  LEA.HI.X.SX32 R67, R49, R3.reuse, 0x2, P6 ;  /* 0x0000000331437211 */ /* 0x080fe400030f16ff */
[-C--:B------:R-:W-:Y:S01]  /*11820*/  LEA.HI.X.SX32 R65, R50, R3.reuse, 0x2, P5 ;  /* 0x0000000332417211 */ /* 0x080fe200028f16ff */
[----:B------:R-:W-:Y:S01]  /*11830*/  STL.64 [R1+0xa8], R70 ;  /* 0x0000a84601007387 */ /* 0x000fe20000100a00 */
[-C--:B------:R-:W-:Y:S02]  /*11840*/  LEA.HI.X.SX32 R63, R51, R3.reuse, 0x2, P4 ;  /* 0x00000003333f7211 */ /* 0x080fe400020f16ff */
[-C--:B------:R-:W-:Y:S02]  /*11850*/  LEA R60, P3, R52, R2.reuse, 0x2 ;  /* 0x00000002343c7211 */ /* 0x080fe400078610ff */
[CC--:B-1----:R-:W-:Y:S01]  /*11860*/  LEA R6, P1, R54.reuse, R2.reuse, 0x2 ;  /* 0x0000000236067211 */ /* 0x0c2fe200078210ff */
[----:B------:R-:W-:Y:S03]  /*11870*/  STL.64 [R1+0x98], R68 ;  /* 0x0000984401007387 */ /* 0x000fe60000100a00 */
[----:B------:R-:W-:Y:S01]  /*11880*/  LEA.HI.X.SX32 R7, R54, R3, 0x2, P1 ;  /* 0x0000000336077211 */ /* 0x000fe200008f16ff */
[----:B------:R-:W-:Y:S01]  /*11890*/  STL.64 [R1+0x90], R66 ;  /* 0x0000904201007387 */ /* 0x000fe20000100a00 */
[----:B------:R-:W-:-:S03]  /*118a0*/  LEA R58, P2, R53, R2, 0x2 ;  /* 0x00000002353a7211 */ /* 0x000fc600078410ff */
[----:B------:R-:W-:Y:S01]  /*118b0*/  STL.64 [R1+0x88], R64 ;  /* 0x0000884001007387 */ /* 0x000fe20000100a00 */
[----:B------:R-:W-:-:S03]  /*118c0*/  LEA.HI.X.SX32 R61, R52, R3, 0x2, P3 ;  /* 0x00000003343d7211 */ /* 0x000fc600018f16ff */
[----:B------:R-:W-:Y:S01]  /*118d0*/  STL.64 [R1+0x80], R62 ;  /* 0x0000803e01007387 */ /* 0x000fe20000100a00 */
[----:B------:R-:W-:-:S03]  /*118e0*/  LEA.HI.X.SX32 R59, R53, R3, 0x2, P2 ;  /* 0x00000003353b7211 */ /* 0x000fc600010f16ff */
[----:B------:R1:W-:Y:S01]  /*118f0*/  STL.64 [R1+0x68], R6 ;  /* 0x0000680601007387 */ /* 0x0003e20000100a00 */
[-C--:B------:R-:W-:Y:S02]  /*11900*/  LEA R52, P2, R46, R2.reuse, 0x2 ;  /* 0x000000022e347211 */ /* 0x080fe400078410ff */
[-C--:B------:R-:W-:Y:S02]  /*11910*/  LEA R50, P1, R45, R2.reuse, 0x2 ;  /* 0x000000022d327211 */ /* 0x080fe400078210ff */
[-C--:B------:R-:W-:Y:S02]  /*11920*/  LEA R48, P0, R44, R2.reuse, 0x2 ;  /* 0x000000022c307211 */ /* 0x080fe400078010ff */
[C---:B-1----:R-:W-:Y:S01]  /*11930*/  LEA R6, P3, R47.reuse, R2, 0x2 ;  /* 0x000000022f067211 */ /* 0x042fe200078610ff */
[----:B------:R-:W-:Y:S03]  /*11940*/  STL.64 [R1+0x78], R60 ;  /* 0x0000783c01007387 */ /* 0x000fe60000100a00 */
[-C--:B------:R-:W-:Y:S01]  /*11950*/  LEA.HI.X.SX32 R7, R47, R3.reuse, 0x2, P3 ;  /* 0x000000032f077211 */ /* 0x080fe200018f16ff */
[----:B------:R1:W-:Y:S01]  /*11960*/  STL.64 [R1+0x70], R58 ;  /* 0x0000703a01007387 */ /* 0x0003e20000100a00 */
[----:B------:R-:W-:-:S02]  /*11970*/  LEA.HI.X.SX32 R53, R46, R3, 0x2, P2 ;  /* 0x000000032e357211 */ /* 0x000fc400010f16ff */
[-C--:B------:R-:W-:Y:S01]  /*11980*/  LEA.HI.X.SX32 R51, R45, R3.reuse, 0x2, P1 ;  /* 0x000000032d337211 */ /* 0x080fe200008f16ff */
[----:B------:R2:W-:Y:S01]  /*11990*/  STL.64 [R1+0x550], R6 ;  /* 0x0005500601007387 */ /* 0x0005e20000100a00 */
[----:B------:R-:W-:Y:S02]  /*119a0*/  LEA.HI.X.SX32 R49, R44, R3, 0x2, P0 ;  /* 0x000000032c317211 */ /* 0x000fe400000f16ff */
[-C--:B------:R-:W-:Y:S01]  /*119b0*/  LEA R56, P5, R42, R2.reuse, 0x2 ;  /* 0x000000022a387211 */ /* 0x080fe200078a10ff */
[----:B------:R3:W-:Y:S01]  /*119c0*/  STL.64 [R1+0x60], R52 ;  /* 0x0000603401007387 */ /* 0x0007e20000100a00 */
[-C--:B------:R-:W-:Y:S02]  /*119d0*/  LEA R54, P3, R40, R2.reuse, 0x2 ;  /* 0x0000000228367211 */ /* 0x080fe400078610ff */
[-C--:B-1----:R-:W-:Y:S01]  /*119e0*/  LEA R58, P6, R43, R2.reuse, 0x2 ;  /* 0x000000022b3a7211 */ /* 0x082fe200078c10ff */
[----:B------:R1:W-:Y:S01]  /*119f0*/  STL.64 [R1+0x58], R50 ;  /* 0x0000583201007387 */ /* 0x0003e20000100a00 */
[----:B--2---:R-:W-:-:S03]  /*11a00*/  LEA R6, P4, R41, R2, 0x2 ;  /* 0x0000000229067211 */ /* 0x004fc600078810ff */
[----:B------:R2:W-:Y:S01]  /*11a10*/  STL.64 [R1+0x50], R48 ;  /* 0x0000503001007387 */ /* 0x0005e20000100a00 */
[-C--:B------:R-:W-:Y:S02]  /*11a20*/  LEA.HI.X.SX32 R59, R43, R3.reuse, 0x2, P6 ;  /* 0x000000032b3b7211 */ /* 0x080fe400030f16ff */
[-C--:B---3--:R-:W-:Y:S02]  /*11a30*/  LEA R52, P2, R39, R2.reuse, 0x2 ;  /* 0x0000000227347211 */ /* 0x088fe400078410ff */
[-C--:B------:R-:W-:Y:S02]  /*11a40*/  LEA.HI.X.SX32 R7, R41, R3.reuse, 0x2, P4 ;  /* 0x0000000329077211 */ /* 0x080fe400020f16ff */
[----:B------:R-:W-:Y:S02]  /*11a50*/  LEA.HI.X.SX32 R57, R42, R3, 0x2, P5 ;  /* 0x000000032a397211 */ /* 0x000fe400028f16ff */
[-C--:B-1----:R-:W-:Y:S02]  /*11a60*/  LEA R50, P1, R38, R2.reuse, 0x2 ;  /* 0x0000000226327211 */ /* 0x082fe400078210ff */
[----:B------:R-:W-:-:S02]  /*11a70*/  LEA R46, P6, R36, R2, 0x2 ;  /* 0x00000002242e7211 */ /* 0x000fc400078c10ff */
[-C--:B--2---:R-:W-:Y:S02]  /*11a80*/  LEA R48, P0, R37, R2.reuse, 0x2 ;  /* 0x0000000225307211 */ /* 0x084fe400078010ff */
[-C--:B------:R-:W-:Y:S01]  /*11a90*/  LEA.HI.X.SX32 R55, R40, R3.reuse, 0x2, P3 ;  /* 0x0000000328377211 */ /* 0x080fe200018f16ff */
[----:B------:R-:W-:Y:S01]  /*11aa0*/  STL.64 [R1+0x48], R58 ;  /* 0x0000483a01007387 */ /* 0x000fe20000100a00 */
[-C--:B------:R-:W-:Y:S02]  /*11ab0*/  LEA.HI.X.SX32 R53, R39, R3.reuse, 0x2, P2 ;  /* 0x0000000327357211 */ /* 0x080fe400010f16ff */
[----:B------:R-:W-:Y:S01]  /*11ac0*/  LEA R44, P5, R35, R2, 0x2 ;  /* 0x00000002232c7211 */ /* 0x000fe200078a10ff */
[----:B------:R1:W-:Y:S01]  /*11ad0*/  STL.64 [R1+0x38], R6 ;  /* 0x0000380601007387 */ /* 0x0003e20000100a00 */
[-C--:B------:R-:W-:Y:S02]  /*11ae0*/  LEA.HI.X.SX32 R51, R38, R3.reuse, 0x2, P1 ;  /* 0x0000000326337211 */ /* 0x080fe400008f16ff */
[-C--:B------:R-:W-:Y:S01]  /*11af0*/  LEA.HI.X.SX32 R49, R37, R3.reuse, 0x2, P0 ;  /* 0x0000000325317211 */ /* 0x080fe200000f16ff */
[----:B------:R-:W-:Y:S01]  /*11b00*/  STL.64 [R1+0x40], R56 ;  /* 0x0000403801007387 */ /* 0x000fe20000100a00 */
[----:B------:R-:W-:-:S02]  /*11b10*/  LEA.HI.X.SX32 R47, R36, R3, 0x2, P6 ;  /* 0x00000003242f7211 */ /* 0x000fc400030f16ff */
[----:B------:R-:W-:Y:S01]  /*11b20*/  LEA.HI.X.SX32 R45, R35, R3, 0x2, P5 ;  /* 0x00000003232d7211 */ /* 0x000fe200028f16ff */
[----:B------:R-:W-:Y:S01]  /*11b30*/  STL.64 [R1+0x30], R54 ;  /* 0x0000303601007387 */ /* 0x000fe20000100a00 */
[----:B-1----:R-:W-:-:S03]  /*11b40*/  LEA R6, P4, R34, R2, 0x2 ;  /* 0x0000000222067211 */ /* 0x002fc600078810ff */
[----:B------:R-:W-:Y:S04]  /*11b50*/  STL.64 [R1+0x28], R52 ;  /* 0x0000283401007387 */ /* 0x000fe80000100a00 */
[----:B------:R-:W-:Y:S01]  /*11b60*/  STL.64 [R1+0x20], R50 ;  /* 0x0000203201007387 */ /* 0x000fe20000100a00 */
[----:B------:R-:W-:-:S03]  /*11b70*/  LEA.HI.X.SX32 R7, R34, R3, 0x2, P4 ;  /* 0x0000000322077211 */ /* 0x000fc600020f16ff */
[----:B------:R-:W-:Y:S04]  /*11b80*/  STL.64 [R1+0x18], R48 ;  /* 0x0000183001007387 */ /* 0x000fe80000100a00 */
[----:B------:R-:W-:Y:S04]  /*11b90*/  STL.64 [R1+0x10], R46 ;  /* 0x0000102e01007387 */ /* 0x000fe80000100a00 */
[----:B------:R-:W2:Y:S04]  /*11ba0*/  LDL.LU R103, [R1+0x168] ;  /* 0x0001680001677983 */ /* 0x000ea80000300800 */
[----:B------:R-:W-:Y:S04]  /*11bb0*/  STL.64 [R1+0x8], R44 ;  /* 0x0000082c01007387 */ /* 0x000fe80000100a00 */
[----:B------:R-:W3:Y:S04]  /*11bc0*/  LDL.LU R102, [R1+0x16c] ;  /* 0x00016c0001667983 */ /* 0x000ee80000300800 */
[----:B------:R-:W4:Y:S04]  /*11bd0*/  LDL.LU R101, [R1+0x170] ;  /* 0x0001700001657983 */ /* 0x000f280000300800 */
[----:B------:R1:W-:Y:S01]  /*11be0*/  STL.64 [R1], R6 ;  /* 0x0000000601007387 */ /* 0x0003e20000100a00 */
[----:B------:R-:W-:-:S03]  /*11bf0*/  LEA R178, P3, R33, R2, 0x2 ;  /* 0x0000000221b27211 */ /* 0x000fc600078610ff */
[----:B------:R-:W4:Y:S04]  /*11c00*/  LDL.LU R100, [R1+0x174] ;  /* 0x0001740001647983 */ /* 0x000f280000300800 */
[----:B------:R-:W4:Y:S04]  /*11c10*/  LDL.LU R99, [R1+0x178] ;  /* 0x0001780001637983 */ /* 0x000f280000300800 */
[----:B------:R-:W4:Y:S04]  /*11c20*/  LDL.LU R98, [R1+0x17c] ;  /* 0x00017c0001627983 */ /* 0x000f280000300800 */
[----:B------:R-:W4:Y:S01]  /*11c30*/  LDL.LU R97, [R1+0x180] ;  /* 0x0001800001617983 */ /* 0x000f220000300800 */
[----:B------:R-:W-:-:S03]  /*11c40*/  LEA.HI.X.SX32 R179, R33, R3, 0x2, P3 ;  /* 0x0000000321b37211 */ /* 0x000fc600018f16ff */
[----:B------:R-:W4:Y:S04]  /*11c50*/  LDL.LU R92, [R1+0x184] ;  /* 0x00018400015c7983 */ /* 0x000f280000300800 */
[----:B------:R-:W4:Y:S04]  /*11c60*/  LDL.LU R91, [R1+0x188] ;  /* 0x00018800015b7983 */ /* 0x000f280000300800 */
[----:B------:R-:W4:Y:S04]  /*11c70*/  LDL.LU R90, [R1+0x18c] ;  /* 0x00018c00015a7983 */ /* 0x000f280000300800 */
[----:B------:R-:W4:Y:S04]  /*11c80*/  LDL.LU R89, [R1+0x190] ;  /* 0x0001900001597983 */ /* 0x000f280000300800 */
[----:B------:R-:W4:Y:S04]  /*11c90*/  LDL.LU R88, [R1+0x194] ;  /* 0x0001940001587983 */ /* 0x000f280000300800 */
[----:B------:R-:W4:Y:S04]  /*11ca0*/  LDL.LU R195, [R1+0x198] ;  /* 0x0001980001c37983 */ /* 0x000f280000300800 */
[----:B------:R-:W4:Y:S04]  /*11cb0*/  LDL.LU R193, [R1+0x19c] ;  /* 0x00019c0001c17983 */ /* 0x000f280000300800 */
[----:B------:R1:W-:Y:S04]  /*11cc0*/  STL [R1+0xd28], R178 ;  /* 0x000d28b201007387 */ /* 0x0003e80000100800 */
[----:B------:R-:W-:Y:S04]  /*11cd0*/  STL [R1+0xd24], R179 ;  /* 0x000d24b301007387 */ /* 0x000fe80000100800 */
[----:B------:R-:W4:Y:S04]  /*11ce0*/  LDL.LU R192, [R1+0x1a0] ;  /* 0x0001a00001c07983 */ /* 0x000f280000300800 */
[----:B------:R-:W4:Y:S04]  /*11cf0*/  LDL.LU R190, [R1+0x1a4] ;  /* 0x0001a40001be7983 */ /* 0x000f280000300800 */
[----:B------:R-:W4:Y:S04]  /*11d00*/  LDL.LU R186, [R1+0x1a8] ;  /* 0x0001a80001ba7983 */ /* 0x000f280000300800 */
[----:B------:R-:W4:Y:S01]  /*11d10*/  LDL.LU R191, [R1+0x1ac] ;  /* 0x0001ac0001bf7983 */ /* 0x000f220000300800 */
[----:B------:R-:W-:-:S02]  /*11d20*/  IMAD R32, R32, UR9, RZ ;  /* 0x0000000920207c24 */ /* 0x000fc4000f8e02ff */
[----:B------:R-:W-:Y:S01]  /*11d30*/  IMAD R31, R31, UR9, RZ ;  /* 0x000000091f1f7c24 */ /* 0x000fe2000f8e02ff */
[----:B------:R-:W4:Y:S01]  /*11d40*/  LDL.LU R189, [R1+0x1b0] ;  /* 0x0001b00001bd7983 */ /* 0x000f220000300800 */
[----:B------:R-:W-:Y:S02]  /*11d50*/  IMAD R29, R29, UR9, RZ ;  /* 0x000000091d1d7c24 */ /* 0x000fe4000f8e02ff */
[----:B------:R-:W-:Y:S01]  /*11d60*/  IMAD R27, R27, UR9, RZ ;  /* 0x000000091b1b7c24 */ /* 0x000fe2000f8e02ff */
[-C--:B------:R-:W-:Y:S01]  /*11d70*/  LEA R176, P2, R32, R2.reuse, 0x2 ;  /* 0x0000000220b07211 */ /* 0x080fe200078410ff */
[----:B------:R-:W-:Y:S01]  /*11d80*/  IMAD R13, R174, UR9, RZ ;  /* 0x00000009ae0d7c24 */ /* 0x000fe2000f8e02ff */
[-C--:B------:R-:W-:Y:S01]  /*11d90*/  LEA R174, P1, R31, R2.reuse, 0x2 ;  /* 0x000000021fae7211 */ /* 0x080fe200078210ff */
[----:B------:R-:W-:Y:S01]  /*11da0*/  IMAD R30, R30, UR9, RZ ;  /* 0x000000091e1e7c24 */ /* 0x000fe2000f8e02ff */
[----:B------:R-:W-:Y:S01]  /*11db0*/  LEA R170, P6, R29, R2, 0x2 ;  /* 0x000000021daa7211 */ /* 0x000fe200078c10ff */
[----:B------:R-:W-:-:S02]  /*11dc0*/  IMAD R25, R25, UR9, RZ ;  /* 0x0000000919197c24 */ /* 0x000fc4000f8e02ff */
[----:B------:R-:W-:Y:S01]  /*11dd0*/  IMAD R24, R24, UR9, RZ ;  /* 0x0000000918187c24 */ /* 0x000fe2000f8e02ff */
[-C--:B------:R-:W-:Y:S01]  /*11de0*/  LEA R166, P4, R27, R2.reuse, 0x2 ;  /* 0x000000021ba67211 */ /* 0x080fe200078810ff */
[----:B------:R-:W-:Y:S02]  /*11df0*/  IMAD R28, R28, UR9, RZ ;  /* 0x000000091c1c7c24 */ /* 0x000fe4000f8e02ff */
[----:B------:R-:W-:Y:S02]  /*11e00*/  IMAD R22, R22, UR9, RZ ;  /* 0x0000000916167c24 */ /* 0x000fe4000f8e02ff */
[----:B------:R-:W-:Y:S02]  /*11e10*/  IMAD R26, R26, UR9, RZ ;  /* 0x000000091a1a7c24 */ /* 0x000fe4000f8e02ff */
[----:B------:R-:W-:Y:S01]  /*11e20*/  IMAD R20, R20, UR9, RZ ;  /* 0x0000000914147c24 */ /* 0x000fe2000f8e02ff */
[-C--:B------:R-:W-:Y:S01]  /*11e30*/  LEA.HI.X.SX32 R177, R32, R3.reuse, 0x2, P2 ;  /* 0x0000000320b17211 */ /* 0x080fe200010f16ff */
[----:B------:R-:W-:Y:S01]  /*11e40*/  IMAD R95, R175, UR9, RZ ;  /* 0x00000009af5f7c24 */ /* 0x000fe2000f8e02ff */
[-C--:B------:R-:W-:Y:S01]  /*11e50*/  LEA.HI.X.SX32 R175, R31, R3.reuse, 0x2, P1 ;  /* 0x000000031faf7211 */ /* 0x080fe200008f16ff */
[----:B------:R-:W-:Y:S01]  /*11e60*/  IMAD R23, R23, UR9, RZ ;  /* 0x0000000917177c24 */ /* 0x000fe2000f8e02ff */
[-C--:B------:R-:W-:Y:S01]  /*11e70*/  LEA R172, P0, R30, R2.reuse, 0x2 ;  /* 0x000000021eac7211 */ /* 0x080fe200078010ff */
[----:B------:R-:W-:Y:S01]  /*11e80*/  IMAD R18, R18, UR9, RZ ;  /* 0x0000000912127c24 */ /* 0x000fe2000f8e02ff */
[-C--:B------:R-:W-:Y:S01]  /*11e90*/  LEA R162, P2, R25, R2.reuse, 0x2 ;  /* 0x0000000219a27211 */ /* 0x080fe200078410ff */
[----:B------:R-:W-:Y:S01]  /*11ea0*/  IMAD R17, R17, UR9, RZ ;  /* 0x0000000911117c24 */ /* 0x000fe2000f8e02ff */
[-C--:B------:R-:W-:Y:S01]  /*11eb0*/  LEA R160, P1, R24, R2.reuse, 0x2 ;  /* 0x0000000218a07211 */ /* 0x080fe200078210ff */
[----:B------:R-:W-:Y:S01]  /*11ec0*/  IMAD R94, R156, UR9, RZ ;  /* 0x000000099c5e7c24 */ /* 0x000fe2000f8e02ff */
[-C--:B------:R-:W-:Y:S01]  /*11ed0*/  LEA.HI.X.SX32 R171, R29, R3.reuse, 0x2, P6 ;  /* 0x000000031dab7211 */ /* 0x080fe200030f16ff */
        /* <DEDUP_REMOVED lines=13> */
[-C--:B------:R-:W-:Y:S01]  /*11fb0*/  LEA.HI.X.SX32 R163, R25, R3.reuse, 0x2, P2 ;  /* 0x0000000319a37211 */ /* 0x080fe200010f16ff */
[----:B------:R-:W-:Y:S01]  /*11fc0*/  IMAD R8, R8, UR9, RZ ;  /* 0x0000000908087c24 */ /* 0x000fe2000f8e02ff */
[-C--:B------:R-:W-:Y:S01]  /*11fd0*/  LEA.HI.X.SX32 R161, R24, R3.reuse, 0x2, P1 ;  /* 0x0000000318a17211 */ /* 0x080fe200008f16ff */
        /* <DEDUP_REMOVED lines=17> */
[----:B------:R-:W-:Y:S01]  /*120f0*/  LEA.HI.X.SX32 R153, R20, R3, 0x2, P4 ;  /* 0x0000000314997211 */ /* 0x000fe200020f16ff */
[----:B------:R-:W-:Y:S01]  /*12100*/  IMAD R86, R135, UR9, RZ ;  /* 0x0000000987567c24 */ /* 0x000fe2000f8e02ff */
[-C--:B------:R-:W-:Y:S01]  /*12110*/  LEA R150, P3, R19, R2.reuse, 0x2 ;  /* 0x0000000213967211 */ /* 0x080fe200078610ff */
[----:B------:R-:W4:Y:S01]  /*12120*/  LDL.LU R187, [R1+0x1b4] ;  /* 0x0001b40001bb7983 */ /* 0x000f220000300800 */
[----:B------:R-:W-:-:S02]  /*12130*/  LEA R138, P4, R11, R2, 0x2 ;  /* 0x000000020b8a7211 */ /* 0x000fc400078810ff */
[-C--:B------:R-:W-:Y:S01]  /*12140*/  LEA.HI.X.SX32 R159, R23, R3.reuse, 0x2, P0 ;  /* 0x00000003179f7211 */ /* 0x080fe200000f16ff */
[----:B------:R-:W-:Y:S01]  /*12150*/  IMAD R96, R141, UR9, RZ ;  /* 0x000000098d607c24 */ /* 0x000fe2000f8e02ff */
[-C--:B------:R-:W-:Y:S01]  /*12160*/  LEA.HI.X.SX32 R149, R18, R3.reuse, 0x2, P2 ;  /* 0x0000000312957211 */ /* 0x080fe200010f16ff */
[----:B------:R-:W-:Y:S01]  /*12170*/  IMAD R251, R251, UR9, RZ ;  /* 0x00000009fbfb7c24 */ /* 0x000fe2000f8e02ff */
[-C--:B------:R-:W-:Y:S01]  /*12180*/  LEA.HI.X.SX32 R147, R17, R3.reuse, 0x2, P1 ;  /* 0x0000000311937211 */ /* 0x080fe200008f16ff */
[----:B------:R-:W-:Y:S01]  /*12190*/  IMAD R81, R81, UR9, RZ ;  /* 0x0000000951517c24 */ /* 0x000fe2000f8e02ff */
[-C--:B------:R-:W-:Y:S01]  /*121a0*/  LEA R144, P0, R16, R2.reuse, 0x2 ;  /* 0x0000000210907211 */ /* 0x080fe200078010ff */
[----:B------:R-:W4:Y:S01]  /*121b0*/  LDL.LU R194, [R1+0x1b8] ;  /* 0x0001b80001c27983 */ /* 0x000f220000300800 */
[----:B------:R-:W-:Y:S02]  /*121c0*/  LEA.HI.X.SX32 R155, R21, R3, 0x2, P5 ;  /* 0x00000003159b7211 */ /* 0x000fe400028f16ff */
[-C--:B------:R-:W-:Y:S01]  /*121d0*/  LEA R134, P2, R9, R2.reuse, 0x2 ;  /* 0x0000000209867211 */ /* 0x080fe200078410ff */
[----:B------:R-:W4:Y:S01]  /*121e0*/  LDL.LU R204, [R1+0x1bc] ;  /* 0x0001bc0001cc7983 */ /* 0x000f220000300800 */
[----:B------:R-:W-:-:S02]  /*121f0*/  LEA R132, P1, R8, R2, 0x2 ;  /* 0x0000000208847211 */ /* 0x000fc400078210ff */
[-C--:B------:R-:W-:Y:S02]  /*12200*/  LEA.HI.X.SX32 R143, R15, R3.reuse, 0x2, P6 ;  /* 0x000000030f8f7211 */ /* 0x080fe400030f16ff */
[-C--:B------:R-:W-:Y:S02]  /*12210*/  LEA.HI.X.SX32 R151, R19, R3.reuse, 0x2, P3 ;  /* 0x0000000313977211 */ /* 0x080fe400018f16ff */
[-C--:B------:R-:W-:Y:S01]  /*12220*/  LEA.HI.X.SX32 R139, R11, R3.reuse, 0x2, P4 ;  /* 0x000000030b8b7211 */ /* 0x080fe200020f16ff */
[----:B------:R-:W-:Y:S01]  /*12230*/  IMAD R80, R80, UR9, RZ ;  /* 0x0000000950507c24 */ /* 0x000fe2000f8e02ff */
[-C--:B------:R-:W-:Y:S01]  /*12240*/  LEA R140, P5, R14, R2.reuse, 0x2 ;  /* 0x000000020e8c7211 */ /* 0x080fe200078a10ff */
[----:B------:R-:W-:Y:S01]  /*12250*/  IMAD R83, R83, UR9, RZ ;  /* 0x0000000953537c24 */ /* 0x000fe2000f8e02ff */
[-C--:B------:R-:W-:Y:S01]  /*12260*/  LEA R128, P6, R4, R2.reuse, 0x2 ;  /* 0x0000000204807211 */ /* 0x080fe200078c10ff */
[----:B------:R-:W-:Y:S01]  /*12270*/  IMAD.MOV.U32 R188, RZ, RZ, R96 ;  /* 0x000000ffffbc7224 */ /* 0x000fe200078e0060 */
[----:B------:R-:W-:Y:S01]  /*12280*/  LEA R136, P3, R10, R2, 0x2 ;  /* 0x000000020a887211 */ /* 0x000fe200078610ff */
[----:B------:R-:W4:Y:S01]  /*12290*/  LDL.LU R252, [R1+0x1c0] ;  /* 0x0001c00001fc7983 */ /* 0x000f220000300800 */
[----:B------:R-:W-:-:S02]  /*122a0*/  LEA.HI.X.SX32 R145, R16, R3, 0x2, P0 ;  /* 0x0000000310917211 */ /* 0x000fc400000f16ff */
[-C--:B------:R-:W-:Y:S01]  /*122b0*/  LEA.HI.X.SX32 R135, R9, R3.reuse, 0x2, P2 ;  /* 0x0000000309877211 */ /* 0x080fe200010f16ff */
[----:B------:R-:W4:Y:S01]  /*122c0*/  LDL.LU R205, [R1+0x1c4] ;  /* 0x0001c40001cd7983 */ /* 0x000f220000300800 */
[-C--:B------:R-:W-:Y:S02]  /*122d0*/  LEA.HI.X.SX32 R133, R8, R3.reuse, 0x2, P1 ;  /* 0x0000000308857211 */ /* 0x080fe400008f16ff */
[-C--:B------:R-:W-:Y:S01]  /*122e0*/  LEA R130, P0, R5, R2.reuse, 0x2 ;  /* 0x0000000205827211 */ /* 0x080fe200078010ff */
[----:B------:R-:W4:Y:S01]  /*122f0*/  LDL.LU R202, [R1+0x1c8] ;  /* 0x0001c80001ca7983 */ /* 0x000f220000300800 */
[-C--:B------:R-:W-:Y:S02]  /*12300*/  LEA.HI.X.SX32 R141, R14, R3.reuse, 0x2, P5 ;  /* 0x000000030e8d7211 */ /* 0x080fe400028f16ff */
[----:B------:R-:W-:Y:S01]  /*12310*/  LEA.HI.X.SX32 R129, R4, R3, 0x2, P6 ;  /* 0x0000000304817211 */ /* 0x000fe200030f16ff */
[----:B------:R-:W4:Y:S01]  /*12320*/  LDL.LU R201, [R1+0x1cc] ;  /* 0x0001cc0001c97983 */ /* 0x000f220000300800 */
[----:B------:R-:W-:-:S02]  /*12330*/  LEA R126, P5, R250, R2, 0x2 ;  /* 0x00000002fa7e7211 */ /* 0x000fc400078a10ff */
[-C--:B------:R-:W-:Y:S01]  /*12340*/  LEA.HI.X.SX32 R137, R10, R3.reuse, 0x2, P3 ;  /* 0x000000030a897211 */ /* 0x080fe200018f16ff */
[----:B------:R-:W-:Y:S01]  /*12350*/  IMAD R85, R85, UR9, RZ ;  /* 0x0000000955557c24 */ /* 0x000fe2000f8e02ff */
[-C--:B------:R-:W-:Y:S01]  /*12360*/  LEA.HI.X.SX32 R131, R5, R3.reuse, 0x2, P0 ;  /* 0x0000000305837211 */ /* 0x080fe200000f16ff */
[----:B------:R-:W-:Y:S01]  /*12370*/  IMAD.MOV.U32 R185, RZ, RZ, R86 ;  /* 0x000000ffffb97224 */ /* 0x000fe200078e0056 */
[----:B------:R-:W-:Y:S01]  /*12380*/  LEA.HI.X.SX32 R127, R250, R3, 0x2, P5 ;  /* 0x00000003fa7f7211 */ /* 0x000fe200028f16ff */
[----:B------:R-:W4:Y:S01]  /*12390*/  LDL.LU R200, [R1+0x1d0] ;  /* 0x0001d00001c87983 */ /* 0x000f220000300800 */
[----:B------:R-:W-:Y:S02]  /*123a0*/  IMAD.MOV.U32 R181, RZ, RZ, R94 ;  /* 0x000000ffffb57224 */ /* 0x000fe400078e005e */
[----:B------:R-:W-:Y:S01]  /*123b0*/  IMAD.MOV.U32 R0, RZ, RZ, R82 ;  /* 0x000000ffff007224 */ /* 0x000fe200078e0052 */
[----:B------:R-:W4:Y:S01]  /*123c0*/  LDL.LU R198, [R1+0x1d4] ;  /* 0x0001d40001c67983 */ /* 0x000f220000300800 */
[----:B------:R-:W-:-:S03]  /*123d0*/  IMAD.MOV.U32 R183, RZ, RZ, R93 ;  /* 0x000000ffffb77224 */ /* 0x000fc600078e005d */
[----:B------:R-:W4:Y:S01]  /*123e0*/  LDL.LU R199, [R1+0x1d8] ;  /* 0x0001d80001c77983 */ /* 0x000f220000300800 */
[----:B-1----:R-:W-:-:S03]  /*123f0*/  IMAD.MOV.U32 R7, RZ, RZ, R87 ;  /* 0x000000ffff077224 */ /* 0x002fc600078e0057 */
[----:B------:R-:W4:Y:S01]  /*12400*/  LDL.LU R197, [R1+0x1dc] ;  /* 0x0001dc0001c57983 */ /* 0x000f220000300800 */
[----:B------:R-:W-:Y:S02]  /*12410*/  IMAD.MOV.U32 R182, RZ, RZ, R95 ;  /* 0x000000ffffb67224 */ /* 0x000fe400078e005f */
[----:B------:R-:W-:Y:S01]  /*12420*/  IMAD.MOV.U32 R6, RZ, RZ, R84 ;  /* 0x000000ffff067224 */ /* 0x000fe200078e0054 */
[----:B------:R-:W4:Y:S01]  /*12430*/  LDL.LU R196, [R1+0x1e0] ;  /* 0x0001e00001c47983 */ /* 0x000f220000300800 */
[----:B--2---:R-:W-:-:S04]  /*12440*/  LEA R124, P4, R103, R2, 0x2 ;  /* 0x00000002677c7211 */ /* 0x004fc800078810ff */
[-C--:B------:R-:W-:Y:S02]  /*12450*/  LEA.HI.X.SX32 R125, R103, R3.reuse, 0x2, P4 ;  /* 0x00000003677d7211 */ /* 0x080fe400020f16ff */
[CC--:B---3--:R-:W-:Y:S02]  /*12460*/  LEA R122, P3, R102.reuse, R2.reuse, 0x2 ;  /* 0x00000002667a7211 */ /* 0x0c8fe400078610ff */
[CC--:B----4-:R-:W-:Y:S02]  /*12470*/  LEA R120, P2, R101.reuse, R2.reuse, 0x2 ;  /* 0x0000000265787211 */ /* 0x0d0fe400078410ff */
[-C--:B------:R-:W-:Y:S02]  /*12480*/  LEA.HI.X.SX32 R123, R102, R3.reuse, 0x2, P3 ;  /* 0x00000003667b7211 */ /* 0x080fe400018f16ff */
[----:B------:R-:W-:Y:S02]  /*12490*/  LEA.HI.X.SX32 R121, R101, R3, 0x2, P2 ;  /* 0x0000000365797211 */ /* 0x000fe400010f16ff */
[----:B------:R-:W-:-:S04]  /*124a0*/  LEA R118, P1, R100, R2, 0x2 ;  /* 0x0000000264767211 */ /* 0x000fc800078210ff */
[-C--:B------:R-:W-:Y:S02]  /*124b0*/  LEA.HI.X.SX32 R119, R100, R3.reuse, 0x2, P1 ;  /* 0x0000000364777211 */ /* 0x080fe400008f16ff */
[CC--:B------:R-:W-:Y:S02]  /*124c0*/  LEA R114, P6, R98.reuse, R2.reuse, 0x2 ;  /* 0x0000000262727211 */ /* 0x0c0fe400078c10ff */
[-C--:B------:R-:W-:Y:S02]  /*124d0*/  LEA R116, P0, R99, R2.reuse, 0x2 ;  /* 0x0000000263747211 */ /* 0x080fe400078010ff */
[----:B------:R-:W-:Y:S02]  /*124e0*/  LEA.HI.X.SX32 R115, R98, R3, 0x2, P6 ;  /* 0x0000000362737211 */ /* 0x000fe400030f16ff */
[-C--:B------:R-:W-:Y:S02]  /*124f0*/  LEA R110, P4, R92, R2.reuse, 0x2 ;  /* 0x000000025c6e7211 */ /* 0x080fe400078810ff */
[----:B------:R-:W-:-:S02]  /*12500*/  LEA R112, P5, R97, R2, 0x2 ;  /* 0x0000000261707211 */ /* 0x000fc400078a10ff */
[-C--:B------:R-:W-:Y:S02]  /*12510*/  LEA R100, P6, R251, R2.reuse, 0x2 ;  /* 0x00000002fb647211 */ /* 0x080fe400078c10ff */
[----:B------:R-:W-:Y:S02]  /*12520*/  LEA.HI.X.SX32 R111, R92, R3, 0x2, P4 ;  /* 0x000000035c6f7211 */ /* 0x000fe400020f16ff */
[-C--:B------:R-:W-:Y:S02]  /*12530*/  LEA R106, P2, R90, R2.reuse, 0x2 ;  /* 0x000000025a6a7211 */ /* 0x080fe400078410ff */
[-C--:B------:R-:W-:Y:S02]  /*12540*/  LEA R108, P3, R91, R2.reuse, 0x2 ;  /* 0x000000025b6c7211 */ /* 0x080fe400078610ff */
[-C--:B------:R-:W-:Y:S02]  /*12550*/  LEA R104, P1, R89, R2.reuse, 0x2 ;  /* 0x0000000259687211 */ /* 0x080fe400078210ff */
[----:B------:R-:W-:-:S02]  /*12560*/  LEA R96, P4, R81, R2, 0x2 ;  /* 0x0000000251607211 */ /* 0x000fc400078810ff */
[-C--:B------:R-:W-:Y:S02]  /*12570*/  LEA.HI.X.SX32 R117, R99, R3.reuse, 0x2, P0 ;  /* 0x0000000363757211 */ /* 0x080fe400000f16ff */
[-C--:B------:R-:W-:Y:S02]  /*12580*/  LEA.HI.X.SX32 R107, R90, R3.reuse, 0x2, P2 ;  /* 0x000000035a6b7211 */ /* 0x080fe400010f16ff */
[-C--:B------:R-:W-:Y:S02]  /*12590*/  LEA.HI.X.SX32 R105, R89, R3.reuse, 0x2, P1 ;  /* 0x0000000359697211 */ /* 0x080fe400008f16ff */
[-C--:B------:R-:W-:Y:S02]  /*125a0*/  LEA R102, P0, R88, R2.reuse, 0x2 ;  /* 0x0000000258667211 */ /* 0x080fe400078010ff */
[----:B------:R-:W-:Y:S02]  /*125b0*/  LEA.HI.X.SX32 R113, R97, R3, 0x2, P5 ;  /* 0x0000000361717211 */ /* 0x000fe400028f16ff */
[----:B------:R-:W-:-:S02]  /*125c0*/  LEA R90, P1, R193, R2, 0x2 ;  /* 0x00000002c15a7211 */ /* 0x000fc400078210ff */
[-C--:B------:R-:W-:Y:S02]  /*125d0*/  LEA.HI.X.SX32 R101, R251, R3.reuse, 0x2, P6 ;  /* 0x00000003fb657211 */ /* 0x080fe400030f16ff */
[-C--:B------:R-:W-:Y:S02]  /*125e0*/  LEA R98, P5, R80, R2.reuse, 0x2 ;  /* 0x0000000250627211 */ /* 0x080fe400078a10ff */
[-C--:B------:R-:W-:Y:S02]  /*125f0*/  LEA.HI.X.SX32 R109, R91, R3.reuse, 0x2, P3 ;  /* 0x000000035b6d7211 */ /* 0x080fe400018f16ff */
[-C--:B------:R-:W-:Y:S02]  /*12600*/  LEA R92, P2, R83, R2.reuse, 0x2 ;  /* 0x00000002535c7211 */ /* 0x080fe400078410ff */
[----:B------:R-:W-:Y:S02]  /*12610*/  LEA R86, P6, R192, R2, 0x2 ;  /* 0x00000002c0567211 */ /* 0x000fe400078c10ff */
[----:B------:R-:W-:-:S02]  /*12620*/  LEA.HI.X.SX32 R97, R81, R3, 0x2, P4 ;  /* 0x0000000351617211 */ /* 0x000fc400020f16ff */
[-C--:B------:R-:W-:Y:S02]  /*12630*/  LEA R94, P3, R195, R2.reuse, 0x2 ;  /* 0x00000002c35e7211 */ /* 0x080fe400078610ff */
[-C--:B------:R-:W-:Y:S02]  /*12640*/  LEA.HI.X.SX32 R103, R88, R3.reuse, 0x2, P0 ;  /* 0x0000000358677211 */ /* 0x080fe400000f16ff */
[-C--:B------:R-:W-:Y:S02]  /*12650*/  LEA R82, P4, R186, R2.reuse, 0x2 ;  /* 0x00000002ba527211 */ /* 0x080fe400078810ff */
[-C--:B------:R-:W-:Y:S02]  /*12660*/  LEA.HI.X.SX32 R91, R193, R3.reuse, 0x2, P1 ;  /* 0x00000003c15b7211 */ /* 0x080fe400008f16ff */
[----:B------:R-:W-:Y:S01]  /*12670*/  LEA R88, P0, R85, R2, 0x2 ;  /* 0x0000000255587211 */ /* 0x000fe200078010ff */
[----:B------:R-:W2:Y:S01]  /*12680*/  LDL.LU R193, [R1+0x1e4] ;  /* 0x0001e40001c17983 */ /* 0x000ea20000300800 */
[----:B------:R-:W-:-:S02]  /*12690*/  LEA.HI.X.SX32 R99, R80, R3, 0x2, P5 ;  /* 0x0000000350637211 */ /* 0x000fc400028f16ff */
[-C--:B------:R-:W-:Y:S02]  /*126a0*/  LEA.HI.X.SX32 R93, R83, R3.reuse, 0x2, P2 ;  /* 0x00000003535d7211 */ /* 0x080fe400010f16ff */
[-C--:B------:R-:W-:Y:S02]  /*126b0*/  LEA.HI.X.SX32 R87, R192, R3.reuse, 0x2, P6 ;  /* 0x00000003c0577211 */ /* 0x080fe400030f16ff */
[-C--:B------:R-:W-:Y:S01]  /*126c0*/  LEA R84, P5, R190, R2.reuse, 0x2 ;  /* 0x00000002be547211 */ /* 0x080fe200078a10ff */
[----:B------:R-:W3:Y:S01]  /*126d0*/  LDL.LU R192, [R1+0x1e8] ;  /* 0x0001e80001c07983 */ /* 0x000ee20000300800 */
[-C--:B------:R-:W-:Y:S02]  /*126e0*/  LEA.HI.X.SX32 R95, R195, R3.reuse, 0x2, P3 ;  /* 0x00000003c35f7211 */ /* 0x080fe400018f16ff */
[-C--:B------:R-:W-:Y:S02]  /*126f0*/  LEA.HI.X.SX32 R83, R186, R3.reuse, 0x2, P4 ;  /* 0x00000003ba537211 */ /* 0x080fe400020f16ff */
[----:B------:R-:W-:Y:S01]  /*12700*/  LEA R80, P3, R191, R2, 0x2 ;  /* 0x00000002bf507211 */ /* 0x000fe200078610ff */
[----:B------:R-:W4:Y:S01]  /*12710*/  LDL.LU R186, [R1+0x1ec] ;  /* 0x0001ec0001ba7983 */ /* 0x000f220000300800 */
[----:B------:R-:W-:-:S02]  /*12720*/  LEA.HI.X.SX32 R89, R85, R3, 0x2, P0 ;  /* 0x0000000355597211 */ /* 0x000fc400000f16ff */
[-C--:B------:R-:W-:Y:S01]  /*12730*/  LEA.HI.X.SX32 R85, R190, R3.reuse, 0x2, P5 ;  /* 0x00000003be557211 */ /* 0x080fe200028f16ff */
[----:B------:R-:W4:Y:S01]  /*12740*/  LDL.LU R195, [R1+0x1f0] ;  /* 0x0001f00001c37983 */ /* 0x000f220000300800 */
[----:B------:R-:W-:-:S03]  /*12750*/  LEA.HI.X.SX32 R81, R191, R3, 0x2, P3 ;  /* 0x00000003bf517211 */ /* 0x000fc600018f16ff */
[----:B------:R-:W4:Y:S04]  /*12760*/  LDL.LU R190, [R1+0x1f8] ;  /* 0x0001f80001be7983 */ /* 0x000f280000300800 */
[----:B------:R-:W4:Y:S01]  /*12770*/  LDL.LU R191, [R1+0x1f4] ;  /* 0x0001f40001bf7983 */ /* 0x000f220000300800 */
[----:B------:R-:W-:-:S04]  /*12780*/  LEA R78, P2, R189, R2, 0x2 ;  /* 0x00000002bd4e7211 */ /* 0x000fc800078410ff */
[----:B------:R-:W-:Y:S02]  /*12790*/  LEA.HI.X.SX32 R79, R189, R3, 0x2, P2 ;  /* 0x00000003bd4f7211 */ /* 0x000fe400010f16ff */
[----:B------:R-:W-:-:S04]  /*127a0*/  LEA R76, P1, R187, R2, 0x2 ;  /* 0x00000002bb4c7211 */ /* 0x000fc800078210ff */
[-C--:B------:R-:W-:Y:S02]  /*127b0*/  LEA.HI.X.SX32 R77, R187, R3.reuse, 0x2, P1 ;  /* 0x00000003bb4d7211 */ /* 0x080fe400008f16ff */
[----:B------:R-:W4:Y:S04]  /*127c0*/  LDL.LU R187, [R1+0x1fc] ;  /* 0x0001fc0001bb7983 */ /* 0x000f280000300800 */
[----:B------:R-:W4:Y:S01]  /*127d0*/  LDL.LU R189, [R1+0x200] ;  /* 0x0002000001bd7983 */ /* 0x000f220000300800 */
[-C--:B------:R-:W-:Y:S02]  /*127e0*/  LEA R74, P0, R194, R2.reuse, 0x2 ;  /* 0x00000002c24a7211 */ /* 0x080fe400078010ff */
[----:B------:R-:W-:Y:S02]  /*127f0*/  LEA R72, P6, R204, R2, 0x2 ;  /* 0x00000002cc487211 */ /* 0x000fe400078c10ff */
[----:B------:R-:W-:-:S02]  /*12800*/  LEA.HI.X.SX32 R75, R194, R3, 0x2, P0 ;  /* 0x00000003c24b7211 */ /* 0x000fc400000f16ff */
[----:B------:R-:W4:Y:S01]  /*12810*/  LDL.LU R194, [R1+0x204] ;  /* 0x0002040001c27983 */ /* 0x000f220000300800 */
[-C--:B------:R-:W-:Y:S02]  /*12820*/  LEA.HI.X.SX32 R73, R204, R3.reuse, 0x2, P6 ;  /* 0x00000003cc497211 */ /* 0x080fe400030f16ff */
[-C--:B------:R-:W-:Y:S02]  /*12830*/  LEA R70, P5, R252, R2.reuse, 0x2 ;  /* 0x00000002fc467211 */ /* 0x080fe400078a10ff */
[-C--:B------:R-:W-:Y:S02]  /*12840*/  LEA R68, P4, R205, R2.reuse, 0x2 ;  /* 0x00000002cd447211 */ /* 0x080fe400078810ff */
[-C--:B------:R-:W-:Y:S02]  /*12850*/  LEA R66, P3, R202, R2.reuse, 0x2 ;  /* 0x00000002ca427211 */ /* 0x080fe400078610ff */
[-C--:B------:R-:W-:Y:S02]  /*12860*/  LEA.HI.X.SX32 R71, R252, R3.reuse, 0x2, P5 ;  /* 0x00000003fc477211 */ /* 0x080fe400028f16ff */
[----:B------:R-:W-:Y:S01]  /*12870*/  LEA R64, P2, R201, R2, 0x2 ;  /* 0x00000002c9407211 */ /* 0x000fe200078410ff */
[----:B------:R-:W4:Y:S01]  /*12880*/  LDL.LU R252, [R1+0x208] ;  /* 0x0002080001fc7983 */ /* 0x000f220000300800 */
[----:B------:R-:W-:-:S02]  /*12890*/  LEA.HI.X.SX32 R67, R202, R3, 0x2, P3 ;  /* 0x00000003ca437211 */ /* 0x000fc400018f16ff */
[-C--:B------:R-:W-:Y:S01]  /*128a0*/  LEA R62, P1, R200, R2.reuse, 0x2 ;  /* 0x00000002c83e7211 */ /* 0x080fe200078210ff */
[----:B------:R-:W4:Y:S01]  /*128b0*/  LDL.LU R204, [R1+0x20c] ;  /* 0x00020c0001cc7983 */ /* 0x000f220000300800 */
[-C--:B------:R-:W-:Y:S02]  /*128c0*/  LEA.HI.X.SX32 R65, R201, R3.reuse, 0x2, P2 ;  /* 0x00000003c9417211 */ /* 0x080fe400010f16ff */
[-C--:B------:R-:W-:Y:S01]  /*128d0*/  LEA R60, P0, R198, R2.reuse, 0x2 ;  /* 0x00000002c63c7211 */ /* 0x080fe200078010ff */
[----:B------:R-:W4:Y:S01]  /*128e0*/  LDL.LU R201, [R1+0x210] ;  /* 0x0002100001c97983 */ /* 0x000f220000300800 */
[-C--:B------:R-:W-:Y:S02]  /*128f0*/  LEA.HI.X.SX32 R63, R200, R3.reuse, 0x2, P1 ;  /* 0x00000003c83f7211 */ /* 0x080fe400008f16ff */
[----:B------:R-:W-:Y:S01]  /*12900*/  LEA R58, P6, R199, R2, 0x2 ;  /* 0x00000002c73a7211 */ /* 0x000fe200078c10ff */
[----:B------:R-:W4:Y:S01]  /*12910*/  LDL.LU R200, [R1+0x214] ;  /* 0x0002140001c87983 */ /* 0x000f220000300800 */
[----:B------:R-:W-:-:S02]  /*12920*/  LEA.HI.X.SX32 R69, R205, R3, 0x2, P4 ;  /* 0x00000003cd457211 */ /* 0x000fc400020f16ff */
[-C--:B------:R-:W-:Y:S02]  /*12930*/  LEA.HI.X.SX32 R61, R198, R3.reuse, 0x2, P0 ;  /* 0x00000003c63d7211 */ /* 0x080fe400000f16ff */
[----:B------:R-:W-:Y:S01]  /*12940*/  LEA.HI.X.SX32 R59, R199, R3, 0x2, P6 ;  /* 0x00000003c73b7211 */ /* 0x000fe200030f16ff */
[----:B------:R-:W4:Y:S01]  /*12950*/  LDL.LU R198, [R1+0x218] ;  /* 0x0002180001c67983 */ /* 0x000f220000300800 */
[----:B------:R-:W-:-:S03]  /*12960*/  LEA R54, P4, R196, R2, 0x2 ;  /* 0x00000002c4367211 */ /* 0x000fc600078810ff */
[----:B------:R-:W4:Y:S01]  /*12970*/  LDL.LU R199, [R1+0x21c] ;  /* 0x00021c0001c77983 */ /* 0x000f220000300800 */
[----:B------:R-:W-:Y:S02]  /*12980*/  LEA.HI.X.SX32 R55, R196, R3, 0x2, P4 ;  /* 0x00000003c4377211 */ /* 0x000fe400020f16ff */
[----:B--2---:R-:W-:-:S04]  /*12990*/  LEA R52, P3, R193, R2, 0x2 ;  /* 0x00000002c1347211 */ /* 0x004fc800078610ff */
[----:B------:R-:W-:Y:S02]  /*129a0*/  LEA.HI.X.SX32 R53, R193, R3, 0x2, P3 ;  /* 0x00000003c1357211 */ /* 0x000fe400018f16ff */
[----:B------:R-:W2:Y:S01]  /*129b0*/  LDL.LU R193, [R1+0x220] ;  /* 0x0002200001c17983 */ /* 0x000ea20000300800 */
[-C--:B---3--:R-:W-:Y:S02]  /*129c0*/  LEA R50, P2, R192, R2.reuse, 0x2 ;  /* 0x00000002c0327211 */ /* 0x088fe400078410ff */
[----:B----4-:R-:W-:-:S04]  /*129d0*/  LEA R48, P1, R186, R2, 0x2 ;  /* 0x00000002ba307211 */ /* 0x010fc800078210ff */
[-C--:B------:R-:W-:Y:S01]  /*129e0*/  LEA.HI.X.SX32 R49, R186, R3.reuse, 0x2, P1 ;  /* 0x00000003ba317211 */ /* 0x080fe200008f16ff */
[----:B------:R-:W-:Y:S01]  /*129f0*/  IMAD.MOV.U32 R186, RZ, RZ, R185 ;  /* 0x000000ffffba7224 */ /* 0x000fe200078e00b9 */
[----:B------:R-:W-:Y:S01]  /*12a00*/  LEA.HI.X.SX32 R51, R192, R3, 0x2, P2 ;  /* 0x00000003c0337211 */ /* 0x000fe200010f16ff */
[----:B------:R-:W-:Y:S02]  /*12a10*/  IMAD.MOV.U32 R185, RZ, RZ, R6 ;  /* 0x000000ffffb97224 */ /* 0x000fe400078e0006 */
[----:B------:R-:W3:Y:S01]  /*12a20*/  LDL.LU R6, [R1+0x224] ;  /* 0x0002240001067983 */ /* 0x000ee20000300800 */
[----:B------:R-:W-:-:S03]  /*12a30*/  LEA R44, P6, R191, R2, 0x2 ;  /* 0x00000002bf2c7211 */ /* 0x000fc600078c10ff */
[----:B------:R-:W4:Y:S01]  /*12a40*/  LDL.LU R192, [R1+0x228] ;  /* 0x0002280001c07983 */ /* 0x000f220000300800 */
[----:B------:R-:W-:-:S03]  /*12a50*/  LEA.HI.X.SX32 R45, R191, R3, 0x2, P6 ;  /* 0x00000003bf2d7211 */ /* 0x000fc600030f16ff */
[----:B------:R-:W2:Y:S04]  /*12a60*/  LDL.LU R196, [R1+0x22c] ;  /* 0x00022c0001c47983 */ /* 0x000ea80000300800 */
[----:B------:R-:W3:Y:S04]  /*12a70*/  LDL.LU R191, [R1+0x230] ;  /* 0x0002300001bf7983 */ /* 0x000ee80000300800 */
[----:B------:R-:W3:Y:S01]  /*12a80*/  LDL.LU R205, [R1+0x234] ;  /* 0x0002340001cd7983 */ /* 0x000ee20000300800 */
[-C--:B------:R-:W-:Y:S02]  /*12a90*/  LEA R46, P0, R195, R2.reuse, 0x2 ;  /* 0x00000002c32e7211 */ /* 0x080fe400078010ff */
[----:B------:R-:W-:Y:S01]  /*12aa0*/  LEA R56, P5, R197, R2, 0x2 ;  /* 0x00000002c5387211 */ /* 0x000fe200078a10ff */
[----:B------:R-:W3:Y:S01]  /*12ab0*/  LDL.LU R207, [R1+0x238] ;  /* 0x0002380001cf7983 */ /* 0x000ee20000300800 */
[----:B------:R-:W-:-:S02]  /*12ac0*/  LEA.HI.X.SX32 R47, R195, R3, 0x2, P0 ;  /* 0x00000003c32f7211 */ /* 0x000fc400000f16ff */
[----:B------:R-:W-:Y:S01]  /*12ad0*/  LEA.HI.X.SX32 R57, R197, R3, 0x2, P5 ;  /* 0x00000003c5397211 */ /* 0x000fe200028f16ff */
[----:B------:R-:W3:Y:S01]  /*12ae0*/  LDL.LU R195, [R1+0x23c] ;  /* 0x00023c0001c37983 */ /* 0x000ee20000300800 */
[----:B------:R-:W-:-:S03]  /*12af0*/  LEA R42, P5, R190, R2, 0x2 ;  /* 0x00000002be2a7211 */ /* 0x000fc600078a10ff */
[----:B------:R-:W3:Y:S01]  /*12b00*/  LDL.LU R197, [R1+0x240] ;  /* 0x0002400001c57983 */ /* 0x000ee20000300800 */
[----:B------:R-:W-:-:S03]  /*12b10*/  LEA.HI.X.SX32 R43, R190, R3, 0x2, P5 ;  /* 0x00000003be2b7211 */ /* 0x000fc600028f16ff */
[----:B------:R-:W3:Y:S01]  /*12b20*/  LDL.LU R190, [R1+0x244] ;  /* 0x0002440001be7983 */ /* 0x000ee20000300800 */
[-C--:B------:R-:W-:Y:S02]  /*12b30*/  LEA R40, P4, R187, R2.reuse, 0x2 ;  /* 0x00000002bb287211 */ /* 0x080fe400078810ff */
[-C--:B------:R-:W-:Y:S02]  /*12b40*/  LEA R38, P3, R189, R2.reuse, 0x2 ;  /* 0x00000002bd267211 */ /* 0x080fe400078610ff */
[-C--:B------:R-:W-:Y:S02]  /*12b50*/  LEA.HI.X.SX32 R41, R187, R3.reuse, 0x2, P4 ;  /* 0x00000003bb297211 */ /* 0x080fe400020f16ff */
[----:B------:R-:W3:Y:S01]  /*12b60*/  LDL.LU R187, [R1+0x248] ;  /* 0x0002480001bb7983 */ /* 0x000ee20000300800 */
[----:B------:R-:W-:Y:S01]  /*12b70*/  LEA.HI.X.SX32 R39, R189, R3, 0x2, P3 ;  /* 0x00000003bd277211 */ /* 0x000fe200018f16ff */
[----:B------:R-:W-:Y:S02]  /*12b80*/  IMAD.MOV.U32 R189, RZ, RZ, R0 ;  /* 0x000000ffffbd7224 */ /* 0x000fe400078e0000 */
[----:B------:R-:W3:Y:S01]  /*12b90*/  LDL.LU R0, [R1+0x24c] ;  /* 0x00024c0001007983 */ /* 0x000ee20000300800 */
[----:B------:R-:W-:-:S03]  /*12ba0*/  LEA R36, P2, R194, R2, 0x2 ;  /* 0x00000002c2247211 */ /* 0x000fc600078410ff */
[----:B------:R-:W3:Y:S01]  /*12bb0*/  LDL.LU R202, [R1+0x250] ;  /* 0x0002500001ca7983 */ /* 0x000ee20000300800 */
[----:B------:R-:W-:-:S03]  /*12bc0*/  LEA.HI.X.SX32 R37, R194, R3, 0x2, P2 ;  /* 0x00000003c2257211 */ /* 0x000fc600010f16ff */
[----:B------:R-:W3:Y:S01]  /*12bd0*/  LDL.LU R194, [R1+0x254] ;  /* 0x0002540001c27983 */ /* 0x000ee20000300800 */
[----:B------:R-:W-:-:S04]  /*12be0*/  LEA R34, P1, R252, R2, 0x2 ;  /* 0x00000002fc227211 */ /* 0x000fc800078210ff */
[-C--:B------:R-:W-:Y:S02]  /*12bf0*/  LEA.HI.X.SX32 R35, R252, R3.reuse, 0x2, P1 ;  /* 0x00000003fc237211 */ /* 0x080fe400008f16ff */
[----:B------:R-:W3:Y:S01]  /*12c00*/  LDL.LU R252, [R1+0x258] ;  /* 0x0002580001fc7983 */ /* 0x000ee20000300800 */
[-C--:B------:R-:W-:Y:S02]  /*12c10*/  LEA R32, P0, R204, R2.reuse, 0x2 ;  /* 0x00000002cc207211 */ /* 0x080fe400078010ff */
[-C--:B------:R-:W-:Y:S02]  /*12c20*/  LEA R30, P6, R201, R2.reuse, 0x2 ;  /* 0x00000002c91e7211 */ /* 0x080fe400078c10ff */
[----:B------:R-:W-:Y:S02]  /*12c30*/  LEA R28, P5, R200, R2, 0x2 ;  /* 0x00000002c81c7211 */ /* 0x000fe400078a10ff */
[-C--:B------:R-:W-:Y:S02]  /*12c40*/  LEA.HI.X.SX32 R33, R204, R3.reuse, 0x2, P0 ;  /* 0x00000003cc217211 */ /* 0x080fe400000f16ff */
[----:B------:R-:W-:-:S02]  /*12c50*/  LEA.HI.X.SX32 R29, R200, R3, 0x2, P5 ;  /* 0x00000003c81d7211 */ /* 0x000fc400028f16ff */
[CC--:B------:R-:W-:Y:S02]  /*12c60*/  LEA R26, P4, R198.reuse, R2.reuse, 0x2 ;  /* 0x00000002c61a7211 */ /* 0x0c0fe400078810ff */
[-C--:B------:R-:W-:Y:S02]  /*12c70*/  LEA.HI.X.SX32 R31, R201, R3.reuse, 0x2, P6 ;  /* 0x00000003c91f7211 */ /* 0x080fe400030f16ff */
[----:B------:R-:W-:Y:S02]  /*12c80*/  LEA.HI.X.SX32 R27, R198, R3, 0x2, P4 ;  /* 0x00000003c61b7211 */ /* 0x000fe400020f16ff */
[-C--:B----4-:R-:W-:Y:S02]  /*12c90*/  LEA R18, P0, R192, R2.reuse, 0x2 ;  /* 0x00000002c0127211 */ /* 0x090fe400078010ff */
[-C--:B--2---:R-:W-:Y:S02]  /*12ca0*/  LEA R16, P6, R196, R2.reuse, 0x2 ;  /* 0x00000002c4107211 */ /* 0x084fe400078c10ff */
[----:B---3--:R-:W-:-:S02]  /*12cb0*/  LEA R10, P5, R191, R2, 0x2 ;  /* 0x00000002bf0a7211 */ /* 0x008fc400078a10ff */
[-C--:B------:R-:W-:Y:S02]  /*12cc0*/  LEA.HI.X.SX32 R19, R192, R3.reuse, 0x2, P0 ;  /* 0x00000003c0137211 */ /* 0x080fe400000f16ff */
[----:B------:R-:W-:Y:S01]  /*12cd0*/  LEA R8, P4, R205, R2, 0x2 ;  /* 0x00000002cd087211 */ /* 0x000fe200078810ff */
[----:B------:R-:W2:Y:S01]  /*12ce0*/  LDL.LU R192, [R1+0x268] ;  /* 0x0002680001c07983 */ /* 0x000ea20000300800 */
[-C--:B------:R-:W-:Y:S01]  /*12cf0*/  LEA.HI.X.SX32 R11, R191, R3.reuse, 0x2, P5 ;  /* 0x00000003bf0b7211 */ /* 0x080fe200028f16ff */
[----:B------:R-:W-:Y:S02]  /*12d00*/  IMAD.MOV.U32 R191, RZ, RZ, R186 ;  /* 0x000000ffffbf7224 */ /* 0x000fe400078e00ba */
[----:B------:R-:W3:Y:S01]  /*12d10*/  LDL.LU R186, [R1+0x26c] ;  /* 0x00026c0001ba7983 */ /* 0x000ee20000300800 */
[-C--:B------:R-:W-:Y:S02]  /*12d20*/  LEA.HI.X.SX32 R17, R196, R3.reuse, 0x2, P6 ;  /* 0x00000003c4117211 */ /* 0x080fe400030f16ff */
[----:B------:R-:W-:Y:S01]  /*12d30*/  LEA.HI.X.SX32 R9, R205, R3, 0x2, P4 ;  /* 0x00000003cd097211 */ /* 0x000fe200020f16ff */
[----:B------:R-:W4:Y:S01]  /*12d40*/  LDL.LU R196, [R1+0x270] ;  /* 0x0002700001c47983 */ /* 0x000f220000300800 */
[----:B------:R-:W-:-:S03]  /*12d50*/  IMAD.MOV.U32 R205, RZ, RZ, R188 ;  /* 0x000000ffffcd7224 */ /* 0x000fc600078e00bc */
[----:B------:R-:W4:Y:S01]  /*12d60*/  LDL.LU R188, [R1+0x274] ;  /* 0x0002740001bc7983 */ /* 0x000f220000300800 */
[CC--:B------:R-:W-:Y:S02]  /*12d70*/  LEA R22, P2, R193.reuse, R2.reuse, 0x2 ;  /* 0x00000002c1167211 */ /* 0x0c0fe400078410ff */
[CC--:B------:R-:W-:Y:S02]  /*12d80*/  LEA R20, P1, R6.reuse, R2.reuse, 0x2 ;  /* 0x0000000206147211 */ /* 0x0c0fe400078210ff */
[-C--:B------:R-:W-:Y:S02]  /*12d90*/  LEA.HI.X.SX32 R23, R193, R3.reuse, 0x2, P2 ;  /* 0x00000003c1177211 */ /* 0x080fe400010f16ff */
[-C--:B------:R-:W-:Y:S02]  /*12da0*/  LEA R200, P2, R195, R2.reuse, 0x2 ;  /* 0x00000002c3c87211 */ /* 0x080fe400078410ff */
[-C--:B------:R-:W-:Y:S02]  /*12db0*/  LEA.HI.X.SX32 R21, R6, R3.reuse, 0x2, P1 ;  /* 0x0000000306157211 */ /* 0x080fe400008f16ff */
[----:B------:R-:W-:Y:S01]  /*12dc0*/  LEA R6, P1, R197, R2, 0x2 ;  /* 0x00000002c5067211 */ /* 0x000fe200078210ff */
[----:B------:R-:W-:Y:S01]  /*12dd0*/  IMAD.MOV.U32 R193, RZ, RZ, R7 ;  /* 0x000000ffffc17224 */ /* 0x000fe200078e0007 */
[----:B------:R-:W-:-:S02]  /*12de0*/  LEA.HI.X.SX32 R201, R195, R3, 0x2, P2 ;  /* 0x00000003c3c97211 */ /* 0x000fc400010f16ff */
[-C--:B------:R-:W-:Y:S02]  /*12df0*/  LEA R24, P3, R199, R2.reuse, 0x2 ;  /* 0x00000002c7187211 */ /* 0x080fe400078610ff */
[-C--:B------:R-:W-:Y:S02]  /*12e00*/  LEA.HI.X.SX32 R7, R197, R3.reuse, 0x2, P1 ;  /* 0x00000003c5077211 */ /* 0x080fe400008f16ff */
[CC--:B------:R-:W-:Y:S01]  /*12e10*/  LEA R198, P0, R190.reuse, R2.reuse, 0x2 ;  /* 0x00000002bec67211 */ /* 0x0c0fe200078010ff */
[----:B------:R1:W-:Y:S01]  /*12e20*/  STL.64 [R1+0x168], R200 ;  /* 0x000168c801007387 */ /* 0x0003e20000100a00 */
[-C--:B------:R-:W-:Y:S02]  /*12e30*/  LEA.HI.X.SX32 R25, R199, R3.reuse, 0x2, P3 ;  /* 0x00000003c7197211 */ /* 0x080fe400018f16ff */
[----:B------:R-:W-:Y:S01]  /*12e40*/  LEA.HI.X.SX32 R199, R190, R3, 0x2, P0 ;  /* 0x00000003bec77211 */ /* 0x000fe200000f16ff */
[----:B------:R1:W-:Y:S04]  /*12e50*/  STL.64 [R1+0x170], R6 ;  /* 0x0001700601007387 */ /* 0x0003e80000100a00 */
[----:B------:R-:W4:Y:S01]  /*12e60*/  LDL.LU R250, [R1+0x280] ;  /* 0x0002800001fa7983 */ /* 0x000f220000300800 */
[----:B------:R-:W-:-:S03]  /*12e70*/  LEA R178, P6, R187, R2, 0x2 ;  /* 0x00000002bbb27211 */ /* 0x000fc600078c10ff */
[----:B-1----:R-:W4:Y:S01]  /*12e80*/  LDL.LU R200, [R1+0x284] ;  /* 0x0002840001c87983 */ /* 0x002f220000300800 */
[----:B------:R-:W-:Y:S01]  /*12e90*/  IMAD.MOV.U32 R6, RZ, RZ, R13 ;  /* 0x000000ffff067224 */ /* 0x000fe200078e000d */
[-C--:B------:R-:W-:Y:S01]  /*12ea0*/  LEA R14, P5, R0, R2.reuse, 0x2 ;  /* 0x00000002000e7211 */ /* 0x080fe200078a10ff */
[----:B------:R-:W-:Y:S01]  /*12eb0*/  IMAD.MOV.U32 R7, RZ, RZ, R12 ;  /* 0x000000ffff077224 */ /* 0x000fe200078e000c */
[----:B------:R-:W-:Y:S01]  /*12ec0*/  LEA R12, P1, R193, R2, 0x2 ;  /* 0x00000002c10c7211 */ /* 0x000fe200078210ff */
[----:B------:R-:W-:Y:S01]  /*12ed0*/  IMAD.MOV.U32 R13, RZ, RZ, R193 ;  /* 0x000000ffff0d7224 */ /* 0x000fe200078e00c1 */
[----:B------:R-:W4:Y:S01]  /*12ee0*/  LDL.LU R197, [R1+0x288] ;  /* 0x0002880001c57983 */ /* 0x000f220000300800 */
[----:B------:R-:W-:-:S03]  /*12ef0*/  LEA.HI.X.SX32 R179, R187, R3, 0x2, P6 ;  /* 0x00000003bbb37211 */ /* 0x000fc600030f16ff */
[----:B------:R-:W4:Y:S01]  /*12f00*/  LDL.LU R193, [R1+0x28c] ;  /* 0x00028c0001c17983 */ /* 0x000f220000300800 */
[----:B------:R-:W-:-:S03]  /*12f10*/  LEA R4, P3, R207, R2, 0x2 ;  /* 0x00000002cf047211 */ /* 0x000fc600078610ff */
[----:B------:R1:W-:Y:S01]  /*12f20*/  STL.64 [R1+0x178], R198 ;  /* 0x000178c601007387 */ /* 0x0003e20000100a00 */
[-C--:B------:R-:W-:Y:S01]  /*12f30*/  LEA.HI.X.SX32 R15, R0, R3.reuse, 0x2, P5 ;  /* 0x00000003000f7211 */ /* 0x080fe200028f16ff */
[----:B------:R-:W-:Y:S02]  /*12f40*/  IMAD.MOV.U32 R187, RZ, RZ, R185 ;  /* 0x000000ffffbb7224 */ /* 0x000fe400078e00b9 */
[----:B------:R-:W4:Y:S01]  /*12f50*/  LDL.LU R190, [R1+0x290] ;  /* 0x0002900001be7983 */ /* 0x000f220000300800 */
[-C--:B------:R-:W-:Y:S02]  /*12f60*/  LEA R204, P4, R202, R2.reuse, 0x2 ;  /* 0x00000002cacc7211 */ /* 0x080fe400078810ff */
[----:B------:R-:W-:Y:S02]  /*12f70*/  LEA.HI.X.SX32 R5, R207, R3, 0x2, P3 ;  /* 0x00000003cf057211 */ /* 0x000fe400018f16ff */
[----:B-1----:R-:W-:Y:S01]  /*12f80*/  LEA R198, P0, R189, R2, 0x2 ;  /* 0x00000002bdc67211 */ /* 0x002fe200078010ff */
[----:B------:R-:W-:-:S02]  /*12f90*/  IMAD.MOV.U32 R199, RZ, RZ, R189 ;  /* 0x000000ffffc77224 */ /* 0x000fc400078e00bd */
[----:B------:R-:W4:Y:S01]  /*12fa0*/  LDL.LU R189, [R1+0x294] ;  /* 0x0002940001bd7983 */ /* 0x000f220000300800 */
[----:B------:R-:W-:-:S03]  /*12fb0*/  LEA R206, P3, R194, R2, 0x2 ;  /* 0x00000002c2ce7211 */ /* 0x000fc600078610ff */
[----:B------:R1:W-:Y:S01]  /*12fc0*/  STL.64 [R1+0x180], R178 ;  /* 0x000180b201007387 */ /* 0x0003e20000100a00 */
[----:B------:R-:W-:-:S03]  /*12fd0*/  IMAD.MOV.U32 R195, RZ, RZ, R182 ;  /* 0x000000ffffc37224 */ /* 0x000fc600078e00b6 */
[----:B------:R-:W4:Y:S01]  /*12fe0*/  LDL.LU R185, [R1+0x298] ;  /* 0x0002980001b97983 */ /* 0x000f220000300800 */
[----:B------:R-:W-:-:S03]  /*12ff0*/  LEA R182, P2, R252, R2, 0x2 ;  /* 0x00000002fcb67211 */ /* 0x000fc600078410ff */
[----:B------:R-:W4:Y:S01]  /*13000*/  LDL.LU R0, [R1+0x29c] ;  /* 0x00029c0001007983 */ /* 0x000f220000300800 */
[----:B-1----:R-:W-:Y:S01]  /*13010*/  LEA R178, P6, R191, R2, 0x2 ;  /* 0x00000002bfb27211 */ /* 0x002fe200078c10ff */
[----:B------:R-:W-:Y:S02]  /*13020*/  IMAD.MOV.U32 R179, RZ, RZ, R191 ;  /* 0x000000ffffb37224 */ /* 0x000fe400078e00bf */
[----:B------:R-:W4:Y:S01]  /*13030*/  LDL.LU R191, [R1+0x2a0] ;  /* 0x0002a00001bf7983 */ /* 0x000f220000300800 */
[----:B------:R-:W-:-:S03]  /*13040*/  LEA.HI.X.SX32 R207, R194, R3, 0x2, P3 ;  /* 0x00000003c2cf7211 */ /* 0x000fc600018f16ff */
[----:B------:R1:W-:Y:S01]  /*13050*/  STL.64 [R1+0x188], R14 ;  /* 0x0001880e01007387 */ /* 0x0003e20000100a00 */
[----:B------:R-:W-:Y:S01]  /*13060*/  IMAD.MOV.U32 R201, RZ, RZ, R183 ;  /* 0x000000ffffc97224 */ /* 0x000fe200078e00b7 */
[-C--:B------:R-:W-:Y:S02]  /*13070*/  LEA.HI.X.SX32 R183, R252, R3.reuse, 0x2, P2 ;  /* 0x00000003fcb77211 */ /* 0x080fe400010f16ff */
[-C--:B------:R-:W-:Y:S01]  /*13080*/  LEA.HI.X.SX32 R13, R13, R3.reuse, 0x2, P1 ;  /* 0x000000030d0d7211 */ /* 0x080fe200008f16ff */
[----:B-1----:R-:W-:Y:S01]  /*13090*/  IMAD.MOV.U32 R15, RZ, RZ, R205 ;  /* 0x000000ffff0f7224 */ /* 0x002fe200078e00cd */
[-C--:B------:R-:W-:Y:S01]  /*130a0*/  LEA.HI.X.SX32 R205, R202, R3.reuse, 0x2, P4 ;  /* 0x00000003cacd7211 */ /* 0x080fe200020f16ff */
[----:B------:R-:W-:Y:S02]  /*130b0*/  IMAD.MOV.U32 R202, RZ, RZ, R181 ;  /* 0x000000ffffca7224 */ /* 0x000fe400078e00b5 */
[----:B------:R-:W4:Y:S01]  /*130c0*/  LDL.LU R181, [R1+0x2a4] ;  /* 0x0002a40001b57983 */ /* 0x000f220000300800 */
[----:B------:R-:W-:-:S03]  /*130d0*/  LEA.HI.X.SX32 R199, R199, R3, 0x2, P0 ;  /* 0x00000003c7c77211 */ /* 0x000fc600000f16ff */
[----:B------:R1:W-:Y:S04]  /*130e0*/  STL.64 [R1+0x190], R204 ;  /* 0x000190cc01007387 */ /* 0x0003e80000100a00 */
[----:B------:R1:W-:Y:S01]  /*130f0*/  STL.64 [R1+0x198], R206 ;  /* 0x000198ce01007387 */ /* 0x0003e20000100a00 */
[----:B------:R-:W-:Y:S01]  /*13100*/  LEA.HI.X.SX32 R179, R179, R3, 0x2, P6 ;  /* 0x00000003b3b37211 */ /* 0x000fe200030f16ff */
[----:B------:R-:W-:Y:S02]  /*13110*/  IMAD.MOV.U32 R252, RZ, RZ, R6 ;  /* 0x000000fffffc7224 */ /* 0x000fe400078e0006 */
[----:B-1----:R-:W-:Y:S01]  /*13120*/  IMAD.MOV.U32 R205, RZ, RZ, R201 ;  /* 0x000000ffffcd7224 */ /* 0x002fe200078e00c9 */
[----:B------:R-:W4:Y:S04]  /*13130*/  LDL.LU.64 R206, [R1+0xdc0] ;  /* 0x000dc00001ce7983 */ /* 0x000f280000300a00 */
[----:B------:R1:W-:Y:S01]  /*13140*/  STL.64 [R1+0x1a0], R182 ;  /* 0x0001a0b601007387 */ /* 0x0003e20000100a00 */
[----:B------:R-:W-:-:S03]  /*13150*/  IMAD.MOV.U32 R201, RZ, RZ, R195 ;  /* 0x000000ffffc97224 */ /* 0x000fc600078e00c3 */
[----:B-1----:R-:W4:Y:S04]  /*13160*/  LDL.LU R183, [R1+0x2a8] ;  /* 0x0002a80001b77983 */ /* 0x002f280000300800 */
[----:B------:R1:W-:Y:S04]  /*13170*/  STL.64 [R1+0x1a8], R12 ;  /* 0x0001a80c01007387 */ /* 0x0003e80000100a00 */
[----:B------:R1:W-:Y:S01]  /*13180*/  STL.64 [R1+0x1b0], R198 ;  /* 0x0001b0c601007387 */ /* 0x0003e20000100a00 */
[----:B------:R-:W-:-:S03]  /*13190*/  IMAD.MOV.U32 R182, RZ, RZ, R7 ;  /* 0x000000ffffb67224 */ /* 0x000fc600078e0007 */
[----:B------:R-:W-:Y:S01]  /*131a0*/  STL.64 [R1+0x1b8], R178 ;  /* 0x0001b8b201007387 */ /* 0x000fe20000100a00 */
[-C--:B-1----:R-:W-:Y:S01]  /*131b0*/  LEA R12, P1, R205, R2.reuse, 0x2 ;  /* 0x00000002cd0c7211 */ /* 0x082fe200078210ff */
[----:B------:R-:W-:Y:S01]  /*131c0*/  IMAD.MOV.U32 R13, RZ, RZ, R205 ;  /* 0x000000ffff0d7224 */ /* 0x000fe200078e00cd */
[-C--:B------:R-:W-:Y:S01]  /*131d0*/  LEA R198, P0, R15, R2.reuse, 0x2 ;  /* 0x000000020fc67211 */ /* 0x080fe200078010ff */
[----:B------:R-:W-:Y:S01]  /*131e0*/  IMAD.MOV.U32 R199, RZ, RZ, R15 ;  /* 0x000000ffffc77224 */ /* 0x000fe200078e000f */
[-C--:B--2---:R-:W-:Y:S02]  /*131f0*/  LEA R14, P5, R192, R2.reuse, 0x2 ;  /* 0x00000002c00e7211 */ /* 0x084fe400078a10ff */
[-C--:B---3--:R-:W-:Y:S02]  /*13200*/  LEA R204, P4, R186, R2.reuse, 0x2 ;  /* 0x00000002bacc7211 */ /* 0x088fe400078810ff */
[----:B------:R-:W-:Y:S02]  /*13210*/  LEA.HI.X.SX32 R15, R192, R3, 0x2, P5 ;  /* 0x00000003c00f7211 */ /* 0x000fe400028f16ff */
[----:B----4-:R-:W-:-:S02]  /*13220*/  LEA R194, P3, R196, R2, 0x2 ;  /* 0x00000002c4c27211 */ /* 0x010fc400078610ff */
[-C--:B------:R-:W-:Y:S02]  /*13230*/  LEA.HI.X.SX32 R205, R186, R3.reuse, 0x2, P4 ;  /* 0x00000003bacd7211 */ /* 0x080fe400020f16ff */
[-C--:B------:R-:W-:Y:S01]  /*13240*/  LEA R6, P2, R188, R2.reuse, 0x2 ;  /* 0x00000002bc067211 */ /* 0x080fe200078410ff */
[----:B------:R-:W-:Y:S01]  /*13250*/  STL.64 [R1+0x1c0], R14 ;  /* 0x0001c00e01007387 */ /* 0x000fe20000100a00 */
[-C--:B------:R-:W-:Y:S02]  /*13260*/  LEA.HI.X.SX32 R195, R196, R3.reuse, 0x2, P3 ;  /* 0x00000003c4c37211 */ /* 0x080fe400018f16ff */
[----:B------:R-:W-:Y:S01]  /*13270*/  LEA.HI.X.SX32 R7, R188, R3, 0x2, P2 ;  /* 0x00000003bc077211 */ /* 0x000fe200010f16ff */
[----:B------:R1:W-:Y:S04]  /*13280*/  STL.64 [R1+0x1c8], R204 ;  /* 0x0001c8cc01007387 */ /* 0x0003e80000100a00 */
[----:B-1----:R-:W2:Y:S04]  /*13290*/  LDL.LU.64 R204, [R1+0xdb8] ;  /* 0x000db80001cc7983 */ /* 0x002ea80000300a00 */
[----:B------:R-:W3:Y:S04]  /*132a0*/  LDL.LU R196, [R1+0x2b4] ;  /* 0x0002b40001c47983 */ /* 0x000ee80000300800 */
[----:B------:R-:W-:Y:S04]  /*132b0*/  STL.64 [R1+0x1d0], R194 ;  /* 0x0001d0c201007387 */ /* 0x000fe80000100a00 */
[----:B------:R1:W-:Y:S04]  /*132c0*/  STL.64 [R1+0x1d8], R6 ;  /* 0x0001d80601007387 */ /* 0x0003e80000100a00 */
[----:B-1----:R-:W4:Y:S01]  /*132d0*/  LDL.LU R7, [R1+0xdb4] ;  /* 0x000db40001077983 */ /* 0x002f220000300800 */
[----:B------:R-:W-:-:S02]  /*132e0*/  LEA R178, P6, R250, R2, 0x2 ;  /* 0x00000002fab27211 */ /* 0x000fc400078c10ff */
[-C--:B------:R-:W-:Y:S02]  /*132f0*/  LEA R14, P5, R200, R2.reuse, 0x2 ;  /* 0x00000002c80e7211 */ /* 0x080fe400078a10ff */
[-C--:B------:R-:W-:Y:S02]  /*13300*/  LEA.HI.X.SX32 R13, R13, R3.reuse, 0x2, P1 ;  /* 0x000000030d0d7211 */ /* 0x080fe400008f16ff */
[-C--:B------:R-:W-:Y:S02]  /*13310*/  LEA R186, P4, R197, R2.reuse, 0x2 ;  /* 0x00000002c5ba7211 */ /* 0x080fe400078810ff */
[-C--:B------:R-:W-:Y:S02]  /*13320*/  LEA.HI.X.SX32 R199, R199, R3.reuse, 0x2, P0 ;  /* 0x00000003c7c77211 */ /* 0x080fe400000f16ff */
[-C--:B------:R-:W-:Y:S01]  /*13330*/  LEA.HI.X.SX32 R179, R250, R3.reuse, 0x2, P6 ;  /* 0x00000003fab37211 */ /* 0x080fe200030f16ff */
[----:B------:R-:W-:Y:S01]  /*13340*/  IMAD.MOV.U32 R192, RZ, RZ, R187 ;  /* 0x000000ffffc07224 */ /* 0x000fe200078e00bb */
[----:B------:R-:W-:Y:S01]  /*13350*/  LEA.HI.X.SX32 R15, R200, R3, 0x2, P5 ;  /* 0x00000003c80f7211 */ /* 0x000fe200028f16ff */
[----:B------:R-:W-:Y:S01]  /*13360*/  STL.64 [R1+0x1e0], R12 ;  /* 0x0001e00c01007387 */ /* 0x000fe20000100a00 */
[----:B------:R-:W-:-:S02]  /*13370*/  LEA R194, P3, R193, R2, 0x2 ;  /* 0x00000002c1c27211 */ /* 0x000fc400078610ff */
[----:B------:R-:W-:Y:S01]  /*13380*/  LEA R6, P2, R190, R2, 0x2 ;  /* 0x00000002be067211 */ /* 0x000fe200078410ff */
[----:B------:R-:W-:Y:S01]  /*13390*/  STL.64 [R1+0x1e8], R198 ;  /* 0x0001e8c601007387 */ /* 0x000fe20000100a00 */
[-C--:B------:R-:W-:Y:S01]  /*133a0*/  LEA.HI.X.SX32 R187, R197, R3.reuse, 0x2, P4 ;  /* 0x00000003c5bb7211 */ /* 0x080fe200020f16ff */
[----:B------:R-:W-:Y:S01]  /*133b0*/  IMAD.MOV.U32 R250, RZ, RZ, R202 ;  /* 0x000000fffffa7224 */ /* 0x000fe200078e00ca */
[----:B------:R-:W-:Y:S01]  /*133c0*/  LEA.HI.X.SX32 R195, R193, R3, 0x2, P3 ;  /* 0x00000003c1c37211 */ /* 0x000fe200018f16ff */
[----:B------:R1:W-:Y:S04]  /*133d0*/  STL.64 [R1+0x1f0], R178 ;  /* 0x0001f0b201007387 */ /* 0x0003e80000100a00 */
[----:B------:R-:W-:Y:S04]  /*133e0*/  STL.64 [R1+0x1f8], R14 ;  /* 0x0001f80e01007387 */ /* 0x000fe80000100a00 */
[----:B------:R-:W2:Y:S01]  /*133f0*/  LDL.LU R202, [R1+0x2c0] ;  /* 0x0002c00001ca7983 */ /* 0x000ea20000300800 */
[----:B-1----:R-:W-:-:S03]  /*13400*/  IMAD.MOV.U32 R179, RZ, RZ, R201 ;  /* 0x000000ffffb37224 */ /* 0x002fc600078e00c9 */
[----:B------:R-:W-:Y:S04]  /*13410*/  STL.64 [R1+0x200], R186 ;  /* 0x000200ba01007387 */ /* 0x000fe80000100a00 */
[----:B------:R-:W2:Y:S04]  /*13420*/  LDL.LU R201, [R1+0x2c4] ;  /* 0x0002c40001c97983 */ /* 0x000ea80000300800 */
[----:B------:R-:W2:Y:S04]  /*13430*/  LDL.LU R200, [R1+0x2c8] ;  /* 0x0002c80001c87983 */ /* 0x000ea80000300800 */
[----:B------:R-:W-:Y:S01]  /*13440*/  STL.64 [R1+0x208], R194 ;  /* 0x000208c201007387 */ /* 0x000fe20000100a00 */
[----:B----4-:R-:W-:Y:S01]  /*13450*/  IMAD.MOV.U32 R188, RZ, RZ, R7 ;  /* 0x000000ffffbc7224 */ /* 0x010fe200078e0007 */
[----:B------:R-:W-:-:S05]  /*13460*/  LEA.HI.X.SX32 R7, R190, R3, 0x2, P2 ;  /* 0x00000003be077211 */ /* 0x000fca00010f16ff */
[----:B------:R1:W-:Y:S04]  /*13470*/  STL.64 [R1+0x210], R6 ;  /* 0x0002100601007387 */ /* 0x0003e80000100a00 */
[----:B-1----:R-:W4:Y:S04]  /*13480*/  LDL.LU R6, [R1+0xdb0] ;  /* 0x000db00001067983 */ /* 0x002f280000300800 */
[----:B------:R-:W2:Y:S01]  /*13490*/  LDL.LU R197, [R1+0x2cc] ;  /* 0x0002cc0001c57983 */ /* 0x000ea20000300800 */
[----:B------:R-:W-:-:S03]  /*134a0*/  LEA R12, P1, R189, R2, 0x2 ;  /* 0x00000002bd0c7211 */ /* 0x000fc600078210ff */
[----:B------:R-:W2:Y:S04]  /*134b0*/  LDL.LU R190, [R1+0x2d0] ;  /* 0x0002d00001be7983 */ /* 0x000ea80000300800 */
[----:B------:R-:W2:Y:S01]  /*134c0*/  LDL.LU R193, [R1+0x2d4] ;  /* 0x0002d40001c17983 */ /* 0x000ea20000300800 */
[----:B------:R-:W-:Y:S01]  /*134d0*/  LEA.HI.X.SX32 R13, R189, R3, 0x2, P1 ;  /* 0x00000003bd0d7211 */ /* 0x000fe200008f16ff */
[----:B------:R-:W-:Y:S01]  /*134e0*/  IMAD.MOV.U32 R7, RZ, RZ, R192 ;  /* 0x000000ffff077224 */ /* 0x000fe200078e00c0 */
[----:B------:R-:W-:-:S04]  /*134f0*/  LEA R198, P0, R185, R2, 0x2 ;  /* 0x00000002b9c67211 */ /* 0x000fc800078010ff */
[-C--:B------:R-:W-:Y:S02]  /*13500*/  LEA.HI.X.SX32 R199, R185, R3.reuse, 0x2, P0 ;  /* 0x00000003b9c77211 */ /* 0x080fe400000f16ff */
[-C--:B------:R-:W-:Y:S02]  /*13510*/  LEA R178, P6, R0, R2.reuse, 0x2 ;  /* 0x0000000200b27211 */ /* 0x080fe400078c10ff */
[-C--:B------:R-:W-:Y:S02]  /*13520*/  LEA R14, P5, R191, R2.reuse, 0x2 ;  /* 0x00000002bf0e7211 */ /* 0x080fe400078a10ff */
[----:B------:R-:W-:Y:S02]  /*13530*/  LEA R186, P4, R181, R2, 0x2 ;  /* 0x00000002b5ba7211 */ /* 0x000fe400078810ff */
[-C--:B------:R-:W-:Y:S01]  /*13540*/  LEA.HI.X.SX32 R15, R191, R3.reuse, 0x2, P5 ;  /* 0x00000003bf0f7211 */ /* 0x080fe200028f16ff */
[----:B------:R-:W-:Y:S01]  /*13550*/  IMAD.MOV.U32 R191, RZ, RZ, R180 ;  /* 0x000000ffffbf7224 */ /* 0x000fe200078e00b4 */
[----:B------:R-:W-:-:S02]  /*13560*/  LEA.HI.X.SX32 R187, R181, R3, 0x2, P4 ;  /* 0x00000003b5bb7211 */ /* 0x000fc400020f16ff */
[-C--:B------:R-:W-:Y:S01]  /*13570*/  LEA R194, P3, R183, R2.reuse, 0x2 ;  /* 0x00000002b7c27211 */ /* 0x080fe200078610ff */
[----:B----4-:R-:W-:Y:S01]  /*13580*/  IMAD.MOV.U32 R195, RZ, RZ, R6 ;  /* 0x000000ffffc37224 */ /* 0x010fe200078e0006 */
[-C--:B------:R-:W-:Y:S02]  /*13590*/  LEA R6, P2, R192, R2.reuse, 0x2 ;  /* 0x00000002c0067211 */ /* 0x080fe400078410ff */
[----:B------:R-:W4:Y:S04]  /*135a0*/  LDL.LU R192, [R1+0x2d8] ;  /* 0x0002d80001c07983 */ /* 0x000f280000300800 */
[----:B------:R-:W4:Y:S04]  /*135b0*/  LDL.LU R189, [R1+0x2dc] ;  /* 0x0002dc0001bd7983 */ /* 0x000f280000300800 */
[----:B------:R1:W-:Y:S02]  /*135c0*/  STL.64 [R1+0x218], R12 ;  /* 0x0002180c01007387 */ /* 0x0003e40000100a00 */
[----:B-1----:R-:W-:Y:S01]  /*135d0*/  LEA R12, P1, R188, R2, 0x2 ;  /* 0x00000002bc0c7211 */ /* 0x002fe200078210ff */
[----:B------:R-:W-:-:S02]  /*135e0*/  IMAD.MOV.U32 R13, RZ, RZ, R188 ;  /* 0x000000ffff0d7224 */ /* 0x000fc400078e00bc */
[----:B------:R-:W4:Y:S04]  /*135f0*/  LDL.LU R188, [R1+0x2e4] ;  /* 0x0002e40001bc7983 */ /* 0x000f280000300800 */
[----:B------:R-:W4:Y:S04]  /*13600*/  LDL.LU R185, [R1+0x2ec] ;  /* 0x0002ec0001b97983 */ /* 0x000f280000300800 */
[----:B------:R1:W-:Y:S02]  /*13610*/  STL.64 [R1+0x220], R198 ;  /* 0x000220c601007387 */ /* 0x0003e40000100a00 */
[----:B-1----:R-:W-:Y:S01]  /*13620*/  IMAD.MOV.U32 R199, RZ, RZ, R179 ;  /* 0x000000ffffc77224 */ /* 0x002fe200078e00b3 */
[----:B------:R-:W-:-:S02]  /*13630*/  LEA.HI.X.SX32 R179, R0, R3, 0x2, P6 ;  /* 0x0000000300b37211 */ /* 0x000fc400030f16ff */
[----:B------:R-:W4:Y:S04]  /*13640*/  LDL.LU R0, [R1+0x2f4] ;  /* 0x0002f40001007983 */ /* 0x000f280000300800 */
[----:B------:R1:W-:Y:S02]  /*13650*/  STL.64 [R1+0x228], R178 ;  /* 0x000228b201007387 */ /* 0x0003e40000100a00 */
[-C--:B-1----:R-:W-:Y:S01]  /*13660*/  LEA R178, P6, R250, R2.reuse, 0x2 ;  /* 0x00000002fab27211 */ /* 0x082fe200078c10ff */
[----:B------:R-:W-:Y:S02]  /*13670*/  IMAD.MOV.U32 R179, RZ, RZ, R250 ;  /* 0x000000ffffb37224 */ /* 0x000fe400078e00fa */
[----:B------:R-:W-:Y:S02]  /*13680*/  IMAD.MOV.U32 R250, RZ, RZ, R252 ;  /* 0x000000fffffa7224 */ /* 0x000fe400078e00fc */
[----:B------:R-:W4:Y:S04]  /*13690*/  LDL.LU R252, [R1+0x2fc] ;  /* 0x0002fc0001fc7983 */ /* 0x000f280000300800 */
[----:B------:R1:W-:Y:S04]  /*136a0*/  STL.64 [R1+0x230], R14 ;  /* 0x0002300e01007387 */ /* 0x0003e80000100a00 */
[----:B------:R-:W4:Y:S04]  /*136b0*/  LDL.LU R180, [R1+0x304] ;  /* 0x0003040001b47983 */ /* 0x000f280000300800 */
[----:B------:R-:W4:Y:S01]  /*136c0*/  LDL.LU R181, [R1+0x30c] ;  /* 0x00030c0001b57983 */ /* 0x000f220000300800 */
[----:B-1----:R-:W-:Y:S01]  /*136d0*/  LEA R14, P5, R182, R2, 0x2 ;  /* 0x00000002b60e7211 */ /* 0x002fe200078a10ff */
[----:B------:R-:W-:-:S02]  /*136e0*/  IMAD.MOV.U32 R15, RZ, RZ, R182 ;  /* 0x000000ffff0f7224 */ /* 0x000fc400078e00b6 */
[----:B------:R-:W4:Y:S04]  /*136f0*/  LDL.LU R182, [R1+0x314] ;  /* 0x0003140001b67983 */ /* 0x000f280000300800 */
[----:B------:R1:W-:Y:S01]  /*13700*/  STL.64 [R1+0x238], R186 ;  /* 0x000238ba01007387 */ /* 0x0003e20000100a00 */
[----:B---3--:R-:W-:Y:S02]  /*13710*/  LEA R198, P0, R196, R2, 0x2 ;  /* 0x00000002c4c67211 */ /* 0x008fe400078010ff */
[-C--:B------:R-:W-:Y:S02]  /*13720*/  LEA.HI.X.SX32 R7, R7, R3.reuse, 0x2, P2 ;  /* 0x0000000307077211 */ /* 0x080fe400010f16ff */
[-C--:B------:R-:W-:Y:S01]  /*13730*/  LEA.HI.X.SX32 R13, R13, R3.reuse, 0x2, P1 ;  /* 0x000000030d0d7211 */ /* 0x080fe200008f16ff */
[----:B-1----:R-:W-:Y:S01]  /*13740*/  IMAD.MOV.U32 R187, RZ, RZ, R195 ;  /* 0x000000ffffbb7224 */ /* 0x002fe200078e00c3 */
[----:B------:R-:W-:-:S02]  /*13750*/  LEA.HI.X.SX32 R195, R183, R3, 0x2, P3 ;  /* 0x00000003b7c37211 */ /* 0x000fc400018f16ff */
[----:B------:R-:W3:Y:S01]  /*13760*/  LDL.LU R183, [R1+0x31c] ;  /* 0x00031c0001b77983 */ /* 0x000ee20000300800 */
[----:B------:R-:W-:-:S03]  /*13770*/  LEA.HI.X.SX32 R179, R179, R3, 0x2, P6 ;  /* 0x00000003b3b37211 */ /* 0x000fc600030f16ff */
[----:B------:R1:W-:Y:S01]  /*13780*/  STL.64 [R1+0x240], R194 ;  /* 0x000240c201007387 */ /* 0x0003e20000100a00 */
[----:B------:R-:W-:-:S03]  /*13790*/  LEA.HI.X.SX32 R15, R15, R3, 0x2, P5 ;  /* 0x000000030f0f7211 */ /* 0x000fc600028f16ff */
[----:B------:R1:W-:Y:S01]  /*137a0*/  STL.64 [R1+0x248], R6 ;  /* 0x0002480601007387 */ /* 0x0003e20000100a00 */
[----:B--2---:R-:W-:-:S03]  /*137b0*/  LEA R186, P4, R202, R2, 0x2 ;  /* 0x00000002caba7211 */ /* 0x004fc600078810ff */
[----:B------:R2:W-:Y:S01]  /*137c0*/  STL.64 [R1+0x250], R12 ;  /* 0x0002500c01007387 */ /* 0x0005e20000100a00 */
[----:B-1----:R-:W-:Y:S01]  /*137d0*/  IMAD.MOV.U32 R195, RZ, RZ, R199 ;  /* 0x000000ffffc37224 */ /* 0x002fe200078e00c7 */
[----:B------:R-:W-:Y:S02]  /*137e0*/  LEA.HI.X.SX32 R199, R196, R3, 0x2, P0 ;  /* 0x00000003c4c77211 */ /* 0x000fe400000f16ff */
[----:B------:R-:W3:Y:S01]  /*137f0*/  LDL.LU R196, [R1+0x33c] ;  /* 0x00033c0001c47983 */ /* 0x000ee20000300800 */
[----:B------:R-:W-:-:S03]  /*13800*/  LEA R194, P3, R201, R2, 0x2 ;  /* 0x00000002c9c27211 */ /* 0x000fc600078610ff */
[----:B------:R-:W-:Y:S01]  /*13810*/  STL.64 [R1+0x258], R198 ;  /* 0x000258c601007387 */ /* 0x000fe20000100a00 */
[----:B------:R-:W-:-:S03]  /*13820*/  LEA R6, P2, R200, R2, 0x2 ;  /* 0x00000002c8067211 */ /* 0x000fc600078410ff */
[----:B------:R1:W-:Y:S04]  /*13830*/  STL.64 [R1+0x260], R178 ;  /* 0x000260b201007387 */ /* 0x0003e80000100a00 */
[----:B------:R1:W-:Y:S01]  /*13840*/  STL.64 [R1+0x268], R14 ;  /* 0x0002680e01007387 */ /* 0x0003e20000100a00 */
[----:B--2---:R-:W-:Y:S02]  /*13850*/  LEA R12, P1, R197, R2, 0x2 ;  /* 0x00000002c50c7211 */ /* 0x004fe400078210ff */
[-C--:B------:R-:W-:Y:S01]  /*13860*/  LEA.HI.X.SX32 R7, R200, R3.reuse, 0x2, P2 ;  /* 0x00000003c8077211 */ /* 0x080fe200010f16ff */
[----:B-1----:R-:W-:Y:S01]  /*13870*/  IMAD.MOV.U32 R179, RZ, RZ, R195 ;  /* 0x000000ffffb37224 */ /* 0x002fe200078e00c3 */
[-C--:B------:R-:W-:Y:S01]  /*13880*/  LEA.HI.X.SX32 R195, R201, R3.reuse, 0x2, P3 ;  /* 0x00000003c9c37211 */ /* 0x080fe200018f16ff */
[----:B------:R-:W-:Y:S01]  /*13890*/  IMAD.MOV.U32 R15, RZ, RZ, R187 ;  /* 0x000000ffff0f7224 */ /* 0x000fe200078e00bb */
[----:B------:R-:W-:-:S02]  /*138a0*/  LEA.HI.X.SX32 R187, R202, R3, 0x2, P4 ;  /* 0x00000003cabb7211 */ /* 0x000fc400020f16ff */
[----:B------:R-:W2:Y:S01]  /*138b0*/  LDL.LU R202, [R1+0xdac] ;  /* 0x000dac0001ca7983 */ /* 0x000ea20000300800 */
[----:B------:R-:W-:-:S03]  /*138c0*/  LEA.HI.X.SX32 R13, R197, R3, 0x2, P1 ;  /* 0x00000003c50d7211 */ /* 0x000fc600008f16ff */
[----:B------:R-:W-:Y:S01]  /*138d0*/  STL.64 [R1+0x270], R186 ;  /* 0x000270ba01007387 */ /* 0x000fe20000100a00 */
[----:B------:R-:W-:-:S03]  /*138e0*/  LEA R198, P0, R190, R2, 0x2 ;  /* 0x00000002bec67211 */ /* 0x000fc600078010ff */
[----:B------:R-:W2:Y:S04]  /*138f0*/  LDL.LU R201, [R1+0xda8] ;  /* 0x000da80001c97983 */ /* 0x000ea80000300800 */
[----:B------:R-:W-:Y:S01]  /*13900*/  STL.64 [R1+0x278], R194 ;  /* 0x000278c201007387 */ /* 0x000fe20000100a00 */
[----:B------:R-:W-:-:S03]  /*13910*/  LEA R178, P6, R193, R2, 0x2 ;  /* 0x00000002c1b27211 */ /* 0x000fc600078c10ff */
[----:B------:R-:W2:Y:S01]  /*13920*/  LDL.LU R200, [R1+0xda4] ;  /* 0x000da40001c87983 */ /* 0x000ea20000300800 */
[----:B------:R-:W-:-:S03]  /*13930*/  LEA.HI.X.SX32 R199, R190, R3, 0x2, P0 ;  /* 0x00000003bec77211 */ /* 0x000fc600000f16ff */
[----:B------:R-:W-:Y:S04]  /*13940*/  STL.64 [R1+0x280], R6 ;  /* 0x0002800601007387 */ /* 0x000fe80000100a00 */
[----:B------:R-:W2:Y:S04]  /*13950*/  LDL.LU R197, [R1+0xda0] ;  /* 0x000da00001c57983 */ /* 0x000ea80000300800 */
[----:B------:R1:W-:Y:S04]  /*13960*/  STL.64 [R1+0x288], R12 ;  /* 0x0002880c01007387 */ /* 0x0003e80000100a00 */
[----:B------:R1:W-:Y:S02]  /*13970*/  STL.64 [R1+0x290], R198 ;  /* 0x000290c601007387 */ /* 0x0003e40000100a00 */
[----:B-1----:R-:W-:-:S02]  /*13980*/  IMAD.MOV.U32 R13, RZ, RZ, R250 ;  /* 0x000000ffff0d7224 */ /* 0x002fc400078e00fa */
[----:B------:R-:W-:Y:S02]  /*13990*/  IMAD.MOV.U32 R250, RZ, RZ, R191 ;  /* 0x000000fffffa7224 */ /* 0x000fe400078e00bf */
[----:B------:R-:W-:Y:S01]  /*139a0*/  IMAD.MOV.U32 R191, RZ, RZ, R179 ;  /* 0x000000ffffbf7224 */ /* 0x000fe200078e00b3 */
[----:B------:R-:W-:Y:S01]  /*139b0*/  LEA.HI.X.SX32 R179, R193, R3, 0x2, P6 ;  /* 0x00000003c1b37211 */ /* 0x000fe200030f16ff */
[----:B------:R-:W2:Y:S04]  /*139c0*/  LDL.LU.64 R198, [R1+0xd98] ;  /* 0x000d980001c67983 */ /* 0x000ea80000300a00 */
[----:B------:R-:W2:Y:S04]  /*139d0*/  LDL.LU R193, [R1+0xd90] ;  /* 0x000d900001c17983 */ /* 0x000ea80000300800 */
[----:B------:R1:W-:Y:S02]  /*139e0*/  STL.64 [R1+0x298], R178 ;  /* 0x000298b201007387 */ /* 0x0003e40000100a00 */
[----:B-1----:R-:W-:Y:S01]  /*139f0*/  IMAD.MOV.U32 R179, RZ, RZ, R15 ;  /* 0x000000ffffb37224 */ /* 0x002fe200078e000f */
[----:B----4-:R-:W-:-:S02]  /*13a00*/  LEA R14, P5, R192, R2, 0x2 ;  /* 0x00000002c00e7211 */ /* 0x010fc400078a10ff */
[CC--:B------:R-:W-:Y:S02]  /*13a10*/  LEA R186, P4, R189.reuse, R2.reuse, 0x2 ;  /* 0x00000002bdba7211 */ /* 0x0c0fe400078810ff */
[-C--:B------:R-:W-:Y:S02]  /*13a20*/  LEA.HI.X.SX32 R15, R192, R3.reuse, 0x2, P5 ;  /* 0x00000003c00f7211 */ /* 0x080fe400028f16ff */
[----:B------:R-:W-:Y:S01]  /*13a30*/  LEA.HI.X.SX32 R187, R189, R3, 0x2, P4 ;  /* 0x00000003bdbb7211 */ /* 0x000fe200020f16ff */
[----:B------:R-:W4:Y:S04]  /*13a40*/  LDL.LU R192, [R1+0xd8c] ;  /* 0x000d8c0001c07983 */ /* 0x000f280000300800 */
[----:B------:R-:W-:Y:S04]  /*13a50*/  STL.64 [R1+0x2a0], R14 ;  /* 0x0002a00e01007387 */ /* 0x000fe80000100a00 */
[----:B------:R-:W2:Y:S01]  /*13a60*/  LDL.LU R189, [R1+0xd88] ;  /* 0x000d880001bd7983 */ /* 0x000ea20000300800 */
[----:B------:R-:W-:-:S02]  /*13a70*/  LEA R194, P3, R188, R2, 0x2 ;  /* 0x00000002bcc27211 */ /* 0x000fc400078610ff */
[C---:B------:R-:W-:Y:S02]  /*13a80*/  LEA R6, P2, R185.reuse, R2, 0x2 ;  /* 0x00000002b9067211 */ /* 0x040fe400078410ff */
[-C--:B------:R-:W-:Y:S01]  /*13a90*/  LEA.HI.X.SX32 R195, R188, R3.reuse, 0x2, P3 ;  /* 0x00000003bcc37211 */ /* 0x080fe200018f16ff */
[----:B------:R-:W-:Y:S01]  /*13aa0*/  STL.64 [R1+0x2a8], R186 ;  /* 0x0002a8ba01007387 */ /* 0x000fe20000100a00 */
[----:B------:R-:W-:-:S03]  /*13ab0*/  LEA.HI.X.SX32 R7, R185, R3, 0x2, P2 ;  /* 0x00000003b9077211 */ /* 0x000fc600010f16ff */
[----:B------:R-:W2:Y:S04]  /*13ac0*/  LDL.LU R188, [R1+0xd84] ;  /* 0x000d840001bc7983 */ /* 0x000ea80000300800 */
[----:B------:R-:W-:Y:S04]  /*13ad0*/  STL.64 [R1+0x2b0], R194 ;  /* 0x0002b0c201007387 */ /* 0x000fe80000100a00 */
[----:B------:R-:W2:Y:S01]  /*13ae0*/  LDL.LU R185, [R1+0xd80] ;  /* 0x000d800001b97983 */ /* 0x000ea20000300800 */
[----:B------:R-:W-:-:S03]  /*13af0*/  LEA R12, P1, R0, R2, 0x2 ;  /* 0x00000002000c7211 */ /* 0x000fc600078210ff */
[----:B------:R1:W-:Y:S02]  /*13b00*/  STL.64 [R1+0x2b8], R6 ;  /* 0x0002b80601007387 */ /* 0x0003e40000100a00 */
[-C--:B-1----:R-:W-:Y:S01]  /*13b10*/  LEA R6, P2, R13, R2.reuse, 0x2 ;  /* 0x000000020d067211 */ /* 0x082fe200078410ff */
[----:B------:R-:W-:Y:S01]  /*13b20*/  IMAD.MOV.U32 R7, RZ, RZ, R13 ;  /* 0x000000ffff077224 */ /* 0x000fe200078e000d */
[----:B------:R-:W-:Y:S02]  /*13b30*/  LEA.HI.X.SX32 R13, R0, R3, 0x2, P1 ;  /* 0x00000003000d7211 */ /* 0x000fe400008f16ff */
[----:B------:R-:W2:Y:S01]  /*13b40*/  LDL.LU R0, [R1+0xd7c] ;  /* 0x000d7c0001007983 */ /* 0x000ea20000300800 */
[----:B------:R-:W-:-:S03]  /*13b50*/  LEA R190, P0, R252, R2, 0x2 ;  /* 0x00000002fcbe7211 */ /* 0x000fc600078010ff */
[----:B------:R1:W-:Y:S02]  /*13b60*/  STL.64 [R1+0x2c0], R12 ;  /* 0x0002c00c01007387 */ /* 0x0003e40000100a00 */
[-C--:B-1----:R-:W-:Y:S01]  /*13b70*/  LEA R12, P1, R191, R2.reuse, 0x2 ;  /* 0x00000002bf0c7211 */ /* 0x082fe200078210ff */
[----:B------:R-:W-:Y:S01]  /*13b80*/  IMAD.MOV.U32 R13, RZ, RZ, R191 ;  /* 0x000000ffff0d7224 */ /* 0x000fe200078e00bf */
[----:B------:R-:W-:Y:S02]  /*13b90*/  LEA.HI.X.SX32 R191, R252, R3, 0x2, P0 ;  /* 0x00000003fcbf7211 */ /* 0x000fe400000f16ff */
[----:B------:R-:W4:Y:S01]  /*13ba0*/  LDL.LU R252, [R1+0xd78] ;  /* 0x000d780001fc7983 */ /* 0x000f220000300800 */
[-C--:B------:R-:W-:Y:S02]  /*13bb0*/  LEA R178, P6, R180, R2.reuse, 0x2 ;  /* 0x00000002b4b27211 */ /* 0x080fe400078c10ff */
[-C--:B------:R-:W-:Y:S01]  /*13bc0*/  LEA R14, P5, R181, R2.reuse, 0x2 ;  /* 0x00000002b50e7211 */ /* 0x080fe200078a10ff */
[----:B------:R1:W-:Y:S01]  /*13bd0*/  STL.64 [R1+0x2c8], R190 ;  /* 0x0002c8be01007387 */ /* 0x0003e20000100a00 */
[----:B------:R-:W-:-:S02]  /*13be0*/  LEA R186, P4, R182, R2, 0x2 ;  /* 0x00000002b6ba7211 */ /* 0x000fc400078810ff */
[-C--:B------:R-:W-:Y:S02]  /*13bf0*/  LEA.HI.X.SX32 R15, R181, R3.reuse, 0x2, P5 ;  /* 0x00000003b50f7211 */ /* 0x080fe400028f16ff */
[-C--:B------:R-:W-:Y:S02]  /*13c00*/  LEA.HI.X.SX32 R187, R182, R3.reuse, 0x2, P4 ;  /* 0x00000003b6bb7211 */ /* 0x080fe400020f16ff */
[-C--:B-1----:R-:W-:Y:S01]  /*13c10*/  LEA R190, P0, R179, R2.reuse, 0x2 ;  /* 0x00000002b3be7211 */ /* 0x082fe200078010ff */
[----:B------:R-:W-:Y:S01]  /*13c20*/  IMAD.MOV.U32 R191, RZ, RZ, R179 ;  /* 0x000000ffffbf7224 */ /* 0x000fe200078e00b3 */
[----:B------:R-:W-:Y:S02]  /*13c30*/  LEA.HI.X.SX32 R179, R180, R3, 0x2, P6 ;  /* 0x00000003b4b37211 */ /* 0x000fe400030f16ff */
[----:B------:R-:W4:Y:S01]  /*13c40*/  LDL.LU R180, [R1+0xd74] ;  /* 0x000d740001b47983 */ /* 0x000f220000300800 */
[----:B---3--:R-:W-:-:S03]  /*13c50*/  LEA R194, P3, R183, R2, 0x2 ;  /* 0x00000002b7c27211 */ /* 0x008fc600078610ff */
[----:B------:R1:W-:Y:S01]  /*13c60*/  STL.64 [R1+0x2d0], R178 ;  /* 0x0002d0b201007387 */ /* 0x0003e20000100a00 */
[-C--:B------:R-:W-:Y:S02]  /*13c70*/  LEA.HI.X.SX32 R195, R183, R3.reuse, 0x2, P3 ;  /* 0x00000003b7c37211 */ /* 0x080fe400018f16ff */
[-C--:B------:R-:W-:Y:S01]  /*13c80*/  LEA.HI.X.SX32 R7, R7, R3.reuse, 0x2, P2 ;  /* 0x0000000307077211 */ /* 0x080fe200010f16ff */
[----:B------:R-:W3:Y:S01]  /*13c90*/  LDL.LU R181, [R1+0xd70] ;  /* 0x000d700001b57983 */ /* 0x000ee20000300800 */
[----:B------:R-:W-:-:S03]  /*13ca0*/  LEA.HI.X.SX32 R13, R13, R3, 0x2, P1 ;  /* 0x000000030d0d7211 */ /* 0x000fc600008f16ff */
[----:B------:R-:W-:Y:S01]  /*13cb0*/  STL.64 [R1+0x2d8], R14 ;  /* 0x0002d80e01007387 */ /* 0x000fe20000100a00 */
[----:B------:R-:W-:-:S03]  /*13cc0*/  LEA.HI.X.SX32 R191, R191, R3, 0x2, P0 ;  /* 0x00000003bfbf7211 */ /* 0x000fc600000f16ff */
[----:B------:R-:W3:Y:S01]  /*13cd0*/  LDL.LU R182, [R1+0xd6c] ;  /* 0x000d6c0001b67983 */ /* 0x000ee20000300800 */
[----:B-1----:R-:W-:-:S03]  /*13ce0*/  LEA R178, P6, R196, R2, 0x2 ;  /* 0x00000002c4b27211 */ /* 0x002fc600078c10ff */
[----:B------:R2:W-:Y:S01]  /*13cf0*/  STL.64 [R1+0x2e0], R186 ;  /* 0x0002e0ba01007387 */ /* 0x0005e20000100a00 */
[----:B------:R-:W-:-:S03]  /*13d00*/  LEA.HI.X.SX32 R179, R196, R3, 0x2, P6 ;  /* 0x00000003c4b37211 */ /* 0x000fc600030f16ff */
[----:B------:R-:W3:Y:S04]  /*13d10*/  LDL.LU R183, [R1+0xd68] ;  /* 0x000d680001b77983 */ /* 0x000ee80000300800 */
[----:B------:R-:W-:Y:S04]  /*13d20*/  STL.64 [R1+0x2e8], R194 ;  /* 0x0002e8c201007387 */ /* 0x000fe80000100a00 */
[----:B------:R-:W-:Y:S04]  /*13d30*/  STL.64 [R1+0x2f0], R6 ;  /* 0x0002f00601007387 */ /* 0x000fe80000100a00 */
[----:B------:R-:W-:Y:S04]  /*13d40*/  STL.64 [R1+0x2f8], R12 ;  /* 0x0002f80c01007387 */ /* 0x000fe80000100a00 */
[----:B------:R-:W-:Y:S04]  /*13d50*/  STL.64 [R1+0x300], R190 ;  /* 0x000300be01007387 */ /* 0x000fe80000100a00 */
[----:B------:R-:W-:Y:S01]  /*13d60*/  STL.64 [R1+0x308], R178 ;  /* 0x000308b201007387 */ /* 0x000fe20000100a00 */
[----:B--2---:R-:W-:-:S04]  /*13d70*/  LEA R186, P4, R0, R2, 0x2 ;  /* 0x0000000200ba7211 */ /* 0x004fc800078810ff */
[----:B------:R-:W-:Y:S02]  /*13d80*/  LEA.HI.X.SX32 R187, R0, R3, 0x2, P4 ;  /* 0x0000000300bb7211 */ /* 0x000fe400020f16ff */
[----:B----4-:R-:W-:-:S04]  /*13d90*/  LEA R14, P5, R252, R2, 0x2 ;  /* 0x00000002fc0e7211 */ /* 0x010fc800078a10ff */
[----:B------:R-:W-:Y:S02]  /*13da0*/  LEA.HI.X.SX32 R15, R252, R3, 0x2, P5 ;  /* 0x00000003fc0f7211 */ /* 0x000fe400028f16ff */
[----:B------:R-:W2:Y:S04]  /*13db0*/  LDL.LU R252, [R1+0xd64] ;  /* 0x000d640001fc7983 */ /* 0x000ea80000300800 */
[----:B------:R-:W-:Y:S04]  /*13dc0*/  STL.64 [R1+0x310], R14 ;  /* 0x0003100e01007387 */ /* 0x000fe80000100a00 */
[----:B------:R-:W4:Y:S04]  /*13dd0*/  LDL.LU R0, [R1+0xd60] ;  /* 0x000d600001007983 */ /* 0x000f280000300800 */
[----:B------:R1:W-:Y:S04]  /*13de0*/  STL.64 [R1+0x318], R186 ;  /* 0x000318ba01007387 */ /* 0x0003e80000100a00 */
[----:B-1----:R-:W2:Y:S01]  /*13df0*/  LDL.LU.64 R186, [R1+0xd58] ;  /* 0x000d580001ba7983 */ /* 0x002ea20000300a00 */
[----:B------:R-:W-:-:S02]  /*13e00*/  LEA R194, P3, R180, R2, 0x2 ;  /* 0x00000002b4c27211 */ /* 0x000fc400078610ff */
[CC--:B---3--:R-:W-:Y:S02]  /*13e10*/  LEA R6, P2, R181.reuse, R2.reuse, 0x2 ;  /* 0x00000002b5067211 */ /* 0x0c8fe400078410ff */
[-C--:B------:R-:W-:Y:S02]  /*13e20*/  LEA.HI.X.SX32 R195, R180, R3.reuse, 0x2, P3 ;  /* 0x00000003b4c37211 */ /* 0x080fe400018f16ff */
[CC--:B------:R-:W-:Y:S02]  /*13e30*/  LEA R12, P1, R182.reuse, R2.reuse, 0x2 ;  /* 0x00000002b60c7211 */ /* 0x0c0fe400078210ff */
[-C--:B------:R-:W-:Y:S02]  /*13e40*/  LEA.HI.X.SX32 R7, R181, R3.reuse, 0x2, P2 ;  /* 0x00000003b5077211 */ /* 0x080fe400010f16ff */
[-C--:B------:R-:W-:Y:S02]  /*13e50*/  LEA.HI.X.SX32 R13, R182, R3.reuse, 0x2, P1 ;  /* 0x00000003b60d7211 */ /* 0x080fe400008f16ff */
[C---:B------:R-:W-:Y:S01]  /*13e60*/  LEA R190, P0, R183.reuse, R2, 0x2 ;  /* 0x00000002b7be7211 */ /* 0x040fe200078010ff */
[----:B------:R-:W-:Y:S03]  /*13e70*/  STL.64 [R1+0x320], R194 ;  /* 0x000320c201007387 */ /* 0x000fe60000100a00 */
[----:B------:R-:W-:-:S02]  /*13e80*/  LEA.HI.X.SX32 R191, R183, R3, 0x2, P0 ;  /* 0x00000003b7bf7211 */ /* 0x000fc400000f16ff */
[----:B--2---:R-:W-:-:S05]  /*13e90*/  LEA R196, P4, R186, R2, 0x2 ;  /* 0x00000002bac47211 */ /* 0x004fca00078810ff */
[----:B------:R-:W-:Y:S04]  /*13ea0*/  STL [R1+0x350], R196 ;  /* 0x000350c401007387 */ /* 0x000fe80000100800 */
[----:B------:R-:W-:Y:S04]  /*13eb0*/  STL.64 [R1+0x328], R6 ;  /* 0x0003280601007387 */ /* 0x000fe80000100a00 */
[----:B------:R-:W-:Y:S04]  /*13ec0*/  STL.64 [R1+0x330], R12 ;  /* 0x0003300c01007387 */ /* 0x000fe80000100a00 */
[----:B------:R1:W-:Y:S04]  /*13ed0*/  STL.64 [R1+0x338], R190 ;  /* 0x000338be01007387 */ /* 0x0003e80000100a00 */
[----:B-1----:R-:W2:Y:S01]  /*13ee0*/  LDL.LU.64 R190, [R1+0xd50] ;  /* 0x000d500001be7983 */ /* 0x002ea20000300a00 */
[----:B------:R-:W-:-:S02]  /*13ef0*/  LEA R178, P6, R250, R2, 0x2 ;  /* 0x00000002fab27211 */ /* 0x000fc400078c10ff */
[-C--:B------:R-:W-:Y:S02]  /*13f00*/  LEA R14, P5, R185, R2.reuse, 0x2 ;  /* 0x00000002b90e7211 */ /* 0x080fe400078a10ff */
[----:B------:R-:W-:Y:S02]  /*13f10*/  LEA R194, P3, R187, R2, 0x2 ;  /* 0x00000002bbc27211 */ /* 0x000fe400078610ff */
[-C--:B------:R-:W-:Y:S01]  /*13f20*/  LEA.HI.X.SX32 R179, R250, R3.reuse, 0x2, P6 ;  /* 0x00000003fab37211 */ /* 0x080fe200030f16ff */
[----:B------:R-:W-:Y:S01]  /*13f30*/  IMAD.MOV.U32 R183, RZ, RZ, R197 ;  /* 0x000000ffffb77224 */ /* 0x000fe200078e00c5 */
[-C--:B------:R-:W-:Y:S01]  /*13f40*/  LEA.HI.X.SX32 R15, R185, R3.reuse, 0x2, P5 ;  /* 0x00000003b90f7211 */ /* 0x080fe200028f16ff */
[----:B------:R-:W-:Y:S01]  /*13f50*/  IMAD.MOV.U32 R182, RZ, RZ, R196 ;  /* 0x000000ffffb67224 */ /* 0x000fe200078e00c4 */
[-C--:B------:R-:W-:Y:S01]  /*13f60*/  LEA.HI.X.SX32 R183, R186, R3.reuse, 0x2, P4 ;  /* 0x00000003bab77211 */ /* 0x080fe200020f16ff */
[----:B------:R-:W3:Y:S01]  /*13f70*/  LDL.LU.64 R196, [R1+0xd48] ;  /* 0x000d480001c47983 */ /* 0x000ee20000300a00 */
[----:B------:R-:W-:-:S03]  /*13f80*/  LEA.HI.X.SX32 R195, R187, R3, 0x2, P3 ;  /* 0x00000003bbc37211 */ /* 0x000fc600018f16ff */
[----:B------:R-:W-:Y:S01]  /*13f90*/  STL.64 [R1+0x340], R178 ;  /* 0x000340b201007387 */ /* 0x000fe20000100a00 */
[----:B--2---:R-:W-:-:S05]  /*13fa0*/  LEA R180, P0, R190, R2, 0x2 ;  /* 0x00000002beb47211 */ /* 0x004fca00078010ff */
[----:B------:R-:W-:Y:S04]  /*13fb0*/  STL [R1+0x370], R180 ;  /* 0x000370b401007387 */ /* 0x000fe80000100800 */
[----:B------:R-:W-:Y:S04]  /*13fc0*/  STL.64 [R1+0x348], R14 ;  /* 0x0003480e01007387 */ /* 0x000fe80000100a00 */
[----:B------:R-:W-:Y:S04]  /*13fd0*/  STL [R1+0x354], R183 ;  /* 0x000354b701007387 */ /* 0x000fe80000100800 */
[----:B------:R1:W-:Y:S04]  /*13fe0*/  STL.64 [R1+0x358], R194 ;  /* 0x000358c201007387 */ /* 0x0003e80000100a00 */
[----:B-1----:R-:W2:Y:S01]  /*13ff0*/  LDL.LU.64 R194, [R1+0xd40] ;  /* 0x000d400001c27983 */ /* 0x002ea20000300a00 */
[----:B------:R-:W-:-:S02]  /*14000*/  LEA R6, P2, R188, R2, 0x2 ;  /* 0x00000002bc067211 */ /* 0x000fc400078410ff */
[-C--:B------:R-:W-:Y:S02]  /*14010*/  LEA R12, P1, R189, R2.reuse, 0x2 ;  /* 0x00000002bd0c7211 */ /* 0x080fe400078210ff */
[-C--:B------:R-:W-:Y:S02]  /*14020*/  LEA.HI.X.SX32 R7, R188, R3.reuse, 0x2, P2 ;  /* 0x00000003bc077211 */ /* 0x080fe400010f16ff */
[-C--:B------:R-:W-:Y:S02]  /*14030*/  LEA R178, P6, R191, R2.reuse, 0x2 ;  /* 0x00000002bfb27211 */ /* 0x080fe400078c10ff */
[-C--:B------:R-:W-:Y:S01]  /*14040*/  LEA.HI.X.SX32 R13, R189, R3.reuse, 0x2, P1 ;  /* 0x00000003bd0d7211 */ /* 0x080fe200008f16ff */
[----:B------:R-:W-:Y:S01]  /*14050*/  IMAD.MOV.U32 R187, RZ, RZ, R181 ;  /* 0x000000ffffbb7224 */ /* 0x000fe200078e00b5 */
[----:B------:R-:W-:Y:S01]  /*14060*/  LEA R14, P5, R192, R2, 0x2 ;  /* 0x00000002c00e7211 */ /* 0x000fe200078a10ff */
[----:B------:R1:W-:Y:S01]  /*14070*/  STL.64 [R1+0x360], R6 ;  /* 0x0003600601007387 */ /* 0x0003e20000100a00 */
[-C--:B------:R-:W-:Y:S01]  /*14080*/  LEA.HI.X.SX32 R187, R190, R3.reuse, 0x2, P0 ;  /* 0x00000003bebb7211 */ /* 0x080fe200000f16ff */
[----:B------:R-:W-:Y:S01]  /*14090*/  IMAD.MOV.U32 R186, RZ, RZ, R180 ;  /* 0x000000ffffba7224 */ /* 0x000fe200078e00b4 */
[----:B------:R-:W-:-:S02]  /*140a0*/  LEA.HI.X.SX32 R179, R191, R3, 0x2, P6 ;  /* 0x00000003bfb37211 */ /* 0x000fc400030f16ff */
[-C--:B------:R-:W-:Y:S02]  /*140b0*/  LEA R182, P4, R193, R2.reuse, 0x2 ;  /* 0x00000002c1b67211 */ /* 0x080fe400078810ff */
[----:B------:R-:W-:Y:S01]  /*140c0*/  LEA.HI.X.SX32 R15, R192, R3, 0x2, P5 ;  /* 0x00000003c00f7211 */ /* 0x000fe200028f16ff */
[----:B-1----:R-:W4:Y:S01]  /*140d0*/  LDL.LU.64 R6, [R1+0xd38] ;  /* 0x000d380001067983 */ /* 0x002f220000300a00 */
[----:B---3--:R-:W-:-:S03]  /*140e0*/  LEA R186, P0, R197, R2, 0x2 ;  /* 0x00000002c5ba7211 */ /* 0x008fc600078010ff */
[----:B------:R1:W-:Y:S01]  /*140f0*/  STL.64 [R1+0x368], R12 ;  /* 0x0003680c01007387 */ /* 0x0003e20000100a00 */
[----:B------:R-:W-:Y:S01]  /*14100*/  LEA.HI.X.SX32 R183, R193, R3, 0x2, P4 ;  /* 0x00000003c1b77211 */ /* 0x000fe200020f16ff */
[----:B------:R-:W-:Y:S02]  /*14110*/  IMAD.MOV.U32 R189, RZ, RZ, R251 ;  /* 0x000000ffffbd7224 */ /* 0x000fe400078e00fb */
[----:B------:R-:W-:Y:S01]  /*14120*/  IMAD R203, R203, UR9, RZ ;  /* 0x00000009cbcb7c24 */ /* 0x000fe2000f8e02ff */
[----:B-1----:R-:W3:Y:S01]  /*14130*/  LDL.LU.64 R12, [R1+0xd30] ;  /* 0x000d3000010c7983 */ /* 0x002ee20000300a00 */
        /* <DEDUP_REMOVED lines=33> */
[----:B------:R-:W-:Y:S01]  /*14350*/  IMAD R240, R240, UR24, RZ ;  /* 0x00000018f0f07c24 */ /* 0x000fe2000f8e02ff */
[-C--:B--2---:R-:W-:Y:S02]  /*14360*/  LEA R250, P2, R195, R2.reuse, 0x2 ;  /* 0x00000002c3fa7211 */ /* 0x084fe400078410ff */
[----:B------:R-:W-:-:S03]  /*14370*/  LEA R180, P3, R194, R2, 0x2 ;  /* 0x00000002c2b47211 */ /* 0x000fc600078610ff */
[----:B------:R1:W-:Y:S01]  /*14380*/  STL [R1+0x398], R250 ;  /* 0x000398fa01007387 */ /* 0x0003e20000100800 */
[----:B------:R-:W-:Y:S01]  /*14390*/  IMAD.MOV.U32 R188, RZ, RZ, R250 ;  /* 0x000000ffffbc7224 */ /* 0x000fe200078e00fa */
[-C--:B------:R-:W-:Y:S02]  /*143a0*/  LEA.HI.X.SX32 R181, R194, R3.reuse, 0x2, P3 ;  /* 0x00000003c2b57211 */ /* 0x080fe400018f16ff */
[----:B------:R2:W-:Y:S01]  /*143b0*/  STL [R1+0x374], R187 ;  /* 0x000374bb01007387 */ /* 0x0005e20000100800 */
[----:B------:R-:W-:-:S03]  /*143c0*/  LEA.HI.X.SX32 R189, R195, R3, 0x2, P2 ;  /* 0x00000003c3bd7211 */ /* 0x000fc600010f16ff */
[----:B------:R4:W-:Y:S01]  /*143d0*/  STL.64 [R1+0x378], R178 ;  /* 0x000378b201007387 */ /* 0x0009e20000100a00 */
[----:B-1----:R-:W-:-:S03]  /*143e0*/  LEA R250, P1, R196, R2, 0x2 ;  /* 0x00000002c4fa7211 */ /* 0x002fc600078210ff */
[----:B------:R1:W-:Y:S01]  /*143f0*/  STL.64 [R1+0x380], R14 ;  /* 0x0003800e01007387 */ /* 0x0003e20000100a00 */
[-C--:B--2---:R-:W-:Y:S02]  /*14400*/  LEA.HI.X.SX32 R187, R197, R3.reuse, 0x2, P0 ;  /* 0x00000003c5bb7211 */ /* 0x084fe400000f16ff */
[----:B------:R-:W-:Y:S02]  /*14410*/  LEA.HI.X.SX32 R251, R196, R3, 0x2, P1 ;  /* 0x00000003c4fb7211 */ /* 0x000fe400008f16ff */
[-C--:B----4-:R-:W-:Y:S01]  /*14420*/  LEA R178, P6, R198, R2.reuse, 0x2 ;  /* 0x00000002c6b27211 */ /* 0x090fe200078c10ff */
[----:B------:R2:W-:Y:S01]  /*14430*/  STL.64 [R1+0x388], R182 ;  /* 0x000388b601007387 */ /* 0x0005e20000100a00 */
[----:B-1----:R-:W-:-:S03]  /*14440*/  LEA R14, P5, R199, R2, 0x2 ;  /* 0x00000002c70e7211 */ /* 0x002fc600078a10ff */
[----:B------:R1:W-:Y:S01]  /*14450*/  STL.64 [R1+0x390], R180 ;  /* 0x000390b401007387 */ /* 0x0003e20000100a00 */
[-C--:B------:R-:W-:Y:S02]  /*14460*/  LEA.HI.X.SX32 R179, R198, R3.reuse, 0x2, P6 ;  /* 0x00000003c6b37211 */ /* 0x080fe400030f16ff */
[-C--:B------:R-:W-:Y:S01]  /*14470*/  LEA.HI.X.SX32 R15, R199, R3.reuse, 0x2, P5 ;  /* 0x00000003c70f7211 */ /* 0x080fe200028f16ff */
[----:B------:R-:W-:Y:S01]  /*14480*/  STL [R1+0x39c], R189 ;  /* 0x00039cbd01007387 */ /* 0x000fe20000100800 */
[-C--:B------:R-:W-:Y:S02]  /*14490*/  LEA R190, P2, R202, R2.reuse, 0x2 ;  /* 0x00000002cabe7211 */ /* 0x080fe400078410ff */
[CC--:B--2---:R-:W-:Y:S01]  /*144a0*/  LEA R182, P4, R200.reuse, R2.reuse, 0x2 ;  /* 0x00000002c8b67211 */ /* 0x0c4fe200078810ff */
[----:B------:R2:W-:Y:S01]  /*144b0*/  STL.64 [R1+0x3a8], R186 ;  /* 0x0003a8ba01007387 */ /* 0x0005e20000100a00 */
[-C--:B------:R-:W-:Y:S02]  /*144c0*/  LEA R188, P1, R203, R2.reuse, 0x2 ;  /* 0x00000002cbbc7211 */ /* 0x080fe400078210ff */
[----:B-1----:R-:W-:Y:S01]  /*144d0*/  LEA R180, P3, R201, R2, 0x2 ;  /* 0x00000002c9b47211 */ /* 0x002fe200078610ff */
[----:B------:R-:W-:Y:S01]  /*144e0*/  STL.64 [R1+0x3a0], R250 ;  /* 0x0003a0fa01007387 */ /* 0x000fe20000100a00 */
[----:B------:R-:W-:-:S02]  /*144f0*/  LEA.HI.X.SX32 R183, R200, R3, 0x2, P4 ;  /* 0x00000003c8b77211 */ /* 0x000fc400020f16ff */
[-C--:B------:R-:W-:Y:S01]  /*14500*/  LEA.HI.X.SX32 R181, R201, R3.reuse, 0x2, P3 ;  /* 0x00000003c9b57211 */ /* 0x080fe200018f16ff */
[----:B------:R1:W-:Y:S01]  /*14510*/  STL.64 [R1+0x3b0], R178 ;  /* 0x0003b0b201007387 */ /* 0x0003e20000100a00 */
[-C--:B------:R-:W-:Y:S02]  /*14520*/  LEA.HI.X.SX32 R191, R202, R3.reuse, 0x2, P2 ;  /* 0x00000003cabf7211 */ /* 0x080fe400010f16ff */
[CC--:B--2---:R-:W-:Y:S01]  /*14530*/  LEA R186, P0, R204.reuse, R2.reuse, 0x2 ;  /* 0x00000002ccba7211 */ /* 0x0c4fe200078010ff */
[----:B------:R2:W-:Y:S01]  /*14540*/  STL.64 [R1+0x3b8], R14 ;  /* 0x0003b80e01007387 */ /* 0x0005e20000100a00 */
[-C--:B------:R-:W-:Y:S02]  /*14550*/  LEA.HI.X.SX32 R189, R203, R3.reuse, 0x2, P1 ;  /* 0x00000003cbbd7211 */ /* 0x080fe400008f16ff */
[----:B------:R-:W-:Y:S02]  /*14560*/  LEA.HI.X.SX32 R187, R204, R3, 0x2, P0 ;  /* 0x00000003ccbb7211 */ /* 0x000fe400000f16ff */
[-C--:B-1----:R-:W-:Y:S01]  /*14570*/  LEA R178, P6, R205, R2.reuse, 0x2 ;  /* 0x00000002cdb27211 */ /* 0x082fe200078c10ff */
[----:B------:R1:W-:Y:S01]  /*14580*/  STL.64 [R1+0x3c0], R182 ;  /* 0x0003c0b601007387 */ /* 0x0003e20000100a00 */
[----:B--2---:R-:W-:-:S03]  /*14590*/  LEA R14, P5, R206, R2, 0x2 ;  /* 0x00000002ce0e7211 */ /* 0x004fc600078a10ff */
[----:B------:R2:W-:Y:S01]  /*145a0*/  STL.64 [R1+0x3c8], R180 ;  /* 0x0003c8b401007387 */ /* 0x0005e20000100a00 */
[-C--:B------:R-:W-:Y:S02]  /*145b0*/  LEA.HI.X.SX32 R179, R205, R3.reuse, 0x2, P6 ;  /* 0x00000003cdb37211 */ /* 0x080fe400030f16ff */
[----:B------:R-:W-:Y:S01]  /*145c0*/  LEA.HI.X.SX32 R15, R206, R3, 0x2, P5 ;  /* 0x00000003ce0f7211 */ /* 0x000fe200028f16ff */
[----:B------:R4:W-:Y:S01]  /*145d0*/  STL.64 [R1+0x3d0], R190 ;  /* 0x0003d0be01007387 */ /* 0x0009e20000100a00 */
[----:B-1----:R-:W-:-:S03]  /*145e0*/  LEA R182, P4, R207, R2, 0x2 ;  /* 0x00000002cfb67211 */ /* 0x002fc600078810ff */
[----:B------:R1:W-:Y:S01]  /*145f0*/  STL.64 [R1+0x3d8], R188 ;  /* 0x0003d8bc01007387 */ /* 0x0003e20000100a00 */
[----:B--2---:R-:W-:-:S03]  /*14600*/  LEA R180, P3, R208, R2, 0x2 ;  /* 0x00000002d0b47211 */ /* 0x004fc600078610ff */
[----:B------:R2:W-:Y:S01]  /*14610*/  STL.64 [R1+0x3e0], R186 ;  /* 0x0003e0ba01007387 */ /* 0x0005e20000100a00 */
[-C--:B------:R-:W-:Y:S02]  /*14620*/  LEA.HI.X.SX32 R183, R207, R3.reuse, 0x2, P4 ;  /* 0x00000003cfb77211 */ /* 0x080fe400020f16ff */
[CC--:B----4-:R-:W-:Y:S01]  /*14630*/  LEA R190, P2, R209.reuse, R2.reuse, 0x2 ;  /* 0x00000002d1be7211 */ /* 0x0d0fe200078410ff */
[----:B------:R4:W-:Y:S01]  /*14640*/  STL.64 [R1+0x3e8], R178 ;  /* 0x0003e8b201007387 */ /* 0x0009e20000100a00 */
[-C--:B------:R-:W-:Y:S02]  /*14650*/  LEA.HI.X.SX32 R181, R208, R3.reuse, 0x2, P3 ;  /* 0x00000003d0b57211 */ /* 0x080fe400018f16ff */
[-C--:B-1----:R-:W-:Y:S01]  /*14660*/  LEA R188, P1, R210, R2.reuse, 0x2 ;  /* 0x00000002d2bc7211 */ /* 0x082fe200078210ff */
[----:B------:R1:W-:Y:S01]  /*14670*/  STL.64 [R1+0x3f0], R14 ;  /* 0x0003f00e01007387 */ /* 0x0003e20000100a00 */
[----:B------:R-:W-:Y:S02]  /*14680*/  LEA.HI.X.SX32 R191, R209, R3, 0x2, P2 ;  /* 0x00000003d1bf7211 */ /* 0x000fe400010f16ff */
[----:B--2---:R-:W-:-:S02]  /*14690*/  LEA R186, P0, R211, R2, 0x2 ;  /* 0x00000002d3ba7211 */ /* 0x004fc400078010ff */
[-C--:B------:R-:W-:Y:S02]  /*146a0*/  LEA.HI.X.SX32 R189, R210, R3.reuse, 0x2, P1 ;  /* 0x00000003d2bd7211 */ /* 0x080fe400008f16ff */
[CC--:B----4-:R-:W-:Y:S01]  /*146b0*/  LEA R178, P6, R212.reuse, R2.reuse, 0x2 ;  /* 0x00000002d4b27211 */ /* 0x0d0fe200078c10ff */
[----:B------:R2:W-:Y:S01]  /*146c0*/  STL.64 [R1+0x3f8], R182 ;  /* 0x0003f8b601007387 */ /* 0x0005e20000100a00 */
[-C--:B------:R-:W-:Y:S02]  /*146d0*/  LEA.HI.X.SX32 R187, R211, R3.reuse, 0x2, P0 ;  /* 0x00000003d3bb7211 */ /* 0x080fe400000f16ff */
[CC--:B-1----:R-:W-:Y:S01]  /*146e0*/  LEA R14, P5, R213.reuse, R2.reuse, 0x2 ;  /* 0x00000002d50e7211 */ /* 0x0c2fe200078a10ff */
[----:B------:R1:W-:Y:S01]  /*146f0*/  STL.64 [R1+0x400], R180 ;  /* 0x000400b401007387 */ /* 0x0003e20000100a00 */
[-C--:B------:R-:W-:Y:S02]  /*14700*/  LEA.HI.X.SX32 R179, R212, R3.reuse, 0x2, P6 ;  /* 0x00000003d4b37211 */ /* 0x080fe400030f16ff */
[----:B------:R-:W-:Y:S01]  /*14710*/  LEA.HI.X.SX32 R15, R213, R3, 0x2, P5 ;  /* 0x00000003d50f7211 */ /* 0x000fe200028f16ff */
[----:B------:R4:W-:Y:S01]  /*14720*/  STL.64 [R1+0x408], R190 ;  /* 0x000408be01007387 */ /* 0x0009e20000100a00 */
[----:B--2---:R-:W-:-:S03]  /*14730*/  LEA R182, P4, R214, R2, 0x2 ;  /* 0x00000002d6b67211 */ /* 0x004fc600078810ff */
[----:B------:R2:W-:Y:S01]  /*14740*/  STL.64 [R1+0x410], R188 ;  /* 0x000410bc01007387 */ /* 0x0005e20000100a00 */
[----:B-1----:R-:W-:-:S03]  /*14750*/  LEA R180, P3, R215, R2, 0x2 ;  /* 0x00000002d7b47211 */ /* 0x002fc600078610ff */
[----:B------:R1:W-:Y:S01]  /*14760*/  STL.64 [R1+0x418], R186 ;  /* 0x000418ba01007387 */ /* 0x0003e20000100a00 */
[-C--:B------:R-:W-:Y:S02]  /*14770*/  LEA.HI.X.SX32 R183, R214, R3.reuse, 0x2, P4 ;  /* 0x00000003d6b77211 */ /* 0x080fe400020f16ff */
[CC--:B----4-:R-:W-:Y:S01]  /*14780*/  LEA R190, P2, R216.reuse, R2.reuse, 0x2 ;  /* 0x00000002d8be7211 */ /* 0x0d0fe200078410ff */
[----:B------:R4:W-:Y:S01]  /*14790*/  STL.64 [R1+0x420], R178 ;  /* 0x000420b201007387 */ /* 0x0009e20000100a00 */
[-C--:B------:R-:W-:Y:S02]  /*147a0*/  LEA.HI.X.SX32 R181, R215, R3.reuse, 0x2, P3 ;  /* 0x00000003d7b57211 */ /* 0x080fe400018f16ff */
[-C--:B--2---:R-:W-:Y:S01]  /*147b0*/  LEA R188, P1, R217, R2.reuse, 0x2 ;  /* 0x00000002d9bc7211 */ /* 0x084fe200078210ff */
[----:B------:R2:W-:Y:S01]  /*147c0*/  STL.64 [R1+0x428], R14 ;  /* 0x0004280e01007387 */ /* 0x0005e20000100a00 */
[----:B------:R-:W-:Y:S02]  /*147d0*/  LEA.HI.X.SX32 R191, R216, R3, 0x2, P2 ;  /* 0x00000003d8bf7211 */ /* 0x000fe400010f16ff */
[----:B-1----:R-:W-:-:S02]  /*147e0*/  LEA R186, P0, R218, R2, 0x2 ;  /* 0x00000002daba7211 */ /* 0x002fc400078010ff */
[-C--:B------:R-:W-:Y:S02]  /*147f0*/  LEA.HI.X.SX32 R189, R217, R3.reuse, 0x2, P1 ;  /* 0x00000003d9bd7211 */ /* 0x080fe400008f16ff */
[CC--:B----4-:R-:W-:Y:S01]  /*14800*/  LEA R178, P6, R219.reuse, R2.reuse, 0x2 ;  /* 0x00000002dbb27211 */ /* 0x0d0fe200078c10ff */
[----:B------:R1:W-:Y:S01]  /*14810*/  STL.64 [R1+0x430], R182 ;  /* 0x000430b601007387 */ /* 0x0003e20000100a00 */
[-C--:B------:R-:W-:Y:S02]  /*14820*/  LEA.HI.X.SX32 R187, R218, R3.reuse, 0x2, P0 ;  /* 0x00000003dabb7211 */ /* 0x080fe400000f16ff */
[CC--:B--2---:R-:W-:Y:S01]  /*14830*/  LEA R14, P5, R220.reuse, R2.reuse, 0x2 ;  /* 0x00000002dc0e7211 */ /* 0x0c4fe200078a10ff */
        /* <DEDUP_REMOVED lines=59> */
[CC--:B----4-:R-:W-:Y:S02]  /*14bf0*/  LEA R178, P6, R240.reuse, R2.reuse, 0x2 ;  /* 0x00000002f0b27211 */ /* 0x0d0fe400078c10ff */
[----:B-1----:R-:W-:Y:S01]  /*14c00*/  LEA R14, P5, R241, R2, 0x2 ;  /* 0x00000002f10e7211 */ /* 0x002fe200078a10ff */
[----:B------:R-:W-:Y:S01]  /*14c10*/  STL.64 [R1+0x4d8], R182 ;  /* 0x0004d8b601007387 */ /* 0x000fe20000100a00 */
[-C--:B------:R-:W-:Y:S02]  /*14c20*/  LEA.HI.X.SX32 R187, R239, R3.reuse, 0x2, P0 ;  /* 0x00000003efbb7211 */ /* 0x080fe400000f16ff */
[-C--:B------:R-:W-:Y:S01]  /*14c30*/  LEA.HI.X.SX32 R15, R241, R3.reuse, 0x2, P5 ;  /* 0x00000003f10f7211 */ /* 0x080fe200028f16ff */
[----:B------:R-:W-:Y:S01]  /*14c40*/  STL.64 [R1+0x4e0], R180 ;  /* 0x0004e0b401007387 */ /* 0x000fe20000100a00 */
[----:B------:R-:W-:-:S03]  /*14c50*/  LEA.HI.X.SX32 R179, R240, R3, 0x2, P6 ;  /* 0x00000003f0b37211 */ /* 0x000fc600030f16ff */
[----:B------:R-:W-:Y:S04]  /*14c60*/  STL.64 [R1+0x4e8], R190 ;  /* 0x0004e8be01007387 */ /* 0x000fe80000100a00 */
[----:B------:R-:W-:Y:S04]  /*14c70*/  STL.64 [R1+0x4f0], R188 ;  /* 0x0004f0bc01007387 */ /* 0x000fe80000100a00 */
[----:B------:R-:W-:Y:S04]  /*14c80*/  STL.64 [R1+0x4f8], R186 ;  /* 0x0004f8ba01007387 */ /* 0x000fe80000100a00 */
[----:B------:R1:W-:Y:S04]  /*14c90*/  STL.64 [R1+0x508], R14 ;  /* 0x0005080e01007387 */ /* 0x0003e80000100a00 */
[----:B------:R2:W-:Y:S04]  /*14ca0*/  STL.64 [R1+0x500], R178 ;  /* 0x000500b201007387 */ /* 0x0005e80000100a00 */
[----:B-1----:R-:W4:Y:S04]  /*14cb0*/  LDL.LU R14, [R1+0x5bc] ;  /* 0x0005bc00010e7983 */ /* 0x002f280000300800 */
[----:B------:R-:W3:Y:S04]  /*14cc0*/  LDL.LU R15, [R1+0x5c8] ;  /* 0x0005c800010f7983 */ /* 0x000ee80000300800 */
[----:B--2---:R-:W2:Y:S01]  /*14cd0*/  LDL.LU R178, [R1+0x560] ;  /* 0x0005600001b27983 */ /* 0x004ea20000300800 */
[----:B------:R-:W-:-:S02]  /*14ce0*/  IMAD R242, R242, UR26, RZ ;  /* 0x0000001af2f27c24 */ /* 0x000fc4000f8e02ff */
[----:B------:R-:W-:Y:S01]  /*14cf0*/  IMAD R243, R243, UR27, RZ ;  /* 0x0000001bf3f37c24 */ /* 0x000fe2000f8e02ff */
[----:B------:R-:W3:Y:S01]  /*14d00*/  LDL.LU R197, [R1+0x564] ;  /* 0x0005640001c57983 */ /* 0x000ee20000300800 */
[----:B------:R-:W-:Y:S01]  /*14d10*/  IMAD R244, R244, UR28, RZ ;  /* 0x0000001cf4f47c24 */ /* 0x000fe2000f8e02ff */
[-C--:B------:R-:W-:Y:S01]  /*14d20*/  LEA R182, P4, R242, R2.reuse, 0x2 ;  /* 0x00000002f2b67211 */ /* 0x080fe200078810ff */
[----:B------:R-:W-:Y:S01]  /*14d30*/  IMAD R245, R245, UR29, RZ ;  /* 0x0000001df5f57c24 */ /* 0x000fe2000f8e02ff */
[-C--:B------:R-:W-:Y:S01]  /*14d40*/  LEA R180, P3, R243, R2.reuse, 0x2 ;  /* 0x00000002f3b47211 */ /* 0x080fe200078610ff */
[----:B------:R-:W-:Y:S02]  /*14d50*/  IMAD R246, R246, UR30, RZ ;  /* 0x0000001ef6f67c24 */ /* 0x000fe4000f8e02ff */
[----:B------:R-:W-:Y:S01]  /*14d60*/  IMAD R247, R247, UR31, RZ ;  /* 0x0000001ff7f77c24 */ /* 0x000fe2000f8e02ff */
[-C--:B------:R-:W-:Y:S01]  /*14d70*/  LEA R198, P2, R244, R2.reuse, 0x2 ;  /* 0x00000002f4c67211 */ /* 0x080fe200078410ff */
[----:B------:R-:W-:Y:S01]  /*14d80*/  IMAD R248, R248, UR32, RZ ;  /* 0x00000020f8f87c24 */ /* 0x000fe2000f8e02ff */
[----:B------:R-:W-:Y:S01]  /*14d90*/  LEA.HI.X.SX32 R183, R242, R3, 0x2, P4 ;  /* 0x00000003f2b77211 */ /* 0x000fe200020f16ff */
[----:B------:R-:W-:Y:S01]  /*14da0*/  IMAD R249, R249, UR11, RZ ;  /* 0x0000000bf9f97c24 */ /* 0x000fe2000f8e02ff */
[-C--:B------:R-:W-:Y:S01]  /*14db0*/  LEA R192, P1, R245, R2.reuse, 0x2 ;  /* 0x00000002f5c07211 */ /* 0x080fe200078210ff */
[----:B------:R-:W3:Y:S01]  /*14dc0*/  LDL.LU R196, [R1+0x568] ;  /* 0x0005680001c47983 */ /* 0x000ee20000300800 */
[----:B------:R-:W-:-:S02]  /*14dd0*/  LEA R190, P0, R246, R2, 0x2 ;  /* 0x00000002f6be7211 */ /* 0x000fc400078010ff */
[-C--:B------:R-:W-:Y:S01]  /*14de0*/  LEA.HI.X.SX32 R181, R243, R3.reuse, 0x2, P3 ;  /* 0x00000003f3b57211 */ /* 0x080fe200018f16ff */
[----:B------:R-:W-:Y:S01]  /*14df0*/  IMAD.MOV.U32 R179, RZ, RZ, R0 ;  /* 0x000000ffffb37224 */ /* 0x000fe200078e0000 */
[-C--:B------:R-:W-:Y:S01]  /*14e00*/  LEA R188, P6, R247, R2.reuse, 0x2 ;  /* 0x00000002f7bc7211 */ /* 0x080fe200078c10ff */
[----:B------:R1:W-:Y:S01]  /*14e10*/  STL.64 [R1+0x510], R182 ;  /* 0x000510b601007387 */ /* 0x0003e20000100a00 */
[-C--:B------:R-:W-:Y:S02]  /*14e20*/  LEA.HI.X.SX32 R199, R244, R3.reuse, 0x2, P2 ;  /* 0x00000003f4c77211 */ /* 0x080fe400010f16ff */
[----:B------:R-:W-:Y:S01]  /*14e30*/  LEA R186, P5, R248, R2, 0x2 ;  /* 0x00000002f8ba7211 */ /* 0x000fe200078a10ff */
[----:B------:R-:W1:Y:S01]  /*14e40*/  S2R R0, SR_TID.X ;  /* 0x0000000000007919 */ /* 0x000e620000002100 */
[-C--:B------:R-:W-:Y:S02]  /*14e50*/  LEA.HI.X.SX32 R193, R245, R3.reuse, 0x2, P1 ;  /* 0x00000003f5c17211 */ /* 0x080fe400008f16ff */
[-C--:B------:R-:W-:Y:S01]  /*14e60*/  LEA.HI.X.SX32 R191, R246, R3.reuse, 0x2, P0 ;  /* 0x00000003f6bf7211 */ /* 0x080fe200000f16ff */
[----:B------:R-:W3:Y:S01]  /*14e70*/  LDL.LU R195, [R1+0x56c] ;  /* 0x00056c0001c37983 */ /* 0x000ee20000300800 */
[----:B------:R-:W-:-:S02]  /*14e80*/  LEA.HI.X.SX32 R189, R247, R3, 0x2, P6 ;  /* 0x00000003f7bd7211 */ /* 0x000fc400030f16ff */
[----:B-1----:R-:W-:Y:S01]  /*14e90*/  LEA R182, P4, R249, R2, 0x2 ;  /* 0x00000002f9b67211 */ /* 0x002fe200078810ff */
[----:B------:R-:W-:Y:S01]  /*14ea0*/  STL.64 [R1+0x518], R180 ;  /* 0x000518b401007387 */ /* 0x000fe20000100a00 */
[----:B------:R-:W-:-:S03]  /*14eb0*/  LEA.HI.X.SX32 R187, R248, R3, 0x2, P5 ;  /* 0x00000003f8bb7211 */ /* 0x000fc600028f16ff */
[----:B------:R-:W3:Y:S01]  /*14ec0*/  LDL.LU R194, [R1+0x570] ;  /* 0x0005700001c27983 */ /* 0x000ee20000300800 */
[----:B------:R-:W-:-:S03]  /*14ed0*/  LEA.HI.X.SX32 R183, R249, R3, 0x2, P4 ;  /* 0x00000003f9b77211 */ /* 0x000fc600020f16ff */
[----:B------:R-:W-:Y:S04]  /*14ee0*/  STL.64 [R1+0x520], R198 ;  /* 0x000520c601007387 */ /* 0x000fe80000100a00 */
[----:B------:R1:W-:Y:S04]  /*14ef0*/  STL.64 [R1+0x528], R192 ;  /* 0x000528c001007387 */ /* 0x0003e80000100a00 */
[----:B------:R1:W-:Y:S04]  /*14f00*/  STL.64 [R1+0x530], R190 ;  /* 0x000530be01007387 */ /* 0x0003e80000100a00 */
[----:B------:R1:W-:Y:S04]  /*14f10*/  STL.64 [R1+0x538], R188 ;  /* 0x000538bc01007387 */ /* 0x0003e80000100a00 */
[----:B-1----:R-:W3:Y:S04]  /*14f20*/  LDL.LU R193, [R1+0x574] ;  /* 0x0005740001c17983 */ /* 0x002ee80000300800 */
[----:B------:R1:W-:Y:S04]  /*14f30*/  STL.64 [R1+0x548], R186 ;  /* 0x000548ba01007387 */ /* 0x0003e80000100a00 */
[----:B------:R-:W3:Y:S04]  /*14f40*/  LDL.LU R192, [R1+0x578] ;  /* 0x0005780001c07983 */ /* 0x000ee80000300800 */
[----:B------:R1:W-:Y:S04]  /*14f50*/  STL.64 [R1+0x540], R182 ;  /* 0x000540b601007387 */ /* 0x0003e80000100a00 */
[----:B------:R-:W3:Y:S04]  /*14f60*/  LDL.LU R191, [R1+0x57c] ;  /* 0x00057c0001bf7983 */ /* 0x000ee80000300800 */
[----:B------:R-:W3:Y:S04]  /*14f70*/  LDL.LU R190, [R1+0x580] ;  /* 0x0005800001be7983 */ /* 0x000ee80000300800 */
[----:B------:R-:W3:Y:S04]  /*14f80*/  LDL.LU R189, [R1+0x584] ;  /* 0x0005840001bd7983 */ /* 0x000ee80000300800 */
[----:B------:R-:W3:Y:S04]  /*14f90*/  LDL.LU R188, [R1+0x588] ;  /* 0x0005880001bc7983 */ /* 0x000ee80000300800 */
[----:B-1----:R-:W3:Y:S04]  /*14fa0*/  LDL.LU R187, [R1+0x58c] ;  /* 0x00058c0001bb7983 */ /* 0x002ee80000300800 */
[----:B------:R-:W3:Y:S04]  /*14fb0*/  LDL.LU R186, [R1+0x590] ;  /* 0x0005900001ba7983 */ /* 0x000ee80000300800 */
[----:B------:R-:W3:Y:S04]  /*14fc0*/  LDL.LU R185, [R1+0x594] ;  /* 0x0005940001b97983 */ /* 0x000ee80000300800 */
[----:B------:R-:W3:Y:S04]  /*14fd0*/  LDL.LU R183, [R1+0x598] ;  /* 0x0005980001b77983 */ /* 0x000ee80000300800 */
[----:B------:R-:W3:Y:S01]  /*14fe0*/  LDL.LU R182, [R1+0x59c] ;  /* 0x00059c0001b67983 */ /* 0x000ee20000300800 */
[----:B------:R-:W-:-:S02]  /*14ff0*/  SHF.R.U32.HI R250, RZ, 0x6, R0 ;  /* 0x00000006fffa7819 */ /* 0x000fc40000011600 */
[----:B------:R-:W-:Y:S01]  /*15000*/  SHF.R.U32.HI R251, RZ, 0x6, R0 ;  /* 0x00000006fffb7819 */ /* 0x000fe20000011600 */
[----:B------:R-:W-:Y:S01]  /*15010*/  IMAD R184, R184, UR6, RZ ;  /* 0x00000006b8b87c24 */ /* 0x000fe2000f8e02ff */
[----:B------:R-:W-:Y:S01]  /*15020*/  SGXT.U32 R250, R250, 0x1 ;  /* 0x00000001fafa781a */ /* 0x000fe20000000000 */
[----:B------:R-:W3:Y:S01]  /*15030*/  LDL.LU R181, [R1+0x5a0] ;  /* 0x0005a00001b57983 */ /* 0x000ee20000300800 */
[----:B------:R-:W-:Y:S01]  /*15040*/  SGXT.U32 R251, R251, 0x1 ;  /* 0x00000001fbfb781a */ /* 0x000fe20000000000 */
[----:B------:R-:W1:Y:S02]  /*15050*/  LDC R0, c[0x0][0x3a0] ;  /* 0x0000e800ff007b82 */ /* 0x000e640000000800 */
[----:B------:R-:W-:Y:S01]  /*15060*/  IMAD R250, R250, UR4, RZ ;  /* 0x00000004fafa7c24 */ /* 0x000fe2000f8e02ff */
[----:B------:R-:W-:Y:S01]  /*15070*/  LEA R180, P3, R184, UR12, 0x2 ;  /* 0x0000000cb8b47c11 */ /* 0x000fe2000f8610ff */
[----:B------:R-:W-:Y:S02]  /*15080*/  IMAD R251, R251, UR4, RZ ;  /* 0x00000004fbfb7c24 */ /* 0x000fe4000f8e02ff */
[----:B------:R-:W-:Y:S01]  /*15090*/  IMAD R250, R252, 0x2, R250 ;  /* 0x00000002fcfa7824 */ /* 0x000fe200078e02fa */
[----:B------:R-:W-:-:S02]  /*150a0*/  LEA.HI.X.SX32 R2, R184, UR13, 0x2, P3 ;  /* 0x0000000db8027c11 */ /* 0x000fc400098f16ff */
[CC--:B------:R-:W-:Y:S02]  /*150b0*/  LEA R242, P4, R251.reuse, R180.reuse, 0x2 ;  /* 0x000000b4fbf27211 */ /* 0x0c0fe400078810ff */
[C---:B------:R-:W-:Y:S02]  /*150c0*/  LEA R240, P6, R250.reuse, R180, 0x2 ;  /* 0x000000b4faf07211 */ /* 0x040fe400078c10ff */
[-C--:B------:R-:W-:Y:S02]  /*150d0*/  LEA.HI.X.SX32 R243, R251, R2.reuse, 0x2, P4 ;  /* 0x00000002fbf37211 */ /* 0x080fe400020f16ff */
[----:B------:R-:W-:Y:S01]  /*150e0*/  LEA.HI.X.SX32 R241, R250, R2, 0x2, P6 ;  /* 0x00000002faf17211 */ /* 0x000fe200030f16ff */
[----:B------:R-:W3:Y:S04]  /*150f0*/  LDL.LU R251, [R1+0x5a4] ;  /* 0x0005a40001fb7983 */ /* 0x000ee80000300800 */
[----:B------:R-:W3:Y:S01]  /*15100*/  LDL.LU R250, [R1+0x5a8] ;  /* 0x0005a80001fa7983 */ /* 0x000ee20000300800 */
[----:B----4-:R-:W-:-:S04]  /*15110*/  LEA R238, P3, R14, R180, 0x2 ;  /* 0x000000b40eee7211 */ /* 0x010fc800078610ff */
[----:B------:R-:W-:Y:S02]  /*15120*/  LEA.HI.X.SX32 R239, R14, R2, 0x2, P3 ;  /* 0x000000020eef7211 */ /* 0x000fe400018f16ff */
[----:B------:R-:W4:Y:S01]  /*15130*/  LDL.LU R14, [R1+0x5ac] ;  /* 0x0005ac00010e7983 */ /* 0x000f220000300800 */
[----:B--2---:R-:W-:-:S04]  /*15140*/  LEA R234, P0, R178, R180, 0x2 ;  /* 0x000000b4b2ea7211 */ /* 0x004fc800078010ff */
[----:B------:R-:W-:Y:S02]  /*15150*/  LEA.HI.X.SX32 R235, R178, R2, 0x2, P0 ;  /* 0x00000002b2eb7211 */ /* 0x000fe400000f16ff */
[----:B------:R-:W2:Y:S01]  /*15160*/  LDL.LU R178, [R1+0x5b0] ;  /* 0x0005b00001b27983 */ /* 0x000ea20000300800 */
[----:B---3--:R-:W-:-:S04]  /*15170*/  LEA R236, P1, R15, R180, 0x2 ;  /* 0x000000b40fec7211 */ /* 0x008fc800078210ff */
[----:B------:R-:W-:Y:S01]  /*15180*/  LEA.HI.X.SX32 R237, R15, R2, 0x2, P1 ;  /* 0x000000020fed7211 */ /* 0x000fe200008f16ff */
[----:B------:R-:W-:Y:S01]  /*15190*/  IMAD.U32 R15, RZ, RZ, UR4 ;  /* 0x00000004ff0f7e24 */ /* 0x000fe2000f8e00ff */
[----:B------:R-:W-:-:S04]  /*151a0*/  LEA R228, P4, R195, R180, 0x2 ;  /* 0x000000b4c3e47211 */ /* 0x000fc800078810ff */
[----:B------:R-:W-:Y:S01]  /*151b0*/  LEA.HI.X.SX32 R229, R195, R2, 0x2, P4 ;  /* 0x00000002c3e57211 */ /* 0x000fe200020f16ff */
[----:B------:R-:W-:Y:S01]  /*151c0*/  IMAD R15, R15, 0x2, R12 ;  /* 0x000000020f0f7824 */ /* 0x000fe200078e020c */
[-C--:B------:R-:W-:Y:S02]  /*151d0*/  LEA R232, P2, R197, R180.reuse, 0x2 ;  /* 0x000000b4c5e87211 */ /* 0x080fe400078410ff */
[-C--:B------:R-:W-:Y:S02]  /*151e0*/  LEA R230, P5, R196, R180.reuse, 0x2 ;  /* 0x000000b4c4e67211 */ /* 0x080fe400078a10ff */
[-C--:B------:R-:W-:Y:S02]  /*151f0*/  LEA R224, P1, R193, R180.reuse, 0x2 ;  /* 0x000000b4c1e07211 */ /* 0x080fe400078210ff */
[----:B------:R-:W-:-:S04]  /*15200*/  LEA R222, P0, R192, R180, 0x2 ;  /* 0x000000b4c0de7211 */ /* 0x000fc800078010ff */
[----:B------:R-:W-:Y:S02]  /*15210*/  LEA.HI.X.SX32 R223, R192, R2, 0x2, P0 ;  /* 0x00000002c0df7211 */ /* 0x000fe400000f16ff */
[----:B------:R-:W-:-:S04]  /*15220*/  LEA R216, P4, R189, R180, 0x2 ;  /* 0x000000b4bdd87211 */ /* 0x000fc800078810ff */
[-C--:B------:R-:W-:Y:S02]  /*15230*/  LEA.HI.X.SX32 R217, R189, R2.reuse, 0x2, P4 ;  /* 0x00000002bdd97211 */ /* 0x080fe400020f16ff */
[----:B------:R-:W-:Y:S02]  /*15240*/  LEA.HI.X.SX32 R225, R193, R2, 0x2, P1 ;  /* 0x00000002c1e17211 */ /* 0x000fe400008f16ff */
[----:B------:R-:W-:-:S04]  /*15250*/  LEA R204, P4, R182, R180, 0x2 ;  /* 0x000000b4b6cc7211 */ /* 0x000fc800078810ff */
[----:B------:R-:W-:Y:S02]  /*15260*/  LEA.HI.X.SX32 R205, R182, R2, 0x2, P4 ;  /* 0x00000002b6cd7211 */ /* 0x000fe400020f16ff */
[----:B------:R-:W-:-:S04]  /*15270*/  LEA R192, P4, R12, R180, 0x2 ;  /* 0x000000b40cc07211 */ /* 0x000fc800078810ff */
[-C--:B------:R-:W-:Y:S02]  /*15280*/  LEA.HI.X.SX32 R193, R12, R2.reuse, 0x2, P4 ;  /* 0x000000020cc17211 */ /* 0x080fe400020f16ff */
[----:B------:R-:W3:Y:S01]  /*15290*/  S2R R12, SR_TID.X ;  /* 0x00000000000c7919 */ /* 0x000ee20000002100 */
[----:B------:R-:W-:Y:S02]  /*152a0*/  LEA.HI.X.SX32 R233, R197, R2, 0x2, P2 ;  /* 0x00000002c5e97211 */ /* 0x000fe400010f16ff */
[----:B------:R-:W-:Y:S02]  /*152b0*/  LEA R220, P2, R191, R180, 0x2 ;  /* 0x000000b4bfdc7211 */ /* 0x000fe400078410ff */
[----:B------:R-:W-:Y:S02]  /*152c0*/  LEA.HI.X.SX32 R231, R196, R2, 0x2, P5 ;  /* 0x00000002c4e77211 */ /* 0x000fe400028f16ff */
[-C--:B------:R-:W-:Y:S02]  /*152d0*/  LEA R218, P5, R190, R180.reuse, 0x2 ;  /* 0x000000b4beda7211 */ /* 0x080fe400078a10ff */
[----:B------:R-:W-:-:S02]  /*152e0*/  LEA R226, P3, R194, R180, 0x2 ;  /* 0x000000b4c2e27211 */ /* 0x000fc400078610ff */
[----:B------:R-:W-:Y:S02]  /*152f0*/  LEA.HI.X.SX32 R221, R191, R2, 0x2, P2 ;  /* 0x00000002bfdd7211 */ /* 0x000fe400010f16ff */
[----:B------:R-:W-:Y:S02]  /*15300*/  LEA R208, P2, R185, R180, 0x2 ;  /* 0x000000b4b9d07211 */ /* 0x000fe400078410ff */
[-C--:B------:R-:W-:Y:S02]  /*15310*/  LEA.HI.X.SX32 R219, R190, R2.reuse, 0x2, P5 ;  /* 0x00000002bedb7211 */ /* 0x080fe400028f16ff */
[----:B------:R-:W-:Y:S02]  /*15320*/  LEA.HI.X.SX32 R227, R194, R2, 0x2, P3 ;  /* 0x00000002c2e37211 */ /* 0x000fe400018f16ff */
[-C--:B------:R-:W-:Y:S02]  /*15330*/  LEA R206, P5, R183, R180.reuse, 0x2 ;  /* 0x000000b4b7ce7211 */ /* 0x080fe400078a10ff */
[----:B------:R-:W-:-:S02]  /*15340*/  LEA R214, P3, R188, R180, 0x2 ;  /* 0x000000b4bcd67211 */ /* 0x000fc400078610ff */
[-C--:B------:R-:W-:Y:S02]  /*15350*/  LEA R212, P1, R187, R180.reuse, 0x2 ;  /* 0x000000b4bbd47211 */ /* 0x080fe400078210ff */
[----:B------:R-:W-:Y:S02]  /*15360*/  LEA R210, P0, R186, R180, 0x2 ;  /* 0x000000b4bad27211 */ /* 0x000fe400078010ff */
[-C--:B------:R-:W-:Y:S02]  /*15370*/  LEA.HI.X.SX32 R209, R185, R2.reuse, 0x2, P2 ;  /* 0x00000002b9d17211 */ /* 0x080fe400010f16ff */
[-C--:B------:R-:W-:Y:S02]  /*15380*/  LEA.HI.X.SX32 R207, R183, R2.reuse, 0x2, P5 ;  /* 0x00000002b7cf7211 */ /* 0x080fe400028f16ff */
[-C--:B------:R-:W-:Y:S02]  /*15390*/  LEA.HI.X.SX32 R215, R188, R2.reuse, 0x2, P3 ;  /* 0x00000002bcd77211 */ /* 0x080fe400018f16ff */
[----:B------:R-:W-:-:S02]  /*153a0*/  LEA.HI.X.SX32 R213, R187, R2, 0x2, P1 ;  /* 0x00000002bbd57211 */ /* 0x000fc400008f16ff */
[----:B------:R-:W-:Y:S01]  /*153b0*/  LEA.HI.X.SX32 R211, R186, R2, 0x2, P0 ;  /* 0x00000002bad37211 */ /* 0x000fe200000f16ff */
[----:B------:R-:W-:Y:S01]  /*153c0*/  IMAD R252, R252, 0x2, R6 ;  /* 0x00000002fcfc7824 */ /* 0x000fe200078e0206 */
[-C--:B------:R-:W-:Y:S02]  /*153d0*/  LEA R202, P3, R181, R180.reuse, 0x2 ;  /* 0x000000b4b5ca7211 */ /* 0x080fe400078610ff */
[-C--:B------:R-:W-:Y:S02]  /*153e0*/  LEA R200, P1, R251, R180.reuse, 0x2 ;  /* 0x000000b4fbc87211 */ /* 0x080fe400078210ff */
[----:B------:R-:W-:Y:S02]  /*153f0*/  LEA R198, P0, R250, R180, 0x2 ;  /* 0x000000b4fac67211 */ /* 0x000fe400078010ff */
[----:B---3--:R-:W-:Y:S02]  /*15400*/  SHF.R.U32.HI R12, RZ, 0x6, R12 ;  /* 0x00000006ff0c7819 */ /* 0x008fe4000001160c */
[----:B------:R-:W-:-:S02]  /*15410*/  LEA.HI.X.SX32 R203, R181, R2, 0x2, P3 ;  /* 0x00000002b5cb7211 */ /* 0x000fc400018f16ff */
[-C--:B------:R-:W-:Y:S02]  /*15420*/  LEA.HI.X.SX32 R201, R251, R2.reuse, 0x2, P1 ;  /* 0x00000002fbc97211 */ /* 0x080fe400008f16ff */
[----:B------:R-:W-:Y:S02]  /*15430*/  LEA.HI.X.SX32 R199, R250, R2, 0x2, P0 ;  /* 0x00000002fac77211 */ /* 0x000fe400000f16ff */
[-C--:B------:R-:W-:Y:S02]  /*15440*/  LEA R190, P3, R15, R180.reuse, 0x2 ;  /* 0x000000b40fbe7211 */ /* 0x080fe400078610ff */
[-C--:B------:R-:W-:Y:S02]  /*15450*/  LEA R188, P1, R179, R180.reuse, 0x2 ;  /* 0x000000b4b3bc7211 */ /* 0x080fe400078210ff */
[----:B------:R-:W-:Y:S02]  /*15460*/  LEA R186, P0, R13, R180, 0x2 ;  /* 0x000000b40dba7211 */ /* 0x000fe400078010ff */
[----:B------:R-:W-:-:S02]  /*15470*/  SGXT.U32 R12, R12, 0x1 ;  /* 0x000000010c0c781a */ /* 0x000fc40000000000 */
[-C--:B------:R-:W-:Y:S02]  /*15480*/  LEA.HI.X.SX32 R191, R15, R2.reuse, 0x2, P3 ;  /* 0x000000020fbf7211 */ /* 0x080fe400018f16ff */
[-C--:B------:R-:W-:Y:S02]  /*15490*/  LEA.HI.X.SX32 R189, R179, R2.reuse, 0x2, P1 ;  /* 0x00000002b3bd7211 */ /* 0x080fe400008f16ff */
[----:B------:R-:W-:Y:S02]  /*154a0*/  LEA.HI.X.SX32 R187, R13, R2, 0x2, P0 ;  /* 0x000000020dbb7211 */ /* 0x000fe400000f16ff */
[C---:B-1----:R-:W-:Y:S02]  /*154b0*/  ISETP.GE.AND P3, PT, R12.reuse, R0, PT ;  /* 0x000000000c00720c */ /* 0x042fe40003f66270 */
[C---:B------:R-:W-:Y:S02]  /*154c0*/  LOP3.LUT R3, R12.reuse, 0x6, RZ, 0xfc, !PT ;  /* 0x000000060c037812 */ /* 0x040fe400078efcff */
[----:B------:R-:W-:-:S02]  /*154d0*/  LOP3.LUT R13, R12, 0x22, RZ, 0xfc, !PT ;  /* 0x000000220c0d7812 */ /* 0x000fc400078efcff */
[----:B------:R-:W-:Y:S02]  /*154e0*/  LOP3.LUT R179, R12, 0x2c, RZ, 0xfc, !PT ;  /* 0x0000002c0cb37812 */ /* 0x000fe400078efcff */
[----:B----4-:R-:W-:-:S04]  /*154f0*/  LEA R196, P2, R14, R180, 0x2 ;  /* 0x000000b40ec47211 */ /* 0x010fc800078410ff */
[----:B------:R-:W-:Y:S02]  /*15500*/  LEA.HI.X.SX32 R197, R14, R2, 0x2, P2 ;  /* 0x000000020ec57211 */ /* 0x000fe400010f16ff */
[CC--:B--2---:R-:W-:Y:S02]  /*15510*/  LEA R194, P5, R178.reuse, R180.reuse, 0x2 ;  /* 0x000000b4b2c27211 */ /* 0x0c4fe400078a10ff */
[----:B------:R-:W-:Y:S02]  /*15520*/  LEA R184, P2, R7, R180, 0x2 ;  /* 0x000000b407b87211 */ /* 0x000fe400078410ff */
[----:B------:R-:W-:Y:S02]  /*15530*/  LEA.HI.X.SX32 R195, R178, R2, 0x2, P5 ;  /* 0x00000002b2c37211 */ /* 0x000fe400028f16ff */
[----:B------:R-:W1:Y:S01]  /*15540*/  S2R R178, SR_TID.X ;  /* 0x0000000000b27919 */ /* 0x000e620000002100 */
[-C--:B------:R-:W-:Y:S02]  /*15550*/  LEA R182, P5, R6, R180.reuse, 0x2 ;  /* 0x000000b406b67211 */ /* 0x080fe400078a10ff */
[----:B------:R-:W-:-:S02]  /*15560*/  LEA R180, P4, R252, R180, 0x2 ;  /* 0x000000b4fcb47211 */ /* 0x000fc400078810ff */
[-C--:B------:R-:W-:Y:S01]  /*15570*/  LEA.HI.X.SX32 R185, R7, R2.reuse, 0x2, P2 ;  /* 0x0000000207b97211 */ /* 0x080fe200010f16ff */
[----:B------:R-:W-:Y:S01]  /*15580*/  VIADD R7, R0, 0x3f ;  /* 0x0000003f00077836 */ /* 0x000fe20000000000 */
[-C--:B------:R-:W-:Y:S02]  /*15590*/  LEA.HI.X.SX32 R183, R6, R2.reuse, 0x2, P5 ;  /* 0x0000000206b77211 */ /* 0x080fe400028f16ff */
[----:B------:R-:W-:Y:S02]  /*155a0*/  LEA.HI.X.SX32 R181, R252, R2, 0x2, P4 ;  /* 0x00000002fcb57211 */ /* 0x000fe400020f16ff */
[C---:B------:R-:W-:Y:S02]  /*155b0*/  LOP3.LUT R2, R12.reuse, 0x2, RZ, 0xfc, !PT ;  /* 0x000000020c027812 */ /* 0x040fe400078efcff */
[----:B------:R-:W-:Y:S02]  /*155c0*/  ISETP.GT.AND P1, PT, R7, 0x3f, PT ;  /* 0x0000003f0700780c */ /* 0x000fe40003f24270 */
[----:B------:R-:W-:-:S02]  /*155d0*/  LOP3.LUT R6, R12, 0x4, RZ, 0xfc, !PT ;  /* 0x000000040c067812 */ /* 0x000fc400078efcff */
[-C--:B------:R-:W-:Y:S02]  /*155e0*/  ISETP.GE.AND P0, PT, R2, R0.reuse, PT ;  /* 0x000000000200720c */ /* 0x080fe40003f06270 */
[----:B------:R-:W-:Y:S02]  /*155f0*/  SEL R2, RZ, 0x4, !P1 ;  /* 0x00000004ff027807 */ /* 0x000fe40004800000 */
[----:B------:R-:W-:Y:S02]  /*15600*/  LOP3.LUT R14, R12, 0x20, RZ, 0xfc, !PT ;  /* 0x000000200c0e7812 */ /* 0x000fe400078efcff */
[-C--:B------:R-:W-:Y:S02]  /*15610*/  ISETP.GE.AND P2, PT, R6, R0.reuse, PT ;  /* 0x000000000600720c */ /* 0x080fe40003f46270 */
[----:B------:R-:W-:Y:S02]  /*15620*/  SEL R6, R2, RZ, !P3 ;  /* 0x000000ff02067207 */ /* 0x000fe40005800000 */
[----:B------:R-:W-:-:S02]  /*15630*/  ISETP.GE.AND P4, PT, R14, R0, PT ;  /* 0x000000000e00720c */ /* 0x000fc40003f86270 */
[-C--:B------:R-:W-:Y:S02]  /*15640*/  ISETP.GE.AND P3, PT, R3, R0.reuse, PT ;  /* 0x000000000300720c */ /* 0x080fe40003f66270 */
[C---:B------:R-:W-:Y:S02]  /*15650*/  LOP3.LUT R3, R12.reuse, 0x26, RZ, 0xfc, !PT ;  /* 0x000000260c037812 */ /* 0x040fe400078efcff */
[----:B------:R-:W-:Y:S02]  /*15660*/  LOP3.LUT R7, R12, 0x24, RZ, 0xfc, !PT ;  /* 0x000000240c077812 */ /* 0x000fe400078efcff */
[----:B------:R-:W-:Y:S02]  /*15670*/  SEL R248, R2, RZ, !P4 ;  /* 0x000000ff02f87207 */ /* 0x000fe40006000000 */
[-C--:B------:R-:W-:Y:S02]  /*15680*/  ISETP.GE.AND P1, PT, R13, R0.reuse, PT ;  /* 0x000000000d00720c */ /* 0x080fe40003f26270 */
[----:B------:R-:W-:-:S02]  /*15690*/  ISETP.GE.AND P4, PT, R3, R0, PT ;  /* 0x000000000300720c */ /* 0x000fc40003f86270 */
[----:B------:R-:W-:Y:S02]  /*156a0*/  SEL R13, R2, RZ, !P0 ;  /* 0x000000ff020d7207 */ /* 0x000fe40004000000 */
[C---:B------:R-:W-:Y:S02]  /*156b0*/  LOP3.LUT R3, R12.reuse, 0x8, RZ, 0xfc, !PT ;  /* 0x000000080c037812 */ /* 0x040fe400078efcff */
[-C--:B------:R-:W-:Y:S02]  /*156c0*/  ISETP.GE.AND P0, PT, R7, R0.reuse, PT ;  /* 0x000000000700720c */ /* 0x080fe40003f06270 */
[----:B------:R-:W-:Y:S02]  /*156d0*/  LOP3.LUT R7, R12, 0xa, RZ, 0xfc, !PT ;  /* 0x0000000a0c077812 */ /* 0x000fe400078efcff */
[----:B------:R-:W-:Y:S02]  /*156e0*/  ISETP.GE.AND P1, PT, R3, R0, PT ;  /* 0x000000000300720c */ /* 0x000fe40003f26270 */
[----:B------:R-:W-:-:S02]  /*156f0*/  SEL R3, R2, RZ, !P2 ;  /* 0x000000ff02037207 */ /* 0x000fc40005000000 */
[-C--:B------:R-:W-:Y:S02]  /*15700*/  ISETP.GE.AND P2, PT, R7, R0.reuse, PT ;  /* 0x000000000700720c */ /* 0x080fe40003f46270 */
[----:B------:R-:W-:Y:S02]  /*15710*/  LOP3.LUT R7, R12, 0x2a, RZ, 0xfc, !PT ;  /* 0x0000002a0c077812 */ /* 0x000fe400078efcff */
[----:B-1----:R-:W-:Y:S02]  /*15720*/  LOP3.LUT R178, R178, 0x3f, RZ, 0xc0, !PT ;  /* 0x0000003fb2b27812 */ /* 0x002fe400078ec0ff */
[----:B------:R-:W-:Y:S02]  /*15730*/  LOP3.LUT R14, R12, 0x28, RZ, 0xfc, !PT ;  /* 0x000000280c0e7812 */ /* 0x000fe400078efcff */
[----:B------:R-:W-:Y:S02]  /*15740*/  SEL R15, R2, RZ, !P0 ;  /* 0x000000ff020f7207 */ /* 0x000fe40004000000 */
[----:B------:R-:W-:-:S02]  /*15750*/  ISETP.GE.AND P0, PT, R7, R0, PT ;  /* 0x000000000700720c */ /* 0x000fc40003f06270 */
[----:B------:R-:W-:Y:S02]  /*15760*/  LOP3.LUT R7, R12, 0xc, RZ, 0xfc, !PT ;  /* 0x0000000c0c077812 */ /* 0x000fe400078efcff */
[-C--:B------:R-:W-:Y:S02]  /*15770*/  ISETP.GE.AND P5, PT, R178, R0.reuse, PT ;  /* 0x00000000b200720c */ /* 0x080fe40003fa6270 */
[----:B------:R-:W-:Y:S02]  /*15780*/  SEL R244, R2, RZ, !P3 ;  /* 0x000000ff02f47207 */ /* 0x000fe40005800000 */
[----:B------:R-:W-:Y:S02]  /*15790*/  ISETP.GE.AND P3, PT, R14, R0, PT ;  /* 0x000000000e00720c */ /* 0x000fe40003f66270 */
[----:B------:R-:W-:Y:S02]  /*157a0*/  LOP3.LUT R178, R12, 0xe, RZ, 0xfc, !PT ;  /* 0x0000000e0cb27812 */ /* 0x000fe400078efcff */
[----:B------:R-:W-:-:S02]  /*157b0*/  SEL R14, R2, RZ, !P4 ;  /* 0x000000ff020e7207 */ /* 0x000fc40006000000 */
[-C--:B------:R-:W-:Y:S02]  /*157c0*/  ISETP.GE.AND P4, PT, R7, R0.reuse, PT ;  /* 0x000000000700720c */ /* 0x080fe40003f86270 */
[----:B------:R-:W-:Y:S02]  /*157d0*/  SEL R7, R2, RZ, !P1 ;  /* 0x000000ff02077207 */ /* 0x000fe40004800000 */
[----:B------:R-:W-:Y:S02]  /*157e0*/  ISETP.GE.AND P1, PT, R178, R0, PT ;  /* 0x00000000b200720c */ /* 0x000fe40003f26270 */
[----:B------:R-:W-:Y:S02]  /*157f0*/  LOP3.LUT R178, R12, 0x2e, RZ, 0xfc, !PT ;  /* 0x0000002e0cb27812 */ /* 0x000fe400078efcff */
[C---:B------:R-:W-:Y:S02]  /*15800*/  SEL R249, R2.reuse, RZ, !P2 ;  /* 0x000000ff02f97207 */ /* 0x040fe40005000000 */
[----:B------:R-:W-:-:S02]  /*15810*/  SEL R247, R2, RZ, !P3 ;  /* 0x000000ff02f77207 */ /* 0x000fc40005800000 */
[-C--:B------:R-:W-:Y:S02]  /*15820*/  ISETP.GE.AND P2, PT, R179, R0.reuse, PT ;  /* 0x00000000b300720c */ /* 0x080fe40003f46270 */
[----:B------:R-:W-:Y:S02]  /*15830*/  ISETP.GE.AND P3, PT, R178, R0, PT ;  /* 0x00000000b200720c */ /* 0x000fe40003f66270 */
[C---:B------:R-:W-:Y:S02]  /*15840*/  LOP3.LUT R179, R12.reuse, 0x10, RZ, 0xfc, !PT ;  /* 0x000000100cb37812 */ /* 0x040fe400078efcff */
        /* <DEDUP_REMOVED lines=10> */
[-C--:B------:R-:W-:Y:S02]  /*158f0*/  ISETP.GE.AND P2, PT, R178, R0.reuse, PT ;  /* 0x00000000b200720c */ /* 0x080fe40003f46270 */
[C---:B------:R-:W-:Y:S02]  /*15900*/  LOP3.LUT R179, R12.reuse, 0x14, RZ, 0xfc, !PT ;  /* 0x000000140cb37812 */ /* 0x040fe400078efcff */
[----:B------:R-:W-:Y:S01]  /*15910*/  LOP3.LUT R178, R12, 0x16, RZ, 0xfc, !PT ;  /* 0x000000160cb27812 */ /* 0x000fe200078efcff */
[----:B------:R1:W-:Y:S01]  /*15920*/  STL [R1+0x558], R250 ;  /* 0x000558fa01007387 */ /* 0x0003e20000100800 */
[----:B------:R-:W-:Y:S02]  /*15930*/  SEL R251, R2, RZ, !P3 ;  /* 0x000000ff02fb7207 */ /* 0x000fe40005800000 */
[----:B------:R-:W-:-:S02]  /*15940*/  ISETP.GE.AND P3, PT, R179, R0, PT ;  /* 0x00000000b300720c */ /* 0x000fc40003f66270 */
[----:B------:R-:W-:Y:S02]  /*15950*/  LOP3.LUT R179, R12, 0x34, RZ, 0xfc, !PT ;  /* 0x000000340cb37812 */ /* 0x000fe400078efcff */
[----:B-1----:R-:W-:Y:S02]  /*15960*/  SEL R250, R2, RZ, !P0 ;  /* 0x000000ff02fa7207 */ /* 0x002fe40004000000 */
[----:B------:R-:W-:Y:S02]  /*15970*/  ISETP.GE.AND P0, PT, R178, R0, PT ;  /* 0x00000000b200720c */ /* 0x000fe40003f06270 */
[----:B------:R-:W-:Y:S02]  /*15980*/  LOP3.LUT R178, R12, 0x36, RZ, 0xfc, !PT ;  /* 0x000000360cb27812 */ /* 0x000fe400078efcff */
[----:B------:R-:W-:-:S05]  /*15990*/  SEL R12, R2, RZ, !P4 ;  /* 0x000000ff020c7207 */ /* 0x000fca0006000000 */
[----:B------:R1:W-:Y:S02]  /*159a0*/  STL [R1+0x568], R12 ;  /* 0x0005680c01007387 */ /* 0x0003e40000100800 */
[----:B-1----:R-:W1:Y:S01]  /*159b0*/  S2R R12, SR_TID.X ;  /* 0x00000000000c7919 */ /* 0x002e620000002100 */
[-C--:B------:R-:W-:Y:S02]  /*159c0*/  ISETP.GE.AND P4, PT, R179, R0.reuse, PT ;  /* 0x00000000b300720c */ /* 0x080fe40003f86270 */
[----:B------:R-:W-:Y:S02]  /*159d0*/  SEL R179, R2, RZ, !P1 ;  /* 0x000000ff02b37207 */ /* 0x000fe40004800000 */
[----:B------:R-:W-:-:S03]  /*159e0*/  ISETP.GE.AND P1, PT, R178, R0, PT ;  /* 0x00000000b200720c */ /* 0x000fc60003f26270 */
[----:B------:R2:W-:Y:S01]  /*159f0*/  STL [R1+0x564], R179 ;  /* 0x000564b301007387 */ /* 0x0005e20000100800 */
[----:B-1----:R-:W-:-:S04]  /*15a00*/  SHF.R.U32.HI R12, RZ, 0x6, R12 ;  /* 0x00000006ff0c7819 */ /* 0x002fc8000001160c */
[----:B------:R-:W-:-:S04]  /*15a10*/  SGXT.U32 R12, R12, 0x1 ;  /* 0x000000010c0c781a */ /* 0x000fc80000000000 */
[C---:B--2---:R-:W-:Y:S02]  /*15a20*/  LOP3.LUT R179, R12.reuse, 0x18, RZ, 0xfc, !PT ;  /* 0x000000180cb37812 */ /* 0x044fe400078efcff */
        /* <DEDUP_REMOVED lines=29> */
[----:B------:R-:W-:Y:S01]  /*15c00*/  STL [R1+0x56c], R179 ;  /* 0x00056cb301007387 */ /* 0x000fe20000100800 */
[----:B------:R-:W-:-:S05]  /*15c10*/  SEL R178, R2, RZ, !P3 ;  /* 0x000000ff02b27207 */ /* 0x000fca0005800000 */
[----:B------:R2:W-:Y:S04]  /*15c20*/  STL [R1+0x588], R178 ;  /* 0x000588b201007387 */ /* 0x0005e80000100800 */
[----:B--2---:R2:W5:Y:S01]  /*15c30*/  LDL.LU R178, [R1+0xd28] ;  /* 0x000d280001b27983 */ /* 0x0045620000300800 */
[----:B-1----:R-:W-:-:S04]  /*15c40*/  SHF.R.U32.HI R12, RZ, 0x6, R12 ;  /* 0x00000006ff0c7819 */ /* 0x002fc8000001160c */
[----:B------:R-:W-:-:S04]  /*15c50*/  SGXT.U32 R12, R12, 0x1 ;  /* 0x000000010c0c781a */ /* 0x000fc80000000000 */
[C---:B------:R-:W-:Y:S02]  /*15c60*/  LOP3.LUT R179, R12.reuse, 0x3c, RZ, 0xfc, !PT ;  /* 0x0000003c0cb37812 */ /* 0x040fe400078efcff */
[----:B------:R-:W-:Y:S02]  /*15c70*/  LOP3.LUT R12, R12, 0x3e, RZ, 0xfc, !PT ;  /* 0x0000003e0c0c7812 */ /* 0x000fe400078efcff */
[-C--:B------:R-:W-:Y:S02]  /*15c80*/  ISETP.GE.AND P3, PT, R179, R0.reuse, PT ;  /* 0x00000000b300720c */ /* 0x080fe40003f66270 */
[----:B------:R-:W-:Y:S02]  /*15c90*/  SEL R179, R2, RZ, !P0 ;  /* 0x000000ff02b37207 */ /* 0x000fe40004000000 */
[----:B------:R-:W-:Y:S02]  /*15ca0*/  ISETP.GE.AND P0, PT, R12, R0, PT ;  /* 0x000000000c00720c */ /* 0x000fe40003f06270 */
[----:B------:R-:W-:Y:S01]  /*15cb0*/  SEL R12, R2, RZ, !P4 ;  /* 0x000000ff020c7207 */ /* 0x000fe20006000000 */
[----:B------:R1:W-:Y:S04]  /*15cc0*/  STL [R1+0x584], R179 ;  /* 0x000584b301007387 */ /* 0x0003e80000100800 */
[----:B-1----:R2:W5:Y:S04]  /*15cd0*/  LDL.LU R179, [R1+0xd24] ;  /* 0x000d240001b37983 */ /* 0x0025680000300800 */
[----:B------:R2:W5:Y:S04]  /*15ce0*/  LDL.LU R0, [R1+0xd20] ;  /* 0x000d200001007983 */ /* 0x0005680000300800 */
[----:B------:R1:W-:Y:S02]  /*15cf0*/  STL [R1+0x580], R12 ;  /* 0x0005800c01007387 */ /* 0x0003e40000100800 */
[----:B-1----:R-:W1:Y:S01]  /*15d00*/  S2R R12, SR_TID.X ;  /* 0x00000000000c7919 */ /* 0x002e620000002100 */
[----:B------:R-:W-:-:S02]  /*15d10*/  ISETP.NE.U32.AND P4, PT, R6, RZ, PT ;  /* 0x000000ff0600720c */ /* 0x000fc40003f85070 */
[C---:B------:R-:W-:Y:S02]  /*15d20*/  SEL R6, R2.reuse, RZ, !P1 ;  /* 0x000000ff02067207 */ /* 0x040fe40004800000 */
[----:B------:R-:W-:Y:S02]  /*15d30*/  ISETP.NE.U32.AND P1, PT, R13, RZ, PT ;  /* 0x000000ff0d00720c */ /* 0x000fe40003f25070 */
[----:B------:R-:W3:Y:S01]  /*15d40*/  LDC R13, c[0x0][0x3a0] ;  /* 0x0000e800ff0d7b82 */ /* 0x000ee20000000800 */
[----:B------:R4:W-:Y:S02]  /*15d50*/  STL [R1+0x57c], R6 ;  /* 0x00057c0601007387 */ /* 0x0009e40000100800 */
[----:B----4-:R-:W-:Y:S02]  /*15d60*/  SEL R6, R2, RZ, !P2 ;  /* 0x000000ff02067207 */ /* 0x010fe40005000000 */
[----:B------:R-:W-:Y:S02]  /*15d70*/  ISETP.NE.U32.AND P2, PT, R248, RZ, PT ;  /* 0x000000fff800720c */ /* 0x000fe40003f45070 */
[----:B------:R-:W4:Y:S01]  /*15d80*/  S2R R248, SR_TID.X ;  /* 0x0000000000f87919 */ /* 0x000f220000002100 */
[----:B-1----:R-:W-:Y:S01]  /*15d90*/  SHF.R.U32.HI R12, RZ, 0x6, R12 ;  /* 0x00000006ff0c7819 */ /* 0x002fe2000001160c */
[----:B------:R1:W-:Y:S03]  /*15da0*/  STL [R1+0x594], R6 ;  /* 0x0005940601007387 */ /* 0x0003e60000100800 */
[----:B------:R-:W-:-:S04]  /*15db0*/  SGXT.U32 R12, R12, 0x1 ;  /* 0x000000010c0c781a */ /* 0x000fc80000000000 */
[----:B-1----:R-:W-:-:S04]  /*15dc0*/  LOP3.LUT R6, R12, 0x22, RZ, 0xfc, !PT ;  /* 0x000000220c067812 */ /* 0x002fc800078efcff */
[----:B---3--:R-:W-:Y:S02]  /*15dd0*/  ISETP.GE.AND P6, PT, R6, R13, PT ;  /* 0x0000000d0600720c */ /* 0x008fe40003fc6270 */
[C---:B------:R-:W-:Y:S02]  /*15de0*/  SEL R13, R2.reuse, RZ, !P3 ;  /* 0x000000ff020d7207 */ /* 0x040fe40005800000 */
[----:B------:R-:W-:-:S03]  /*15df0*/  SEL R6, R2, RZ, !P6 ;  /* 0x000000ff02067207 */ /* 0x000fc60007000000 */
[----:B------:R4:W-:Y:S01]  /*15e00*/  STL [R1+0x590], R13 ;  /* 0x0005900d01007387 */ /* 0x0009e20000100800 */
[----:B------:R-:W-:Y:S02]  /*15e10*/  ISETP.NE.U32.AND P3, PT, R6, RZ, PT ;  /* 0x000000ff0600720c */ /* 0x000fe40003f65070 */
[----:B------:R-:W-:Y:S01]  /*15e20*/  SEL R6, R2, RZ, !P0 ;  /* 0x000000ff02067207 */ /* 0x000fe20004000000 */
[----:B------:R-:W-:Y:S01]  /*15e30*/  USHF.L.U32 UR6, UR17, 0x15, URZ ;  /* 0x0000001511067899 */ /* 0x000fe200080006ff */
[----:B----4-:R-:W-:-:S03]  /*15e40*/  IMAD.SHL.U32 R13, R248, 0x10, RZ ;  /* 0x00000010f80d7824 */ /* 0x010fc600078e00ff */
[----:B------:R1:W-:Y:S01]  /*15e50*/  STL [R1+0x58c], R6 ;  /* 0x00058c0601007387 */ /* 0x0003e20000100800 */
[----:B------:R-:W-:Y:S01]  /*15e60*/  ULOP3.LUT UR6, UR6, 0x600000, URZ, 0xc0, !UPT ;  /* 0x0060000006067892 */ /* 0x000fe2000f8ec0ff */
[----:B------:R-:W-:Y:S02]  /*15e70*/  LOP3.LUT R13, R13, 0x70, RZ, 0xc0, !PT ;  /* 0x000000700d0d7812 */ /* 0x000fe400078ec0ff */
[C---:B------:R-:W-:Y:S02]  /*15e80*/  LOP3.LUT P0, RZ, R248.reuse, 0x7f, RZ, 0xc0, !PT ;  /* 0x0000007ff8ff7812 */ /* 0x040fe4000780c0ff */
[----:B-1----:R-:W-:Y:S01]  /*15e90*/  LOP3.LUT R6, R248, 0x40, RZ, 0xc0, !PT ;  /* 0x00000040f8067812 */ /* 0x002fe200078ec0ff */
[----:B------:R-:W-:-:S03]  /*15ea0*/  UIADD3 UR16, UPT, UPT, UR7, 0xd8000, URZ ;  /* 0x000d800007107890 */ /* 0x000fc6000fffe0ff */
[----:B------:R-:W-:Y:S01]  /*15eb0*/  LEA.HI R13, R6, R13, RZ, 0x1c ;  /* 0x0000000d060d7211 */ /* 0x000fe200078fe0ff */
[----:B------:R-:W-:Y:S01]  /*15ec0*/  UIADD3 UR9, UPT, UPT, UR8, UR6, URZ ;  /* 0x0000000608097290 */ /* 0x000fe2000fffe0ff */
[----:B------:R-:W-:Y:S01]  /*15ed0*/  UMOV UR12, 0x1 ;  /* 0x00000001000c7882 */ /* 0x000fe20000000000 */
[----:B--2---:R-:W-:Y:S10]  /*15ee0*/  BRA.U UP0, `(.L_x_5) ;  /* 0x0000000100187547 */ /* 0x004ff4000b800000 */
[----:B------:R-:W-:Y:S01]  /*15ef0*/  ELECT P6, URZ, PT ;  /* 0x0000000000ff782f */ /* 0x000fe200038c0000 */
[----:B------:R-:W-:Y:S01]  /*15f00*/  IMAD.MOV.U32 R6, RZ, RZ, 0x1 ;  /* 0x00000001ff067424 */ /* 0x000fe200078e00ff */
[----:B------:R-:W-:Y:S01]  /*15f10*/  UMOV UR6, 0x40 ;  /* 0x0000004000067882 */ /* 0x000fe20000000000 */
[----:B------:R-:W-:Y:S01]  /*15f20*/  UVIRTCOUNT.DEALLOC.SMPOOL 0x80 ;  /* 0x000000800000784c */ /* 0x000fe20000000000 */
[----:B------:R-:W-:-:S09]  /*15f30*/  ULEA UR6, UR10, UR6, 0x18 ;  /* 0x000000060a067291 */ /* 0x000fd2000f8ec0ff */
[----:B------:R1:W-:Y:S03]  /*15f40*/  @P6 STS.U8 [UR6], R6 ;  /* 0x00000006ff006988 */ /* 0x0003e60008000006 */
.L_x_5:
[----:B------:R-:W-:Y:S01]  /*15f50*/  STTM.x64 tmem[UR9], RZ ;  /* 0x000000ff000079ed */ /* 0x000fe20008340009 */
[----:B------:R-:W-:Y:S01]  /*15f60*/  STTM.x64 tmem[UR9+0x40], RZ ;  /* 0x000040ff000079ed */ /* 0x000fe20008340009 */
[----:B------:R-:W-:Y:S01]  /*15f70*/  STTM.x64 tmem[UR9+0x80], RZ ;  /* 0x000080ff000079ed */ /* 0x000fe20008340009 */
[----:B------:R-:W-:Y:S01]  /*15f80*/  STTM.x64 tmem[UR9+0xc0], RZ ;  /* 0x0000c0ff000079ed */ /* 0x000fe20008340009 */
[----:B------:R-:W2:Y:S02]  /*15f90*/  FENCE.VIEW.ASYNC.T ;  /* 0x00000000000073c6 */ /* 0x000ea40000000200 */
[----:B--2---:R-:W-:Y:S01]  /*15fa0*/  VOTEU.ALL UP1, P0 ;  /* 0x0000000000ff7886 */ /* 0x004fe20000020000 */
[----:B------:R-:W-:Y:S01]  /*15fb0*/  UMOV UR10, UR16 ;  /* 0x00000010000a7c82 */ /* 0x000fe20008000000 */
[----:B------:R-:W-:Y:S01]  /*15fc0*/  VOTEU.ALL UP2, P0 ;  /* 0x0000000000ff7886 */ /* 0x000fe20000040000 */
[----:B------:R-:W2:Y:S01]  /*15fd0*/  LDCU.64 UR22, c[0x0][0x358] ;  /* 0x00006b00ff1677ac */ /* 0x000ea20008000a00 */
[----:B------:R-:W-:Y:S01]  /*15fe0*/  SEL R2, R2, RZ, !P5 ;  /* 0x000000ff02027207 */ /* 0x000fe20006800000 */
[----:B------:R3:W-:Y:S01]  /*15ff0*/  STL.64 [R1+0x1880], R242 ;  /* 0x001880f201007387 */ /* 0x0007e20000100a00 */
[----:B------:R-:W-:-:S04]  /*16000*/  @!UP1 UIADD3 UR14, UPT, UPT, -UR12, 0x100000, URZ ;  /* 0x001000000c0e9890 */ /* 0x000fc8000fffe1ff */
[----:B------:R-:W-:Y:S02]  /*16010*/  @!UP1 USHF.L.U32 UR15, UR14, 0xb, URZ ;  /* 0x0000000b0e0f9899 */ /* 0x000fe400080006ff */
[----:B------:R-:W-:Y:S01]  /*16020*/  @!UP1 USHF.L.U32 UR14, UR14, 0x1, URZ ;  /* 0x000000010e0e9899 */ /* 0x000fe200080006ff */
[----:B------:R-:W-:Y:S01]  /*16030*/  VOTEU.ALL UP3, P0 ;  /* 0x0000000000ff7886 */ /* 0x000fe20000060000 */
[----:B------:R-:W-:Y:S01]  /*16040*/  BAR.SYNC.DEFER_BLOCKING 0x0 ;  /* 0x0000000000007b1d */ /* 0x000fe20000010000 */
[----:B------:R-:W-:Y:S02]  /*16050*/  ISETP.NE.U32.AND P5, PT, R3, RZ, PT ;  /* 0x000000ff0300720c */ /* 0x000fe40003fa5070 */
[----:B------:R-:W-:Y:S01]  /*16060*/  LOP3.LUT R3, R248, 0x3f, RZ, 0xc0, !PT ;  /* 0x0000003ff8037812 */ /* 0x000fe200078ec0ff */
[----:B------:R-:W-:Y:S01]  /*16070*/  IMAD.U32 R248, RZ, RZ, UR7 ;  /* 0x00000007fff87e24 */ /* 0x000fe2000f8e00ff */
[----:B------:R-:W-:-:S04]  /*16080*/  @!UP1 UIADD3 UR12, UPT, UPT, -UR12, 0x100000, URZ ;  /* 0x001000000c0c9890 */ /* 0x000fc8000fffe1ff */
[----:B------:R-:W-:Y:S02]  /*16090*/  @!UP1 USHF.L.U32 UR13, UR12, 0xb, URZ ;  /* 0x0000000b0c0d9899 */ /* 0x000fe400080006ff */
[----:B------:R-:W-:Y:S01]  /*160a0*/  @!UP1 USHF.L.U32 UR12, UR12, 0x1, URZ ;  /* 0x000000010c0c9899 */ /* 0x000fe200080006ff */
[----:B------:R-:W4:Y:S01]  /*160b0*/  LDCU UR6, c[0x0][0x3a0] ;  /* 0x00007400ff0677ac */ /* 0x000f220008000800 */
[----:B------:R-:W-:-:S05]  /*160c0*/  IMAD R13, R3, 0x80, R13 ;  /* 0x00000080030d7824 */ /* 0x000fca00078e020d */
[----:B-1----:R-:W-:Y:S01]  /*160d0*/  IADD3 R6, PT, PT, R248, 0x100000, R13 ;  /* 0x00100000f8067810 */ /* 0x002fe20007ffe00d */
[----:B------:R-:W1:Y:S02]  /*160e0*/  FENCE.VIEW.ASYNC.S ;  /* 0x00000000000073c6 */ /* 0x000e640000000000 */
[----:B-1----:R1:W1:Y:S02]  /*160f0*/  @!UP2 SYNCS.EXCH.64 URZ, [UR10], UR14 ;  /* 0x0000000e0affa5b2 */ /* 0x0022640008000100 */
[----:B-1----:R-:W-:Y:S01]  /*16100*/  BAR.SYNC.DEFER_BLOCKING 0x0 ;  /* 0x0000000000007b1d */ /* 0x002fe20000010000 */
[----:B----4-:R-:W-:-:S05]  /*16110*/  UIADD3 UR6, UPT, UPT, UR6, -0x40, URZ ;  /* 0xffffffc006067890 */ /* 0x010fca000fffe0ff */
[----:B------:R-:W1:Y:S01]  /*16120*/  LDCU UR15, c[0x0][0x3a0] ;  /* 0x00007400ff0f77ac */ /* 0x000e620008000800 */
[----:B------:R4:W2:Y:S02]  /*16130*/  @!UP3 SYNCS.EXCH.64 URZ, [UR7+0xd8008], UR12 ;  /* 0x0d80080c07ffb5b2 */ /* 0x0008a40008000100 */
[----:B------:R-:W-:Y:S01]  /*16140*/  @!PT LDS RZ, [RZ] ;  /* 0x00000000fffff984 */ /* 0x000fe20000000800 */
[----:B------:R-:W-:Y:S01]  /*16150*/  @!PT LDS RZ, [RZ] ;  /* 0x00000000fffff984 */ /* 0x000fe20000000800 */
[----:B------:R-:W-:Y:S01]  /*16160*/  @!PT LDS RZ, [RZ] ;  /* 0x00000000fffff984 */ /* 0x000fe20000000800 */
[----:B--2---:R2:W-:Y:S04]  /*16170*/  LDGSTS.E [R6+-0x40000], desc[UR22][R242.64], P4 ;  /* 0xc0000000f2067fae */ /* 0x0045e8000a1a1016 */
[----:B---3--:R-:W3:Y:S01]  /*16180*/  LDL.LU R243, [R1+0x558] ;  /* 0x0005580001f37983 */ /* 0x008ee20000300800 */
[----:B--2---:R-:W-:Y:S02]  /*16190*/  LOP3.LUT R242, R13, 0x10, RZ, 0x3c, !PT ;  /* 0x000000100df27812 */ /* 0x004fe400078e3cff */
[----:B------:R-:W-:Y:S01]  /*161a0*/  ISETP.NE.U32.AND P4, PT, R244, RZ, PT ;  /* 0x000000fff400720c */ /* 0x000fe20003f85070 */
[----:B------:R-:W-:Y:S01]  /*161b0*/  LDGSTS.E [R6+-0x3fff8], desc[UR22][R240.64], P1 ;  /* 0xc0008000f0067fae */ /* 0x000fe200089a1016 */
[----:B------:R-:W-:-:S03]  /*161c0*/  ISETP.NE.U32.AND P1, PT, R15, RZ, PT ;  /* 0x000000ff0f00720c */ /* 0x000fc60003f25070 */
[----:B------:R-:W-:Y:S04]  /*161d0*/  STL.64 [R1+0x1888], R240 ;  /* 0x001888f001007387 */ /* 0x000fe80000100a00 */
[----:B------:R-:W-:Y:S01]  /*161e0*/  LDGSTS.E [R6+-0x3e000], desc[UR22][R210.64], P2 ;  /* 0xc2000000d2067fae */ /* 0x000fe200091a1016 */
[----:B------:R-:W-:-:S03]  /*161f0*/  ISETP.NE.U32.AND P2, PT, R14, RZ, PT ;  /* 0x000000ff0e00720c */ /* 0x000fc60003f45070 */
[----:B------:R2:W-:Y:S04]  /*16200*/  STL.64 [R1+0x1890], R210 ;  /* 0x001890d201007387 */ /* 0x0005e80000100a00 */
[----:B------:R1:W-:Y:S01]  /*16210*/  LDGSTS.E [R6+-0x3dff8], desc[UR22][R208.64], P3 ;  /* 0xc2008000d0067fae */ /* 0x0003e200099a1016 */
[----:B------:R-:W-:Y:S02]  /*16220*/  ISETP.NE.U32.AND P3, PT, R7, RZ, PT ;  /* 0x000000ff0700720c */ /* 0x000fe40003f65070 */
[----:B------:R-:W-:Y:S01]  /*16230*/  IADD3 R7, PT, PT, R248, 0x100000, R242 ;  /* 0x00100000f8077810 */ /* 0x000fe20007ffe0f2 */
[----:B------:R-:W-:Y:S04]  /*16240*/  STL.64 [R1+0x1878], R208 ;  /* 0x001878d001007387 */ /* 0x000fe80000100a00 */
[----:B------:R1:W-:Y:S01]  /*16250*/  STL [R1+0xd1c], R242 ;  /* 0x000d1cf201007387 */ /* 0x0003e20000100800 */
[----:B------:R-:W-:-:S03]  /*16260*/  LOP3.LUT R14, R13, 0x20, RZ, 0x3c, !PT ;  /* 0x000000200d0e7812 */ /* 0x000fc600078e3cff */
[----:B--2---:R-:W2:Y:S04]  /*16270*/  LDL.LU R210, [R1+0x568] ;  /* 0x0005680001d27983 */ /* 0x004ea80000300800 */
[----:B------:R-:W2:Y:S01]  /*16280*/  LDL.LU R211, [R1+0x564] ;  /* 0x0005640001d37983 */ /* 0x000ea20000300800 */
[----:B------:R-:W-:-:S03]  /*16290*/  IADD3 R15, PT, PT, R248, 0x100000, R14 ;  /* 0x00100000f80f7810 */ /* 0x000fc60007ffe00e */
[----:B------:R-:W2:Y:S04]  /*162a0*/  LDL.LU R240, [R1+0x560] ;  /* 0x0005600001f07983 */ /* 0x000ea80000300800 */
[----:B------:R-:W-:Y:S04]  /*162b0*/  STL.64 [R1+0x1898], R238 ;  /* 0x001898ee01007387 */ /* 0x000fe80000100a00 */
[----:B------:R-:W-:Y:S04]  /*162c0*/  STL.64 [R1+0x18a0], R236 ;  /* 0x0018a0ec01007387 */ /* 0x000fe80000100a00 */
[----:B------:R-:W-:Y:S04]  /*162d0*/  STL.64 [R1+0x18a8], R206 ;  /* 0x0018a8ce01007387 */ /* 0x000fe80000100a00 */
[----:B------:R-:W-:Y:S01]  /*162e0*/  LDGSTS.E [R7+-0x40000], desc[UR22][R238.64], P5 ;  /* 0xc0000000ee077fae */ /* 0x000fe2000a9a1016 */
[----:B------:R-:W-:-:S03]  /*162f0*/  ISETP.NE.U32.AND P5, PT, R249, RZ, PT ;  /* 0x000000fff900720c */ /* 0x000fc60003fa5070 */
[----:B------:R1:W-:Y:S04]  /*16300*/  STL.64 [R1+0x18b8], R6 ;  /* 0x0018b80601007387 */ /* 0x0003e80000100a00 */
[----:B------:R-:W-:Y:S01]  /*16310*/  LDGSTS.E [R7+-0x3fff8], desc[UR22][R236.64], P4 ;  /* 0xc0008000ec077fae */ /* 0x000fe2000a1a1016 */
[----:B------:R-:W-:-:S03]  /*16320*/  ISETP.NE.U32.AND P4, PT, R247, RZ, PT ;  /* 0x000000fff700720c */ /* 0x000fc60003f85070 */
[----:B------:R-:W-:Y:S04]  /*16330*/  STL.64 [R1+0x18b0], R204 ;  /* 0x0018b0cc01007387 */ /* 0x000fe80000100a00 */
[----:B------:R-:W-:Y:S01]  /*16340*/  LDGSTS.E [R7+-0x3e000], desc[UR22][R206.64], P1 ;  /* 0xc2000000ce077fae */ /* 0x000fe200089a1016 */
[----:B------:R-:W-:-:S03]  /*16350*/  ISETP.NE.U32.AND P1, PT, R246, RZ, PT ;  /* 0x000000fff600720c */ /* 0x000fc60003f25070 */
[----:B------:R1:W-:Y:S04]  /*16360*/  STL [R1+0xd18], R14 ;  /* 0x000d180e01007387 */ /* 0x0003e80000100800 */
[----:B------:R-:W-:Y:S01]  /*16370*/  LDGSTS.E [R7+-0x3dff8], desc[UR22][R204.64], P2 ;  /* 0xc2008000cc077fae */ /* 0x000fe200091a1016 */
[----:B------:R-:W-:-:S03]  /*16380*/  ISETP.NE.U32.AND P2, PT, R245, RZ, PT ;  /* 0x000000fff500720c */ /* 0x000fc60003f45070 */
[----:B------:R-:W4:Y:S04]  /*16390*/  LDL.LU R241, [R1+0x55c] ;  /* 0x00055c0001f17983 */ /* 0x000f280000300800 */
[----:B------:R-:W-:Y:S04]  /*163a0*/  LDGSTS.E [R15+-0x40000], desc[UR22][R234.64], P3 ;  /* 0xc0000000ea0f7fae */ /* 0x000fe800099a1016 */
[----:B------:R-:W-:Y:S04]  /*163b0*/  STL.64 [R1+0x18c0], R234 ;  /* 0x0018c0ea01007387 */ /* 0x000fe80000100a00 */
[----:B-1----:R-:W4:Y:S01]  /*163c0*/  LDL.LU R242, [R1+0x578] ;  /* 0x0005780001f27983 */ /* 0x002f220000300800 */
[----:B------:R-:W-:-:S03]  /*163d0*/  LOP3.LUT R6, R13, 0x30, RZ, 0x3c, !PT ;  /* 0x000000300d067812 */ /* 0x000fc600078e3cff */
[----:B------:R-:W-:Y:S01]  /*163e0*/  LDGSTS.E [R15+-0x3fff8], desc[UR22][R232.64], P5 ;  /* 0xc0008000e80f7fae */ /* 0x000fe2000a9a1016 */
[----:B---3--:R-:W-:-:S03]  /*163f0*/  ISETP.NE.U32.AND P3, PT, R243, RZ, PT ;  /* 0x000000fff300720c */ /* 0x008fc60003f65070 */
[----:B------:R-:W-:Y:S04]  /*16400*/  LDGSTS.E [R15+-0x3e000], desc[UR22][R202.64], P4 ;  /* 0xc2000000ca0f7fae */ /* 0x000fe8000a1a1016 */
[----:B------:R-:W3:Y:S01]  /*16410*/  LDL.LU R243, [R1+0x574] ;  /* 0x0005740001f37983 */ /* 0x000ee20000300800 */
[----:B------:R-:W-:-:S03]  /*16420*/  ISETP.NE.U32.AND P5, PT, R252, RZ, PT ;  /* 0x000000fffc00720c */ /* 0x000fc60003fa5070 */
[----:B------:R-:W-:Y:S01]  /*16430*/  STL.64 [R1+0x18c8], R232 ;  /* 0x0018c8e801007387 */ /* 0x000fe20000100a00 */
[----:B------:R-:W-:-:S03]  /*16440*/  IADD3 R244, PT, PT, R248, 0x100000, R6 ;  /* 0x00100000f8f47810 */ /* 0x000fc60007ffe006 */
[----:B------:R-:W-:Y:S04]  /*16450*/  STL.64 [R1+0x18d0], R202 ;  /* 0x0018d0ca01007387 */ /* 0x000fe80000100a00 */
[----:B------:R-:W-:Y:S01]  /*16460*/  STL.64 [R1+0x18d8], R200 ;  /* 0x0018d8c801007387 */ /* 0x000fe20000100a00 */
[----:B------:R-:W-:-:S03]  /*16470*/  ISETP.NE.U32.AND P4, PT, R251, RZ, PT ;  /* 0x000000fffb00720c */ /* 0x000fc60003f85070 */
[----:B------:R1:W-:Y:S04]  /*16480*/  STL [R1+0xd14], R6 ;  /* 0x000d140601007387 */ /* 0x0003e80000100800 */
[----:B------:R-:W3:Y:S04]  /*16490*/  LDL.LU R208, [R1+0x570] ;  /* 0x0005700001d07983 */ /* 0x000ee80000300800 */
[----:B------:R-:W-:Y:S04]  /*164a0*/  STL.64 [R1+0x18e0], R230 ;  /* 0x0018e0e601007387 */ /* 0x000fe80000100a00 */
[----:B------:R-:W3:Y:S04]  /*164b0*/  LDL.LU R209, [R1+0x56c] ;  /* 0x00056c0001d17983 */ /* 0x000ee80000300800 */
[----:B------:R-:W-:Y:S01]  /*164c0*/  LDGSTS.E [R15+-0x3dff8], desc[UR22][R200.64], P1 ;  /* 0xc2008000c80f7fae */ /* 0x000fe200089a1016 */
[----:B------:R-:W-:-:S03]  /*164d0*/  ISETP.NE.U32.AND P1, PT, R250, RZ, PT ;  /* 0x000000fffa00720c */ /* 0x000fc60003f25070 */
[----:B------:R-:W-:Y:S04]  /*164e0*/  STL.64 [R1+0x18e8], R228 ;  /* 0x0018e8e401007387 */ /* 0x000fe80000100a00 */
[----:B------:R-:W-:Y:S01]  /*164f0*/  LDGSTS.E [R244+-0x40000], desc[UR22][R230.64], P2 ;  /* 0xc0000000e6f47fae */ /* 0x000fe200091a1016 */
[----:B--2---:R-:W-:-:S03]  /*16500*/  ISETP.NE.U32.AND P2, PT, R210, RZ, PT ;  /* 0x000000ffd200720c */ /* 0x004fc60003f45070 */
[----:B------:R-:W2:Y:S01]  /*16510*/  LDL.LU R14, [R1+0x588] ;  /* 0x00058800010e7983 */ /* 0x000ea20000300800 */
[----:B-1----:R-:W-:-:S03]  /*16520*/  LOP3.LUT R6, R13, 0x40, RZ, 0x3c, !PT ;  /* 0x000000400d067812 */ /* 0x002fc600078e3cff */
[----:B------:R-:W-:Y:S04]  /*16530*/  STL.64 [R1+0x18f0], R198 ;  /* 0x0018f0c601007387 */ /* 0x000fe80000100a00 */
[----:B------:R-:W2:Y:S01]  /*16540*/  LDL.LU R210, [R1+0x584] ;  /* 0x0005840001d27983 */ /* 0x000ea20000300800 */
[----:B------:R-:W-:-:S03]  /*16550*/  IADD3 R245, PT, PT, R248, 0x100000, R6 ;  /* 0x00100000f8f57810 */ /* 0x000fc60007ffe006 */
[----:B------:R-:W-:Y:S01]  /*16560*/  LDGSTS.E [R244+-0x3fff8], desc[UR22][R228.64], P3 ;  /* 0xc0008000e4f47fae */ /* 0x000fe200099a1016 */
[----:B------:R-:W-:-:S03]  /*16570*/  ISETP.NE.U32.AND P3, PT, R211, RZ, PT ;  /* 0x000000ffd300720c */ /* 0x000fc60003f65070 */
[----:B------:R-:W-:Y:S01]  /*16580*/  LDGSTS.E [R244+-0x3e000], desc[UR22][R198.64], P5 ;  /* 0xc2000000c6f47fae */ /* 0x000fe2000a9a1016 */
[----:B------:R-:W-:-:S03]  /*16590*/  ISETP.NE.U32.AND P5, PT, R240, RZ, PT ;  /* 0x000000fff000720c */ /* 0x000fc60003fa5070 */
[----:B------:R-:W2:Y:S04]  /*165a0*/  LDL.LU R211, [R1+0x580] ;  /* 0x0005800001d37983 */ /* 0x000ea80000300800 */
[----:B------:R-:W-:Y:S04]  /*165b0*/  STL.64 [R1+0x18f8], R196 ;  /* 0x0018f8c401007387 */ /* 0x000fe80000100a00 */
[----:B------:R-:W2:Y:S04]  /*165c0*/  LDL.LU R240, [R1+0x57c] ;  /* 0x00057c0001f07983 */ /* 0x000ea80000300800 */
[----:B------:R-:W-:Y:S01]  /*165d0*/  LDGSTS.E [R244+-0x3dff8], desc[UR22][R196.64], P4 ;  /* 0xc2008000c4f47fae */ /* 0x000fe2000a1a1016 */
[----:B----4-:R-:W-:-:S03]  /*165e0*/  ISETP.NE.U32.AND P4, PT, R241, RZ, PT ;  /* 0x000000fff100720c */ /* 0x010fc60003f85070 */
[----:B------:R1:W-:Y:S04]  /*165f0*/  STL [R1+0xd10], R6 ;  /* 0x000d100601007387 */ /* 0x0003e80000100800 */
[----:B------:R-:W-:Y:S04]  /*16600*/  STL.64 [R1+0x1900], R226 ;  /* 0x001900e201007387 */ /* 0x000fe80000100a00 */
[----:B------:R-:W-:Y:S01]  /*16610*/  LDGSTS.E [R245+-0x40000], desc[UR22][R226.64], P1 ;  /* 0xc0000000e2f57fae */ /* 0x000fe200089a1016 */
[----:B------:R-:W-:-:S03]  /*16620*/  ISETP.NE.U32.AND P1, PT, R242, RZ, PT ;  /* 0x000000fff200720c */ /* 0x000fc60003f25070 */
[----:B------:R-:W4:Y:S04]  /*16630*/  LDL.LU R241, [R1+0x594] ;  /* 0x0005940001f17983 */ /* 0x000f280000300800 */
[----:B------:R-:W-:Y:S04]  /*16640*/  LDGSTS.E [R245+-0x3fff8], desc[UR22][R224.64], P2 ;  /* 0xc0008000e0f57fae */ /* 0x000fe800091a1016 */
[----:B------:R-:W-:Y:S04]  /*16650*/  STL.64 [R1+0x1908], R224 ;  /* 0x001908e001007387 */ /* 0x000fe80000100a00 */
[----:B------:R-:W4:Y:S01]  /*16660*/  LDL.LU R242, [R1+0x590] ;  /* 0x0005900001f27983 */ /* 0x000f220000300800 */
[----:B-1----:R-:W-:-:S03]  /*16670*/  LOP3.LUT R6, R13, 0x50, RZ, 0x3c, !PT ;  /* 0x000000500d067812 */ /* 0x002fc600078e3cff */
[----:B------:R-:W-:Y:S01]  /*16680*/  LDGSTS.E [R245+-0x3e000], desc[UR22][R194.64], P3 ;  /* 0xc2000000c2f57fae */ /* 0x000fe200099a1016 */
[----:B---3--:R-:W-:-:S03]  /*16690*/  ISETP.NE.U32.AND P2, PT, R243, RZ, PT ;  /* 0x000000fff300720c */ /* 0x008fc60003f45070 */
[----:B------:R-:W-:Y:S04]  /*166a0*/  LDGSTS.E [R245+-0x3dff8], desc[UR22][R192.64], P5 ;  /* 0xc2008000c0f57fae */ /* 0x000fe8000a9a1016 */
[----:B------:R-:W3:Y:S01]  /*166b0*/  LDL.LU R243, [R1+0x58c] ;  /* 0x00058c0001f37983 */ /* 0x000ee20000300800 */
[----:B------:R-:W-:-:S03]  /*166c0*/  IADD3 R246, PT, PT, R248, 0x100000, R6 ;  /* 0x00100000f8f67810 */ /* 0x000fc60007ffe006 */
[----:B------:R-:W-:Y:S04]  /*166d0*/  STL.64 [R1+0x1910], R194 ;  /* 0x001910c201007387 */ /* 0x000fe80000100a00 */
[----:B------:R-:W-:Y:S04]  /*166e0*/  LDGSTS.E [R246+-0x40000], desc[UR22][R222.64], P4 ;  /* 0xc0000000def67fae */ /* 0x000fe8000a1a1016 */
[----:B------:R-:W-:Y:S01]  /*166f0*/  STL.64 [R1+0x1920], R244 ;  /* 0x001920f401007387 */ /* 0x000fe20000100a00 */
[----:B------:R-:W-:-:S03]  /*16700*/  ISETP.NE.U32.AND P3, PT, R208, RZ, PT ;  /* 0x000000ffd000720c */ /* 0x000fc60003f65070 */
[----:B------:R-:W-:Y:S04]  /*16710*/  LDGSTS.E [R246+-0x3fff8], desc[UR22][R220.64], P1 ;  /* 0xc0008000dcf67fae */ /* 0x000fe800089a1016 */
[----:B------:R-:W-:Y:S01]  /*16720*/  STL.64 [R1+0x1918], R192 ;  /* 0x001918c001007387 */ /* 0x000fe20000100a00 */
[----:B------:R-:W-:-:S03]  /*16730*/  ISETP.NE.U32.AND P5, PT, R209, RZ, PT ;  /* 0x000000ffd100720c */ /* 0x000fc60003fa5070 */
[----:B------:R1:W-:Y:S04]  /*16740*/  STL [R1+0xd0c], R6 ;  /* 0x000d0c0601007387 */ /* 0x0003e80000100800 */
[----:B------:R-:W-:Y:S04]  /*16750*/  LDGSTS.E [R246+-0x3e000], desc[UR22][R190.64], P2 ;  /* 0xc2000000bef67fae */ /* 0x000fe800091a1016 */
[----:B------:R-:W-:Y:S01]  /*16760*/  LDGSTS.E [R246+-0x3dff8], desc[UR22][R188.64], P3 ;  /* 0xc2008000bcf67fae */ /* 0x000fe200099a1016 */
[----:B-1----:R-:W-:Y:S02]  /*16770*/  LOP3.LUT R6, R13, 0x60, RZ, 0x3c, !PT ;  /* 0x000000600d067812 */ /* 0x002fe400078e3cff */
[----:B--2---:R-:W-:-:S02]  /*16780*/  ISETP.NE.U32.AND P4, PT, R14, RZ, PT ;  /* 0x000000ff0e00720c */ /* 0x004fc40003f85070 */
[----:B------:R-:W-:-:S05]  /*16790*/  IADD3 R247, PT, PT, R248, 0x100000, R6 ;  /* 0x00100000f8f77810 */ /* 0x000fca0007ffe006 */
[----:B------:R-:W-:Y:S01]  /*167a0*/  LDGSTS.E [R247+-0x40000], desc[UR22][R218.64], P5 ;  /* 0xc0000000daf77fae */ /* 0x000fe2000a9a1016 */
[----:B------:R-:W-:-:S05]  /*167b0*/  ISETP.NE.U32.AND P1, PT, R210, RZ, PT ;  /* 0x000000ffd200720c */ /* 0x000fca0003f25070 */
[----:B------:R-:W-:Y:S08]  /*167c0*/  LDGSTS.E [R247+-0x3fff8], desc[UR22][R216.64], P4 ;  /* 0xc0008000d8f77fae */ /* 0x000ff0000a1a1016 */
[----:B------:R-:W-:Y:S04]  /*167d0*/  LDGSTS.E [R247+-0x3e000], desc[UR22][R186.64], P1 ;  /* 0xc2000000baf77fae */ /* 0x000fe800089a1016 */
[----:B------:R-:W-:Y:S04]  /*167e0*/  STL.64 [R1+0x1928], R222 ;  /* 0x001928de01007387 */ /* 0x000fe80000100a00 */
[----:B------:R-:W-:Y:S04]  /*167f0*/  STL.64 [R1+0x1930], R220 ;  /* 0x001930dc01007387 */ /* 0x000fe80000100a00 */
[----:B------:R-:W-:Y:S04]  /*16800*/  STL.64 [R1+0x1938], R190 ;  /* 0x001938be01007387 */ /* 0x000fe80000100a00 */
[----:B------:R-:W-:Y:S01]  /*16810*/  STL.64 [R1+0x1940], R188 ;  /* 0x001940bc01007387 */ /* 0x000fe20000100a00 */
[----:B------:R-:W-:-:S03]  /*16820*/  ISETP.NE.U32.AND P2, PT, R211, RZ, PT ;  /* 0x000000ffd300720c */ /* 0x000fc60003f45070 */
[----:B------:R1:W-:Y:S01]  /*16830*/  STL [R1+0xd08], R6 ;  /* 0x000d080601007387 */ /* 0x0003e20000100800 */
[----:B------:R-:W-:-:S03]  /*16840*/  ISETP.NE.U32.AND P3, PT, R240, RZ, PT ;  /* 0x000000fff000720c */ /* 0x000fc60003f65070 */
[----:B------:R-:W-:Y:S01]  /*16850*/  STL.64 [R1+0x1948], R218 ;  /* 0x001948da01007387 */ /* 0x000fe20000100a00 */
[----:B-1----:R-:W-:-:S03]  /*16860*/  LOP3.LUT R6, R13, 0x70, RZ, 0x3c, !PT ;  /* 0x000000700d067812 */ /* 0x002fc600078e3cff */
[----:B------:R-:W-:Y:S04]  /*16870*/  STL.64 [R1+0x1950], R216 ;  /* 0x001950d801007387 */ /* 0x000fe80000100a00 */
[----:B------:R-:W-:Y:S04]  /*16880*/  STL.64 [R1+0x1958], R186 ;  /* 0x001958ba01007387 */ /* 0x000fe80000100a00 */
[----:B------:R1:W-:Y:S04]  /*16890*/  STL [R1+0xcfc], R6 ;  /* 0x000cfc0601007387 */ /* 0x0003e80000100800 */
[----:B------:R-:W-:Y:S01]  /*168a0*/  STL.64 [R1+0x1960], R184 ;  /* 0x001960b801007387 */ /* 0x000fe20000100a00 */
[----:B------:R-:W-:-:S03]  /*168b0*/  IADD3 R248, PT, PT, R248, 0x100000, R6 ;  /* 0x00100000f8f87810 */ /* 0x000fc60007ffe006 */
[----:B------:R-:W2:Y:S04]  /*168c0*/  LDL.64 R202, [R1+0x160] ;  /* 0x0001600001ca7983 */ /* 0x000ea80000100a00 */
[----:B------:R-:W2:Y:S04]  /*168d0*/  LDL.64 R232, [R1+0x140] ;  /* 0x0001400001e87983 */ /* 0x000ea80000100a00 */
[----:B------:R-:W2:Y:S04]  /*168e0*/  LDL.64 R234, [R1+0x120] ;  /* 0x0001200001ea7983 */ /* 0x000ea80000100a00 */
[----:B------:R-:W2:Y:S04]  /*168f0*/  LDL.64 R204, [R1+0x100] ;  /* 0x0001000001cc7983 */ /* 0x000ea80000100a00 */
[----:B-1----:R-:W2:Y:S04]  /*16900*/  LDL.64 R6, [R1+0xe0] ;  /* 0x0000e00001067983 */ /* 0x002ea80000100a00 */
[----:B------:R-:W2:Y:S01]  /*16910*/  LDL.64 R206, [R1+0xc0] ;  /* 0x0000c00001ce7983 */ /* 0x000ea20000100a00 */
[----:B----4-:R-:W-:-:S03]  /*16920*/  ISETP.NE.U32.AND P5, PT, R241, RZ, PT ;  /* 0x000000fff100720c */ /* 0x010fc60003fa5070 */
[----:B------:R-:W4:Y:S01]  /*16930*/  LDL.64 R236, [R1+0xa0] ;  /* 0x0000a00001ec7983 */ /* 0x000f220000100a00 */
[----:B------:R-:W-:-:S03]  /*16940*/  ISETP.NE.U32.AND P4, PT, R242, RZ, PT ;  /* 0x000000fff200720c */ /* 0x000fc60003f85070 */
[----:B------:R-:W2:Y:S04]  /*16950*/  LDL.64 R238, [R1+0x80] ;  /* 0x0000800001ee7983 */ /* 0x000ea80000100a00 */
[----:B------:R-:W-:Y:S04]  /*16960*/  LDGSTS.E [R247+-0x3dff8], desc[UR22][R184.64], P2 ;  /* 0xc2008000b8f77fae */ /* 0x000fe800091a1016 */
[----:B------:R-:W4:Y:S04]  /*16970*/  LDL.64 R208, [R1+0x60] ;  /* 0x0000600001d07983 */ /* 0x000f280000100a00 */
[----:B------:R-:W-:Y:S04]  /*16980*/  LDGSTS.E [R248+-0x40000], desc[UR22][R214.64], P3 ;  /* 0xc0000000d6f87fae */ /* 0x000fe800099a1016 */
[----:B------:R-:W4:Y:S04]  /*16990*/  LDL.64 R210, [R1+0x40] ;  /* 0x0000400001d27983 */ /* 0x000f280000100a00 */
[----:B------:R-:W4:Y:S01]  /*169a0*/  LDL.64 R240, [R1+0x20] ;  /* 0x0000200001f07983 */ /* 0x000f220000100a00 */
[----:B---3--:R-:W-:-:S03]  /*169b0*/  ISETP.NE.U32.AND P1, PT, R243, RZ, PT ;  /* 0x000000fff300720c */ /* 0x008fc60003f25070 */
[----:B------:R-:W-:Y:S01]  /*169c0*/  LDGSTS.E [R248+-0x3fff8], desc[UR22][R212.64], P5 ;  /* 0xc0008000d4f87fae */ /* 0x000fe2000a9a1016 */
[----:B------:R-:W1:Y:S01]  /*169d0*/  LDC R243, c[0x0][0x3a0] ;  /* 0x0000e800fff37b82 */ /* 0x000e620000000800 */
[----:B------:R-:W-:Y:S02]  /*169e0*/  ISETP.GE.AND P6, PT, R12, UR6, PT ;  /* 0x000000060c007c0c */ /* 0x000fe4000bfc6270 */
[----:B------:R-:W-:Y:S01]  /*169f0*/  ISETP.NE.U32.AND P2, PT, R2, RZ, PT ;  /* 0x000000ff0200720c */ /* 0x000fe20003f45070 */
[----:B------:R-:W-:Y:S01]  /*16a00*/  LDGSTS.E [R248+-0x3e000], desc[UR22][R182.64], P4 ;  /* 0xc2000000b6f87fae */ /* 0x000fe2000a1a1016 */
[----:B------:R-:W-:-:S03]  /*16a10*/  LOP3.LUT R14, R12, 0x20, RZ, 0xfc, !PT ;  /* 0x000000200c0e7812 */ /* 0x000fc600078efcff */
[----:B------:R-:W3:Y:S01]  /*16a20*/  LDL.64 R200, [R1+0x178] ;  /* 0x0001780001c87983 */ /* 0x000ee20000100a00 */
[----:B-1----:R-:W-:Y:S01]  /*16a30*/  VIADD R243, R243, 0x3f ;  /* 0x0000003ff3f37836 */ /* 0x002fe20000000000 */
[----:B------:R-:W-:Y:S02]  /*16a40*/  SEL R2, RZ, 0x4, P6 ;  /* 0x00000004ff027807 */ /* 0x000fe40003000000 */
[----:B------:R-:W-:Y:S02]  /*16a50*/  LDGSTS.E [R248+-0x3dff8], desc[UR22][R180.64], P1 ;  /* 0xc2008000b4f87fae */ /* 0x000fe400089a1016 */
[----:B------:R-:W-:Y:S02]  /*16a60*/  ISETP.GT.AND P3, PT, R243, 0x7f, PT ;  /* 0x0000007ff300780c */ /* 0x000fe40003f64270 */
[----:B------:R-:W0:Y:S04]  /*16a70*/  LDGDEPBAR ;  /* 0x00000000000079af */ /* 0x000e280000000000 */
[----:B------:R-:W3:Y:S01]  /*16a80*/  LDL.64 R242, [R1] ;  /* 0x0000000001f27983 */ /* 0x000ee20000100a00 */
[----:B------:R-:W-:-:S02]  /*16a90*/  SEL R2, R2, RZ, P3 ;  /* 0x000000ff02027207 */ /* 0x000fc40001800000 */
[----:B------:R-:W-:Y:S02]  /*16aa0*/  ISETP.GE.AND P6, PT, R3, UR6, PT ;  /* 0x0000000603007c0c */ /* 0x000fe4000bfc6270 */
[----:B------:R-:W-:Y:S02]  /*16ab0*/  LOP3.LUT R3, R12, 0x2, RZ, 0xfc, !PT ;  /* 0x000000020c037812 */ /* 0x000fe400078efcff */
[----:B------:R-:W-:Y:S02]  /*16ac0*/  ISETP.NE.U32.AND P5, PT, R2, RZ, PT ;  /* 0x000000ff0200720c */ /* 0x000fe40003fa5070 */
[----:B------:R-:W-:Y:S02]  /*16ad0*/  SEL R2, RZ, 0x4, P6 ;  /* 0x00000004ff027807 */ /* 0x000fe40003000000 */
[----:B------:R-:W-:Y:S02]  /*16ae0*/  ISETP.GE.AND P6, PT, R3, UR6, PT ;  /* 0x0000000603007c0c */ /* 0x000fe4000bfc6270 */
[----:B------:R-:W1:Y:S01]  /*16af0*/  S2R R3, SR_TID.X ;  /* 0x0000000000037919 */ /* 0x000e620000002100 */
[----:B------:R-:W-:-:S04]  /*16b00*/  SEL R2, R2, RZ, P3 ;  /* 0x000000ff02027207 */ /* 0x000fc80001800000 */
[----:B------:R-:W-:Y:S02]  /*16b10*/  ISETP.NE.U32.AND P4, PT, R2, RZ, PT ;  /* 0x000000ff0200720c */ /* 0x000fe40003f85070 */
[----:B------:R-:W-:Y:S02]  /*16b20*/  SEL R2, RZ, 0x4, P6 ;  /* 0x00000004ff027807 */ /* 0x000fe40003000000 */
[----:B------:R-:W-:Y:S02]  /*16b30*/  ISETP.GE.AND P6, PT, R14, UR6, PT ;  /* 0x000000060e007c0c */ /* 0x000fe4000bfc6270 */
[----:B------:R-:W-:-:S04]  /*16b40*/  SEL R2, R2, RZ, P3 ;  /* 0x000000ff02027207 */ /* 0x000fc80001800000 */
[----:B------:R-:W-:Y:S02]  /*16b50*/  ISETP.NE.U32.AND P1, PT, R2, RZ, PT ;  /* 0x000000ff0200720c */ /* 0x000fe40003f25070 */
[----:B------:R-:W-:-:S04]  /*16b60*/  SEL R2, RZ, 0x4, P6 ;  /* 0x00000004ff027807 */ /* 0x000fc80003000000 */
[----:B------:R-:W-:-:S04]  /*16b70*/  SEL R2, R2, RZ, P3 ;  /* 0x000000ff02027207 */ /* 0x000fc80001800000 */
[----:B------:R-:W-:Y:S02]  /*16b80*/  ISETP.NE.U32.AND P6, PT, R2, RZ, PT ;  /* 0x000000ff0200720c */ /* 0x000fe40003fc5070 */
[----:B-1----:R-:W-:Y:S01]  /*16b90*/  SHF.R.S32.HI R14, RZ, 0x6, R3 ;  /* 0x00000006ff0e7819 */ /* 0x002fe20000011403 */
[----:B------:R-:W-:-:S03]  /*16ba0*/  IMAD.SHL.U32 R2, R3, 0x4, RZ ;  /* 0x0000000403027824 */ /* 0x000fc600078e00ff */
[----:B------:R-:W-:-:S04]  /*16bb0*/  SGXT R14, R14, 0x1 ;  /* 0x000000010e0e781a */ /* 0x000fc80000000200 */
[----:B------:R-:W-:-:S04]  /*16bc0*/  LOP3.LUT R14, R14, 0x90, RZ, 0xc0, !PT ;  /* 0x000000900e0e7812 */ /* 0x000fc800078ec0ff */
[----:B------:R-:W-:Y:S01]  /*16bd0*/  LOP3.LUT R14, R14, 0x7c, R2, 0x78, !PT ;  /* 0x0000007c0e0e7812 */ /* 0x000fe200078e7802 */
[----:B------:R-:W-:-:S05]  /*16be0*/  IMAD.SHL.U32 R2, R3, 0x400, RZ ;  /* 0x0000040003027824 */ /* 0x000fca00078e00ff */
[----:B------:R-:W-:-:S05]  /*16bf0*/  LOP3.LUT R14, R14, 0x8000, R2, 0xf8, !PT ;  /* 0x000080000e0e7812 */ /* 0x000fca00078ef802 */
[----:B------:R-:W-:-:S05]  /*16c00*/  VIADD R249, R14, UR7 ;  /* 0x000000070ef97c36 */ /* 0x000fca0008000000 */
[----:B--2---:R-:W-:Y:S04]  /*16c10*/  LDGSTS.E [R249], desc[UR22][R202.64], P2 ;  /* 0x00000000caf97fae */ /* 0x004fe800091a1016 */
[----:B------:R-:W-:Y:S04]  /*16c20*/  LDGSTS.E [R249+0x400], desc[UR22][R232.64], P2 ;  /* 0x00400000e8f97fae */ /* 0x000fe800091a1016 */
[----:B------:R-:W-:Y:S04]  /*16c30*/  LDGSTS.E [R249+0x800], desc[UR22][R234.64], P2 ;  /* 0x00800000eaf97fae */ /* 0x000fe800091a1016 */
[----:B------:R-:W2:Y:S04]  /*16c40*/  LDL.64 R202, [R1+0x198] ;  /* 0x0001980001ca7983 */ /* 0x000ea80000100a00 */
[----:B------:R-:W2:Y:S04]  /*16c50*/  LDL.64 R232, [R1+0x1b8] ;  /* 0x0001b80001e87983 */ /* 0x000ea80000100a00 */
[----:B------:R-:W-:Y:S04]  /*16c60*/  LDGSTS.E [R249+0xc00], desc[UR22][R204.64], P2 ;  /* 0x00c00000ccf97fae */ /* 0x000fe800091a1016 */
[----:B------:R-:W2:Y:S04]  /*16c70*/  LDL.64 R234, [R1+0x1d8] ;  /* 0x0001d80001ea7983 */ /* 0x000ea80000100a00 */
[----:B------:R-:W-:Y:S04]  /*16c80*/  LDGSTS.E [R249+0x1000], desc[UR22][R6.64], P2 ;  /* 0x0100000006f97fae */ /* 0x000fe800091a1016 */
[----:B------:R-:W2:Y:S04]  /*16c90*/  LDL.64 R204, [R1+0x1f8] ;  /* 0x0001f80001cc7983 */ /* 0x000ea80000100a00 */
[----:B------:R-:W-:Y:S04]  /*16ca0*/  LDGSTS.E [R249+0x1400], desc[UR22][R206.64], P2 ;  /* 0x01400000cef97fae */ /* 0x000fe800091a1016 */
[----:B------:R-:W2:Y:S04]  /*16cb0*/  LDL.64 R6, [R1+0x218] ;  /* 0x0002180001067983 */ /* 0x000ea80000100a00 */
[----:B----4-:R-:W-:Y:S04]  /*16cc0*/  LDGSTS.E [R249+0x1800], desc[UR22][R236.64], P2 ;  /* 0x01800000ecf97fae */ /* 0x010fe800091a1016 */
[----:B------:R-:W4:Y:S04]  /*16cd0*/  LDL.64 R206, [R1+0x238] ;  /* 0x0002380001ce7983 */ /* 0x000f280000100a00 */
[----:B------:R-:W-:Y:S04]  /*16ce0*/  LDGSTS.E [R249+0x1c00], desc[UR22][R238.64], P2 ;  /* 0x01c00000eef97fae */ /* 0x000fe800091a1016 */
[----:B------:R-:W2:Y:S04]  /*16cf0*/  LDL.64 R236, [R1+0x258] ;  /* 0x0002580001ec7983 */ /* 0x000ea80000100a00 */
[----:B------:R-:W-:Y:S04]  /*16d00*/  LDGSTS.E [R249+0x2000], desc[UR22][R208.64], P2 ;  /* 0x02000000d0f97fae */ /* 0x000fe800091a1016 */
[----:B------:R-:W2:Y:S04]  /*16d10*/  LDL.64 R238, [R1+0x278] ;  /* 0x0002780001ee7983 */ /* 0x000ea80000100a00 */
[----:B------:R-:W-:Y:S04]  /*16d20*/  LDGSTS.E [R249+0x2400], desc[UR22][R210.64], P2 ;  /* 0x02400000d2f97fae */ /* 0x000fe800091a1016 */
[----:B------:R-:W2:Y:S04]  /*16d30*/  LDL.64 R208, [R1+0x298] ;  /* 0x0002980001d07983 */ /* 0x000ea80000100a00 */
[----:B------:R-:W-:Y:S04]  /*16d40*/  LDGSTS.E [R249+0x2800], desc[UR22][R240.64], P2 ;  /* 0x02800000f0f97fae */ /* 0x000fe800091a1016 */
[----:B------:R-:W2:Y:S04]  /*16d50*/  LDL.64 R210, [R1+0x2b8] ;  /* 0x0002b80001d27983 */ /* 0x000ea80000100a00 */
[----:B------:R-:W2:Y:S04]  /*16d60*/  LDL.64 R240, [R1+0x2d8] ;  /* 0x0002d80001f07983 */ /* 0x000ea80000100a00 */
[----:B---3--:R-:W-:Y:S04]  /*16d70*/  LDGSTS.E [R249+0x2c00], desc[UR22][R242.64], P2 ;  /* 0x02c00000f2f97fae */ /* 0x008fe800091a1016 */
[----:B------:R-:W-:Y:S04]  /*16d80*/  LDGSTS.E [R249+0x3000], desc[UR22][R172.64], P2 ;  /* 0x03000000acf97fae */ /* 0x000fe800091a1016 */
[----:B------:R-:W-:Y:S04]  /*16d90*/  LDGSTS.E [R249+0x3400], desc[UR22][R164.64], P2 ;  /* 0x03400000a4f97fae */ /* 0x000fe800091a1016 */
[----:B------:R-:W3:Y:S04]  /*16da0*/  LDL.64 R242, [R1+0x2f8] ;  /* 0x0002f80001f27983 */ /* 0x000ee80000100a00 */
[----:B------:R-:W-:Y:S04]  /*16db0*/  STL.64 [R1+0x1798], R172 ;  /* 0x001798ac01007387 */ /* 0x000fe80000100a00 */
        /* <DEDUP_REMOVED lines=9> */
[----:B------:R-:W-:Y:S04]  /*16e50*/  LDGSTS.E [R249+0x3800], desc[UR22][R156.64], P2 ;  /* 0x038000009cf97fae */ /* 0x000fe800091a1016 */
        /* <DEDUP_REMOVED lines=20> */
[----:B------:R1:W-:Y:S04]  /*16fa0*/  STL.64 [R1+0x1830], R8 ;  /* 0x0018300801007387 */ /* 0x0003e80000100a00 */
[----:B------:R-:W-:Y:S04]  /*16fb0*/  LDGSTS.E [R249+0x6400], desc[UR22][R68.64], P2 ;  /* 0x0640000044f97fae */ /* 0x000fe800091a1016 */
[----:B------:R-:W3:Y:S04]  /*16fc0*/  LDL.64 R244, [R1+0x318] ;  /* 0x0003180001f47983 */ /* 0x000ee80000100a00 */
        /* <DEDUP_REMOVED lines=16> */
[----:B--2---:R-:W-:Y:S04]  /*170d0*/  LDGSTS.E [R249+0x10800], desc[UR22][R202.64], P2 ;  /* 0x10800000caf97fae */ /* 0x004fe800091a1016 */
[----:B------:R-:W2:Y:S04]  /*170e0*/  LDL.64 R200, [R1+0x438] ;  /* 0x0004380001c87983 */ /* 0x000ea80000100a00 */
        /* <DEDUP_REMOVED lines=20> */
[----:B------:R-:W4:Y:S04]  /*17230*/  LDL.64 R240, [R1+0x118] ;  /* 0x0001180001f07983 */ /* 0x000f280000100a00 */
[----:B---3--:R-:W-:Y:S04]  /*17240*/  LDGSTS.E [R249+0x13400], desc[UR22][R242.64], P2 ;  /* 0x13400000f2f97fae */ /* 0x008fe800091a1016 */
[----:B------:R-:W3:Y:S04]  /*17250*/  LDL.64 R242, [R1+0xf8] ;  /* 0x0000f80001f27983 */ /* 0x000ee80000100a00 */
[----:B-1----:R-:W3:Y:S04]  /*17260*/  LDL.LU.64 R8, [R1+0xd8] ;  /* 0x0000d80001087983 */ /* 0x002ee80000300a00 */
[----:B------:R-:W3:Y:S04]  /*17270*/  LDL.LU.64 R36, [R1+0xb8] ;  /* 0x0000b80001247983 */ /* 0x000ee80000300a00 */
[----:B------:R-:W3:Y:S04]  /*17280*/  LDL.LU.64 R60, [R1+0x98] ;  /* 0x00009800013c7983 */ /* 0x000ee80000300a00 */
[----:B------:R-:W3:Y:S04]  /*17290*/  LDL.LU.64 R84, [R1+0x78] ;  /* 0x0000780001547983 */ /* 0x000ee80000300a00 */
[----:B------:R-:W3:Y:S04]  /*172a0*/  LDL.LU.64 R108, [R1+0x58] ;  /* 0x00005800016c7983 */ /* 0x000ee80000300a00 */
[----:B------:R-:W3:Y:S04]  /*172b0*/  LDL.LU.64 R132, [R1+0x38] ;  /* 0x0000380001847983 */ /* 0x000ee80000300a00 */
[----:B------:R-:W3:Y:S01]  /*172c0*/  LDL.LU.64 R156, [R1+0x18] ;  /* 0x00001800019c7983 */ /* 0x000ee20000300a00 */
[----:B------:R-:W-:-:S03]  /*172d0*/  LOP3.LUT R2, R14, 0x20, RZ, 0x3c, !PT ;  /* 0x000000200e027812 */ /* 0x000fc600078e3cff */
[----:B------:R-:W-:Y:S04]  /*172e0*/  LDGSTS.E [R249+0x13800], desc[UR22][R244.64], P2 ;  /* 0x13800000f4f97fae */ /* 0x000fe800091a1016 */
[----:B------:R-:W-:Y:S04]  /*172f0*/  LDGSTS.E [R249+0x13c00], desc[UR22][R194.64], P2 ;  /* 0x13c00000c2f97fae */ /* 0x000fe800091a1016 */
[----:B------:R-:W-:Y:S04]  /*17300*/  LDGSTS.E [R249+0x14000], desc[UR22][R224.64], P2 ;  /* 0x14000000e0f97fae */ /* 0x000fe800091a1016 */
[----:B------:R-:W-:Y:S04]  /*17310*/  LDGSTS.E [R249+0x14400], desc[UR22][R226.64], P2 ;  /* 0x14400000e2f97fae */ /* 0x000fe800091a1016 */
[----:B------:R-:W-:Y:S04]  /*17320*/  LDGSTS.E [R249+0x14800], desc[UR22][R196.64], P2 ;  /* 0x14800000c4f97fae */ /* 0x000fe800091a1016 */
[----:B------:R-:W-:Y:S04]  /*17330*/  LDGSTS.E [R249+0x14c00], desc[UR22][R198.64], P2 ;  /* 0x14c00000c6f97fae */ /* 0x000fe800091a1016 */
[----:B------:R-:W-:Y:S04]  /*17340*/  LDGSTS.E [R249+0x15000], desc[UR22][R228.64], P2 ;  /* 0x15000000e4f97fae */ /* 0x000fe800091a1016 */
[----:B------:R-:W-:Y:S04]  /*17350*/  LDGSTS.E [R249+0x15400], desc[UR22][R230.64], P2 ;  /* 0x15400000e6f97fae */ /* 0x000fe800091a1016 */
[----:B------:R1:W-:Y:S04]  /*17360*/  LDGSTS.E [R249+0x15800], desc[UR22][R250.64], P2 ;  /* 0x15800000faf97fae */ /* 0x0003e800091a1016 */
[----:B--2---:R-:W-:Y:S01]  /*17370*/  LDGSTS.E [R249+0x15c00], desc[UR22][R200.64], P2 ;  /* 0x15c00000c8f97fae */ /* 0x004fe200091a1016 */
[----:B-1----:R-:W-:-:S03]  /*17380*/  VIADD R250, R2, UR7 ;  /* 0x0000000702fa7c36 */ /* 0x002fc60008000000 */
        /* <DEDUP_REMOVED lines=24> */
[----:B------:R-:W-:Y:S04]  /*17510*/  LDGSTS.E [R250+0x1100], desc[UR22][R8.64], P2 ;  /* 0x0110000008fa7fae */ /* 0x000fe800091a1016 */
[----:B------:R-:W-:Y:S04]  /*17520*/  LDGSTS.E [R250+0x1500], desc[UR22][R36.64], P2 ;  /* 0x0150000024fa7fae */ /* 0x000fe800091a1016 */
[----:B------:R-:W3:Y:S04]  /*17530*/  LDL.64 R242, [R1+0x300] ;  /* 0x0003000001f27983 */ /* 0x000ee80000100a00 */
[----:B------:R-:W-:Y:S04]  /*17540*/  LDGSTS.E [R250+0x1900], desc[UR22][R60.64], P2 ;  /* 0x019000003cfa7fae */ /* 0x000fe800091a1016 */
[----:B------:R-:W-:Y:S04]  /*17550*/  LDGSTS.E [R250+0x1d00], desc[UR22][R84.64], P2 ;  /* 0x01d0000054fa7fae */ /* 0x000fe800091a1016 */
[----:B------:R-:W-:Y:S04]  /*17560*/  LDGSTS.E [R250+0x2100], desc[UR22][R108.64], P2 ;  /* 0x021000006cfa7fae */ /* 0x000fe800091a1016 */
[----:B------:R-:W-:Y:S04]  /*17570*/  LDGSTS.E [R250+0x2500], desc[UR22][R132.64], P2 ;  /* 0x0250000084fa7fae */ /* 0x000fe800091a1016 */
[----:B------:R-:W-:Y:S04]  /*17580*/  LDGSTS.E [R250+0x2900], desc[UR22][R156.64], P2 ;  /* 0x029000009cfa7fae */ /* 0x000fe800091a1016 */
[----:B-----5:R-:W-:Y:S04]  /*17590*/  LDGSTS.E [R250+0x2d00], desc[UR22][R178.64], P2 ;  /* 0x02d00000b2fa7fae */ /* 0x020fe800091a1016 */
        /* <DEDUP_REMOVED lines=33> */
[----:B------:R-:W3:Y:S04]  /*177b0*/  LDL.64 R230, [R1+0x3a0] ;  /* 0x0003a00001e67983 */ /* 0x000ee80000100a00 */
[----:B--2---:R-:W-:Y:S04]  /*177c0*/  LDGSTS.E [R250+0x10500], desc[UR22][R200.64], P2 ;  /* 0x10500000c8fa7fae */ /* 0x004fe800091a1016 */
        /* <DEDUP_REMOVED lines=36> */
[----:B------:R-:W-:Y:S04]  /*17a10*/  LDGSTS.E [R250+0x13900], desc[UR22][R226.64], P2 ;  /* 0x13900000e2fa7fae */ /* 0x000fe800091a1016 */
[----:B------:R-:W-:Y:S01]  /*17a20*/  LDGSTS.E [R250+0x13d00], desc[UR22][R196.64], P2 ;  /* 0x13d00000c4fa7fae */ /* 0x000fe200091a1016 */
[----:B------:R-:W-:-:S03]  /*17a30*/  LOP3.LUT R2, R14, 0x40, RZ, 0x3c, !PT ;  /* 0x000000400e027812 */ /* 0x000fc600078e3cff */
[----:B------:R-:W3:Y:S04]  /*17a40*/  LDL.64 R226, [R1+0x328] ;  /* 0x0003280001e27983 */ /* 0x000ee80000100a00 */
[----:B------:R-:W-:Y:S04]  /*17a50*/  LDGSTS.E [R250+0x14100], desc[UR22][R198.64], P2 ;  /* 0x14100000c6fa7fae */ /* 0x000fe800091a1016 */
[----:B------:R-:W3:Y:S04]  /*17a60*/  LDL.64 R196, [R1+0x348] ;  /* 0x0003480001c47983 */ /* 0x000ee80000100a00 */
[----:B------:R-:W-:Y:S04]  /*17a70*/  LDGSTS.E [R250+0x14500], desc[UR22][R228.64], P2 ;  /* 0x14500000e4fa7fae */ /* 0x000fe800091a1016 */
[----:B------:R-:W-:Y:S01]  /*17a80*/  LDGSTS.E [R250+0x14900], desc[UR22][R230.64], P2 ;  /* 0x14900000e6fa7fae */ /* 0x000fe200091a1016 */
[----:B------:R-:W-:-:S03]  /*17a90*/  VIADD R3, R2, UR7 ;  /* 0x0000000702037c36 */ /* 0x000fc60008000000 */
[----:B------:R-:W3:Y:S04]  /*17aa0*/  LDL.64 R198, [R1+0x368] ;  /* 0x0003680001c67983 */ /* 0x000ee80000100a00 */
[----:B------:R-:W3:Y:S04]  /*17ab0*/  LDL.64 R228, [R1+0x388] ;  /* 0x0003880001e47983 */ /* 0x000ee80000100a00 */
[----:B------:R-:W3:Y:S04]  /*17ac0*/  LDL.64 R230, [R1+0x168] ;  /* 0x0001680001e67983 */ /* 0x000ee80000100a00 */
[----:B--2---:R-:W-:Y:S04]  /*17ad0*/  LDGSTS.E [R250+0x14d00], desc[UR22][R200.64], P2 ;  /* 0x14d00000c8fa7fae */ /* 0x004fe800091a1016 */
        /* <DEDUP_REMOVED lines=58> */
[----:B------:R-:W3:Y:S04]  /*17e80*/  LDL.64 R230, [R1+0x3a8] ;  /* 0x0003a80001e67983 */ /* 0x000ee80000100a00 */
[----:B--2---:R-:W-:Y:S04]  /*17e90*/  LDGSTS.E [R3+0x10600], desc[UR22][R200.64], P2 ;  /* 0x10600000c8037fae */ /* 0x004fe800091a1016 */
        /* <DEDUP_REMOVED lines=57> */
[----:B------:R-:W-:Y:S01]  /*18230*/  LDGSTS.E [R3+0x14a00], desc[UR22][R230.64], P2 ;  /* 0x14a00000e6037fae */ /* 0x000fe200091a1016 */
[----:B------:R-:W-:-:S03]  /*18240*/  VIADD R2, R2, UR7 ;  /* 0x0000000702027c36 */ /* 0x000fc60008000000 */
[----:B------:R-:W3:Y:S04]  /*18250*/  LDL.64 R230, [R1+0x3b0] ;  /* 0x0003b00001e67983 */ /* 0x000ee80000100a00 */
[----:B--2---:R-:W-:Y:S04]  /*18260*/  LDGSTS.E [R3+0x14e00], desc[UR22][R200.64], P2 ;  /* 0x14e00000c8037fae */ /* 0x004fe800091a1016 */
[----:B----4-:R-:W-:Y:S04]  /*18270*/  LDGSTS.E [R3+0x15200], desc[UR22][R202.64], P2 ;  /* 0x15200000ca037fae */ /* 0x010fe800091a1016 */
[----:B------:R-:W2:Y:S04]  /*18280*/  LDL.64 R200, [R1+0x3d0] ;  /* 0x0003d00001c87983 */ /* 0x000ea80000100a00 */
[----:B------:R-:W-:Y:S04]  /*18290*/  LDGSTS.E [R3+0x15600], desc[UR22][R232.64], P2 ;  /* 0x15600000e8037fae */ /* 0x000fe800091a1016 */
        /* <DEDUP_REMOVED lines=54> */
[----:B--2---:R-:W-:Y:S04]  /*18600*/  LDGSTS.E [R2+0x10300], desc[UR22][R240.64], P2 ;  /* 0x10300000f0027fae */ /* 0x004fe800091a1016 */
[----:B------:R-:W2:Y:S04]  /*18610*/  LDL.64 R240, [R1+0x530] ;  /* 0x0005300001f07983 */ /* 0x000ea80000100a00 */
[----:B---3--:R-:W-:Y:S04]  /*18620*/  LDGSTS.E [R2+0x10700], desc[UR22][R242.64], P2 ;  /* 0x10700000f2027fae */ /* 0x008fe800091a1016 */
[----:B------:R-:W-:Y:S04]  /*18630*/  LDGSTS.E [R2+0x10b00], desc[UR22][R184.64], P2 ;  /* 0x10b00000b8027fae */ /* 0x000fe800091a1016 */
[----:B------:R-:W-:Y:S04]  /*18640*/  LDGSTS.E [R2+0x10f00], desc[UR22][R186.64], P2 ;  /* 0x10f00000ba027fae */ /* 0x000fe800091a1016 */
[----:B------:R-:W3:Y:S04]  /*18650*/  LDL.64 R242, [R1+0x550] ;  /* 0x0005500001f27983 */ /* 0x000ee80000100a00 */
[----:B------:R-:W3:Y:S04]  /*18660*/  LDL.LU.64 R184, [R1+0x1960] ;  /* 0x0019600001b87983 */ /* 0x000ee80000300a00 */
[----:B------:R-:W-:Y:S04]  /*18670*/  LDGSTS.E [R2+0x11300], desc[UR22][R216.64], P2 ;  /* 0x11300000d8027fae */ /* 0x000fe800091a1016 */
        /* <DEDUP_REMOVED lines=31> */
[----:B----4-:R-:W-:Y:S04]  /*18870*/  LDGSTS.E [R2+0x15300], desc[UR22][R202.64], P2 ;  /* 0x15300000ca027fae */ /* 0x010fe800091a1016 */
[----:B------:R-:W4:Y:S04]  /*18880*/  LDL.LU.64 R200, [R1+0x18d8] ;  /* 0x0018d80001c87983 */ /* 0x000f280000300a00 */
[----:B------:R-:W-:Y:S04]  /*18890*/  LDGSTS.E [R2+0x15700], desc[UR22][R232.64], P2 ;  /* 0x15700000e8027fae */ /* 0x000fe800091a1016 */
        /* <DEDUP_REMOVED lines=15> */
[----:B------:R1:W-:Y:S04]  /*18990*/  LDGSTS.E [R2+0x17700], desc[UR22][R208.64], P2 ;  /* 0x17700000d0027fae */ /* 0x0003e800091a1016 */
[----:B------:R-:W4:Y:S04]  /*189a0*/  LDL.LU.64 R210, [R1+0x1890] ;  /* 0x0018900001d27983 */ /* 0x000f280000300a00 */
[----:B--2---:R-:W-:Y:S04]  /*189b0*/  LDGSTS.E [R2+0x17b00], desc[UR22][R240.64], P2 ;  /* 0x17b00000f0027fae */ /* 0x004fe800091a1016 */
[----:B------:R-:W2:Y:S04]  /*189c0*/  LDL.LU.64 R240, [R1+0x1888] ;  /* 0x0018880001f07983 */ /* 0x000ea80000300a00 */
[----:B---3--:R3:W-:Y:S04]  /*189d0*/  LDGSTS.E [R2+0x17f00], desc[UR22][R242.64], P2 ;  /* 0x17f00000f2027fae */ /* 0x0087e800091a1016 */
[----:B------:R-:W0:Y:S04]  /*189e0*/  LDGDEPBAR ;  /* 0x00000000000079af */ /* 0x000e280000000000 */
[----:B------:R-:W3:Y:S01]  /*189f0*/  LDL.LU.64 R242, [R1+0x1880] ;  /* 0x0018800001f27983 */ /* 0x000ee20000300a00 */
[----:B------:R-:W-:Y:S01]  /*18a00*/  USHF.L.U32 UR12, UR4, 0x6, URZ ;  /* 0x00000006040c7899 */ /* 0x000fe200080006ff */
[C---:B-1----:R-:W-:Y:S01]  /*18a10*/  LOP3.LUT R209, R12.reuse, 0x22, RZ, 0xfc, !PT ;  /* 0x000000220cd17812 */ /* 0x042fe200078efcff */
[----:B------:R-:W1:Y:S01]  /*18a20*/  LDCU UR4, c[0x0][0x3a0] ;  /* 0x00007400ff0477ac */ /* 0x000e620008000800 */
[----:B------:R-:W-:Y:S02]  /*18a30*/  BAR.SYNC.DEFER_BLOCKING 0x0 ;  /* 0x0000000000007b1d */ /* 0x000fe40000010000 */
[----:B------:R-:W-:Y:S01]  /*18a40*/  ISETP.GE.AND P2, PT, R209, UR6, PT ;  /* 0x00000006d1007c0c */ /* 0x000fe2000bf46270 */
[----:B------:R-:W-:Y:S01]  /*18a50*/  IMAD.U32 R251, RZ, RZ, UR12 ;  /* 0x0000000cfffb7e24 */ /* 0x000fe2000f8e00ff */
[----:B------:R-:W-:-:S02]  /*18a60*/  LOP3.LUT R209, R12, 0x4, RZ, 0xfc, !PT ;  /* 0x000000040cd17812 */ /* 0x000fc400078efcff */
[----:B------:R-:W-:Y:S01]  /*18a70*/  SEL R252, RZ, 0x4, P2 ;  /* 0x00000004fffc7807 */ /* 0x000fe20001000000 */
[----:B------:R3:W-:Y:S01]  /*18a80*/  STL.64 [R1+0x1650], R2 ;  /* 0x0016500201007387 */ /* 0x0007e20000100a00 */
[----:B------:R-:W-:Y:S01]  /*18a90*/  ISETP.GE.AND P2, PT, R209, UR6, PT ;  /* 0x00000006d1007c0c */ /* 0x000fe2000bf46270 */
[----:B--2---:R-:W-:-:S04]  /*18aa0*/  IMAD.WIDE R208, R251, 0x4, R240 ;  /* 0x00000004fbd07825 */ /* 0x004fc800078e02f0 */
[----:B---3--:R-:W-:-:S05]  /*18ab0*/  IMAD.WIDE R2, R251, 0x4, R242 ;  /* 0x00000004fb027825 */ /* 0x008fca00078e02f2 */
[----:B------:R-:W-:Y:S04]  /*18ac0*/  STL.64 [R1+0x808], R2 ;  /* 0x0008080201007387 */ /* 0x000fe80000100a00 */
[----:B------:R-:W-:Y:S01]  /*18ad0*/  @!PT LDS RZ, [RZ] ;  /* 0x00000000fffff984 */ /* 0x000fe20000000800 */
[----:B------:R-:W-:Y:S01]  /*18ae0*/  @!PT LDS RZ, [RZ] ;  /* 0x00000000fffff984 */ /* 0x000fe20000000800 */
[----:B------:R-:W-:Y:S01]  /*18af0*/  @!PT LDS RZ, [RZ] ;  /* 0x00000000fffff984 */ /* 0x000fe20000000800 */
[----:B----4-:R2:W-:Y:S04]  /*18b00*/  LDGSTS.E [R6+-0x3c000], desc[UR22][R2.64], P5 ;  /* 0xc400000002067fae */ /* 0x0105e8000a9a1016 */
[----:B------:R3:W-:Y:S04]  /*18b10*/  STL.64 [R1+0x800], R208 ;  /* 0x000800d001007387 */ /* 0x0007e80000100a00 */
[----:B------:R-:W-:Y:S04]  /*18b20*/  LDGSTS.E [R6+-0x3bff8], desc[UR22][R208.64], P1 ;  /* 0xc4008000d0067fae */ /* 0x000fe800089a1016 */
[----:B---3--:R-:W3:Y:S01]  /*18b30*/  LDL.LU.64 R208, [R1+0x1878] ;  /* 0x0018780001d07983 */ /* 0x008ee20000300a00 */
[----:B------:R-:W-:-:S02]  /*18b40*/  SEL R242, R252, RZ, P3 ;  /* 0x000000fffcf27207 */ /* 0x000fc40001800000 */
[----:B------:R-:W-:Y:S02]  /*18b50*/  LOP3.LUT R252, R12, 0x6, RZ, 0xfc, !PT ;  /* 0x000000060cfc7812 */ /* 0x000fe400078efcff */
[----:B------:R-:W-:Y:S02]  /*18b60*/  ISETP.NE.U32.AND P5, PT, R242, RZ, PT ;  /* 0x000000fff200720c */ /* 0x000fe40003fa5070 */
[----:B------:R-:W-:Y:S02]  /*18b70*/  SEL R242, RZ, 0x4, P2 ;  /* 0x00000004fff27807 */ /* 0x000fe40001000000 */
[----:B------:R-:W-:Y:S01]  /*18b80*/  ISETP.GE.AND P2, PT, R252, UR6, PT ;  /* 0x00000006fc007c0c */ /* 0x000fe2000bf46270 */
[----:B------:R-:W-:Y:S01]  /*18b90*/  IMAD.WIDE R240, R251, 0x4, R210 ;  /* 0x00000004fbf07825 */ /* 0x000fe200078e02d2 */
[----:B--2---:R-:W-:Y:S02]  /*18ba0*/  LOP3.LUT R3, R12, 0x24, RZ, 0xfc, !PT ;  /* 0x000000240c037812 */ /* 0x004fe400078efcff */
[----:B------:R-:W-:-:S02]  /*18bb0*/  SEL R243, RZ, 0x4, P2 ;  /* 0x00000004fff37807 */ /* 0x000fc40001000000 */
[----:B------:R-:W-:Y:S01]  /*18bc0*/  SEL R242, R242, RZ, P3 ;  /* 0x000000fff2f27207 */ /* 0x000fe20001800000 */
[----:B------:R3:W-:Y:S01]  /*18bd0*/  LDGSTS.E [R6+-0x3a000], desc[UR22][R240.64], P6 ;  /* 0xc6000000f0067fae */ /* 0x0007e2000b1a1016 */
[----:B------:R-:W-:Y:S02]  /*18be0*/  SEL R210, R243, RZ, P3 ;  /* 0x000000fff3d27207 */ /* 0x000fe40001800000 */
[----:B------:R-:W-:Y:S02]  /*18bf0*/  ISETP.GE.AND P1, PT, R3, UR6, PT ;  /* 0x0000000603007c0c */ /* 0x000fe4000bf26270 */
[----:B------:R-:W-:Y:S02]  /*18c00*/  LOP3.LUT R3, R12, 0x26, RZ, 0xfc, !PT ;  /* 0x000000260c037812 */ /* 0x000fe400078efcff */
[----:B------:R-:W-:Y:S02]  /*18c10*/  ISETP.NE.U32.AND P2, PT, R242, RZ, PT ;  /* 0x000000fff200720c */ /* 0x000fe40003f45070 */
[----:B------:R-:W-:-:S02]  /*18c20*/  ISETP.NE.U32.AND P6, PT, R210, RZ, PT ;  /* 0x000000ffd200720c */ /* 0x000fc40003fc5070 */
[----:B------:R-:W-:Y:S02]  /*18c30*/  SEL R210, RZ, 0x4, P1 ;  /* 0x00000004ffd27807 */ /* 0x000fe40000800000 */
[----:B------:R-:W-:Y:S01]  /*18c40*/  ISETP.GE.AND P1, PT, R3, UR6, PT ;  /* 0x0000000603007c0c */ /* 0x000fe2000bf26270 */
[----:B------:R3:W-:Y:S01]  /*18c50*/  STL.64 [R1+0x798], R240 ;  /* 0x000798f001007387 */ /* 0x0007e20000100a00 */
[----:B------:R-:W-:Y:S02]  /*18c60*/  LOP3.LUT R3, R12, 0x8, RZ, 0xfc, !PT ;  /* 0x000000080c037812 */ /* 0x000fe400078efcff */
[----:B------:R-:W-:Y:S01]  /*18c70*/  SEL R211, RZ, 0x4, P1 ;  /* 0x00000004ffd37807 */ /* 0x000fe20000800000 */
[----:B------:R-:W-:Y:S01]  /*18c80*/  IMAD.WIDE R238, R251, 0x4, R238 ;  /* 0x00000004fbee7825 */ /* 0x000fe200078e02ee */
[----:B------:R-:W-:-:S04]  /*18c90*/  SEL R210, R210, RZ, P3 ;  /* 0x000000ffd2d27207 */ /* 0x000fc80001800000 */
[----:B------:R-:W-:Y:S01]  /*18ca0*/  ISETP.NE.U32.AND P1, PT, R210, RZ, PT ;  /* 0x000000ffd200720c */ /* 0x000fe20003f25070 */
[----:B------:R-:W-:Y:S01]  /*18cb0*/  IMAD.WIDE R236, R251, 0x4, R236 ;  /* 0x00000004fbec7825 */ /* 0x000fe200078e02ec */
[----:B-1----:R-:W-:-:S03]  /*18cc0*/  UIADD3 UR4, UPT, UPT, UR4, -0x80, URZ ;  /* 0xffffff8004047890 */ /* 0x002fc6000fffe0ff */
[----:B---3--:R-:W-:Y:S01]  /*18cd0*/  IMAD.WIDE R240, R251, 0x4, R208 ;  /* 0x00000004fbf07825 */ /* 0x008fe200078e02d0 */
[----:B------:R-:W-:-:S04]  /*18ce0*/  SEL R208, R211, RZ, P3 ;  /* 0x000000ffd3d07207 */ /* 0x000fc80001800000 */
[----:B------:R-:W-:Y:S01]  /*18cf0*/  LDGSTS.E [R6+-0x39ff8], desc[UR22][R240.64], P5 ;  /* 0xc6008000f0067fae */ /* 0x000fe2000a9a1016 */
[----:B------:R-:W-:Y:S02]  /*18d00*/  ISETP.GE.AND P5, PT, R3, UR6, PT ;  /* 0x0000000603007c0c */ /* 0x000fe4000bfa6270 */
[----:B------:R-:W-:Y:S01]  /*18d10*/  LOP3.LUT R3, R12, 0xa, RZ, 0xfc, !PT ;  /* 0x0000000a0c037812 */ /* 0x000fe200078efcff */
[----:B------:R-:W-:Y:S01]  /*18d20*/  LDGSTS.E [R7+-0x3c000], desc[UR22][R238.64], P2 ;  /* 0xc4000000ee077fae */ /* 0x000fe200091a1016 */
[----:B------:R-:W-:Y:S02]  /*18d30*/  ISETP.NE.U32.AND P2, PT, R208, RZ, PT ;  /* 0x000000ffd000720c */ /* 0x000fe40003f45070 */
[----:B------:R-:W-:Y:S01]  /*18d40*/  SEL R208, RZ, 0x4, P5 ;  /* 0x00000004ffd07807 */ /* 0x000fe20002800000 */
[----:B------:R-:W-:Y:S01]  /*18d50*/  IMAD.WIDE R210, R251, 0x4, R206 ;  /* 0x00000004fbd27825 */ /* 0x000fe200078e02ce */
[----:B------:R-:W-:Y:S01]  /*18d60*/  ISETP.GE.AND P5, PT, R3, UR6, PT ;  /* 0x0000000603007c0c */ /* 0x000fe2000bfa6270 */
[----:B------:R-:W-:Y:S01]  /*18d70*/  LDGSTS.E [R7+-0x3bff8], desc[UR22][R236.64], P6 ;  /* 0xc4008000ec077fae */ /* 0x000fe2000b1a1016 */
[----:B------:R-:W-:-:S02]  /*18d80*/  LOP3.LUT R3, R12, 0x28, RZ, 0xfc, !PT ;  /* 0x000000280c037812 */ /* 0x000fc400078efcff */
[----:B------:R-:W-:Y:S01]  /*18d90*/  SEL R209, RZ, 0x4, P5 ;  /* 0x00000004ffd17807 */ /* 0x000fe20002800000 */
[----:B------:R1:W-:Y:S01]  /*18da0*/  LDGSTS.E [R7+-0x3a000], desc[UR22][R210.64], P1 ;  /* 0xc6000000d2077fae */ /* 0x0003e200089a1016 */
[----:B------:R-:W-:Y:S02]  /*18db0*/  SEL R208, R208, RZ, P3 ;  /* 0x000000ffd0d07207 */ /* 0x000fe40001800000 */
[----:B------:R-:W-:Y:S02]  /*18dc0*/  SEL R206, R209, RZ, P3 ;  /* 0x000000ffd1ce7207 */ /* 0x000fe40001800000 */
[----:B------:R-:W-:Y:S02]  /*18dd0*/  ISETP.GE.AND P6, PT, R3, UR6, PT ;  /* 0x0000000603007c0c */ /* 0x000fe4000bfc6270 */
[----:B------:R-:W-:Y:S01]  /*18de0*/  LOP3.LUT R3, R12, 0x2a, RZ, 0xfc, !PT ;  /* 0x0000002a0c037812 */ /* 0x000fe200078efcff */
[----:B------:R-:W-:Y:S01]  /*18df0*/  STL.64 [R1+0x790], R240 ;  /* 0x000790f001007387 */ /* 0x000fe20000100a00 */
[----:B------:R-:W-:-:S02]  /*18e00*/  ISETP.NE.U32.AND P5, PT, R208, RZ, PT ;  /* 0x000000ffd000720c */ /* 0x000fc40003fa5070 */
[----:B------:R-:W-:Y:S01]  /*18e10*/  ISETP.NE.U32.AND P1, PT, R206, RZ, PT ;  /* 0x000000ffce00720c */ /* 0x000fe20003f25070 */
[----:B------:R-:W-:Y:S01]  /*18e20*/  STL.64 [R1+0x7f8], R238 ;  /* 0x0007f8ee01007387 */ /* 0x000fe20000100a00 */
[----:B------:R-:W-:Y:S02]  /*18e30*/  SEL R206, RZ, 0x4, P6 ;  /* 0x00000004ffce7807 */ /* 0x000fe40003000000 */
[----:B------:R-:W-:Y:S01]  /*18e40*/  ISETP.GE.AND P6, PT, R3, UR6, PT ;  /* 0x0000000603007c0c */ /* 0x000fe2000bfc6270 */
[----:B------:R-:W-:Y:S01]  /*18e50*/  STL.64 [R1+0x7f0], R236 ;  /* 0x0007f0ec01007387 */ /* 0x000fe20000100a00 */
[----:B------:R-:W-:-:S03]  /*18e60*/  LOP3.LUT R3, R12, 0xc, RZ, 0xfc, !PT ;  /* 0x0000000c0c037812 */ /* 0x000fc600078efcff */
[----:B------:R1:W-:Y:S01]  /*18e70*/  STL.64 [R1+0x788], R210 ;  /* 0x000788d201007387 */ /* 0x0003e20000100a00 */
[----:B------:R-:W-:Y:S01]  /*18e80*/  SEL R207, RZ, 0x4, P6 ;  /* 0x00000004ffcf7807 */ /* 0x000fe20003000000 */
[----:B------:R-:W-:Y:S01]  /*18e90*/  IMAD.WIDE R208, R251, 0x4, R234 ;  /* 0x00000004fbd07825 */ /* 0x000fe200078e02ea */
[----:B------:R-:W-:-:S03]  /*18ea0*/  SEL R206, R206, RZ, P3 ;  /* 0x000000ffcece7207 */ /* 0x000fc60001800000 */
[----:B-1----:R-:W-:Y:S01]  /*18eb0*/  IMAD.WIDE R210, R251, 0x4, R204 ;  /* 0x00000004fbd27825 */ /* 0x002fe200078e02cc */
[----:B------:R-:W-:-:S04]  /*18ec0*/  SEL R204, R207, RZ, P3 ;  /* 0x000000ffcfcc7207 */ /* 0x000fc80001800000 */
[----:B------:R1:W-:Y:S01]  /*18ed0*/  LDGSTS.E [R7+-0x39ff8], desc[UR22][R210.64], P2 ;  /* 0xc6008000d2077fae */ /* 0x0003e200091a1016 */
[----:B------:R-:W-:Y:S02]  /*18ee0*/  ISETP.GE.AND P2, PT, R3, UR6, PT ;  /* 0x0000000603007c0c */ /* 0x000fe4000bf46270 */
[----:B------:R-:W-:Y:S01]  /*18ef0*/  LOP3.LUT R3, R12, 0xe, RZ, 0xfc, !PT ;  /* 0x0000000e0c037812 */ /* 0x000fe200078efcff */
[----:B------:R-:W-:Y:S01]  /*18f00*/  LDGSTS.E [R15+-0x3c000], desc[UR22][R208.64], P5 ;  /* 0xc4000000d00f7fae */ /* 0x000fe2000a9a1016 */
[----:B------:R-:W-:Y:S02]  /*18f10*/  ISETP.NE.U32.AND P6, PT, R206, RZ, PT ;  /* 0x000000ffce00720c */ /* 0x000fe40003fc5070 */
[----:B------:R-:W-:Y:S02]  /*18f20*/  ISETP.NE.U32.AND P5, PT, R204, RZ, PT ;  /* 0x000000ffcc00720c */ /* 0x000fe40003fa5070 */
[----:B------:R-:W-:Y:S02]  /*18f30*/  SEL R204, RZ, 0x4, P2 ;  /* 0x00000004ffcc7807 */ /* 0x000fe40001000000 */
[----:B------:R-:W-:Y:S01]  /*18f40*/  ISETP.GE.AND P2, PT, R3, UR6, PT ;  /* 0x0000000603007c0c */ /* 0x000fe2000bf46270 */
[----:B------:R-:W-:Y:S01]  /*18f50*/  IMAD.WIDE R206, R251, 0x4, R232 ;  /* 0x00000004fbce7825 */ /* 0x000fe200078e02e8 */
[----:B------:R-:W-:Y:S01]  /*18f60*/  STL.64 [R1+0x780], R210 ;  /* 0x000780d201007387 */ /* 0x000fe20000100a00 */
[----:B------:R-:W-:-:S02]  /*18f70*/  LOP3.LUT R3, R12, 0x2c, RZ, 0xfc, !PT ;  /* 0x0000002c0c037812 */ /* 0x000fc400078efcff */
[----:B------:R-:W-:Y:S01]  /*18f80*/  SEL R205, RZ, 0x4, P2 ;  /* 0x00000004ffcd7807 */ /* 0x000fe20001000000 */
[----:B------:R1:W-:Y:S01]  /*18f90*/  STL.64 [R1+0x1570], R6 ;  /* 0x0015700601007387 */ /* 0x0003e20000100a00 */
[----:B------:R-:W-:-:S03]  /*18fa0*/  SEL R204, R204, RZ, P3 ;  /* 0x000000ffcccc7207 */ /* 0x000fc60001800000 */
[----:B------:R-:W-:Y:S01]  /*18fb0*/  LDGSTS.E [R15+-0x3bff8], desc[UR22][R206.64], P1 ;  /* 0xc4008000ce0f7fae */ /* 0x000fe200089a1016 */
[----:B------:R-:W-:Y:S02]  /*18fc0*/  ISETP.GE.AND P1, PT, R3, UR6, PT ;  /* 0x0000000603007c0c */ /* 0x000fe4000bf26270 */
[----:B------:R-:W-:Y:S01]  /*18fd0*/  LOP3.LUT R3, R12, 0x2e, RZ, 0xfc, !PT ;  /* 0x0000002e0c037812 */ /* 0x000fe200078efcff */
[----:B-1----:R-:W-:Y:S01]  /*18fe0*/  IMAD.WIDE R6, R251, 0x4, R202 ;  /* 0x00000004fb067825 */ /* 0x002fe200078e02ca */
[----:B------:R-:W-:Y:S02]  /*18ff0*/  SEL R202, R205, RZ, P3 ;  /* 0x000000ffcdca7207 */ /* 0x000fe40001800000 */
[----:B------:R-:W-:Y:S02]  /*19000*/  ISETP.NE.U32.AND P2, PT, R204, RZ, PT ;  /* 0x000000ffcc00720c */ /* 0x000fe40003f45070 */
[----:B------:R1:W-:Y:S01]  /*19010*/  LDGSTS.E [R15+-0x3a000], desc[UR22][R6.64], P6 ;  /* 0xc6000000060f7fae */ /* 0x0003e2000b1a1016 */
[----:B------:R-:W-:-:S02]  /*19020*/  ISETP.NE.U32.AND P6, PT, R202, RZ, PT ;  /* 0x000000ffca00720c */ /* 0x000fc40003fc5070 */
[----:B------:R-:W-:Y:S02]  /*19030*/  SEL R202, RZ, 0x4, P1 ;  /* 0x00000004ffca7807 */ /* 0x000fe40000800000 */
[----:B------:R-:W-:Y:S01]  /*19040*/  ISETP.GE.AND P1, PT, R3, UR6, PT ;  /* 0x0000000603007c0c */ /* 0x000fe2000bf26270 */
[----:B------:R-:W-:Y:S01]  /*19050*/  STL.64 [R1+0x7e8], R208 ;  /* 0x0007e8d001007387 */ /* 0x000fe20000100a00 */
[----:B------:R-:W-:Y:S01]  /*19060*/  IMAD.WIDE R204, R251, 0x4, R200 ;  /* 0x00000004fbcc7825 */ /* 0x000fe200078e02c8 */
[----:B------:R-:W-:Y:S02]  /*19070*/  LOP3.LUT R3, R12, 0x10, RZ, 0xfc, !PT ;  /* 0x000000100c037812 */ /* 0x000fe400078efcff */
[----:B------:R-:W-:Y:S01]  /*19080*/  STL.64 [R1+0x7e0], R206 ;  /* 0x0007e0ce01007387 */ /* 0x000fe20000100a00 */
[----:B------:R-:W-:-:S03]  /*19090*/  SEL R203, RZ, 0x4, P1 ;  /* 0x00000004ffcb7807 */ /* 0x000fc60000800000 */
[----:B------:R1:W-:Y:S01]  /*190a0*/  STL.64 [R1+0x778], R6 ;  /* 0x0007780601007387 */ /* 0x0003e20000100a00 */
[----:B------:R-:W-:Y:S02]  /*190b0*/  SEL R202, R202, RZ, P3 ;  /* 0x000000ffcaca7207 */ /* 0x000fe40001800000 */
[----:B------:R-:W-:Y:S01]  /*190c0*/  SEL R200, R203, RZ, P3 ;  /* 0x000000ffcbc87207 */ /* 0x000fe20001800000 */
[----:B------:R2:W-:Y:S01]  /*190d0*/  LDGSTS.E [R15+-0x39ff8], desc[UR22][R204.64], P5 ;  /* 0xc6008000cc0f7fae */ /* 0x0005e2000a9a1016 */
[----:B------:R-:W-:Y:S02]  /*190e0*/  ISETP.GE.AND P5, PT, R3, UR6, PT ;  /* 0x0000000603007c0c */ /* 0x000fe4000bfa6270 */
[----:B------:R-:W-:Y:S01]  /*190f0*/  LOP3.LUT R3, R12, 0x12, RZ, 0xfc, !PT ;  /* 0x000000120c037812 */ /* 0x000fe200078efcff */
[----:B-1----:R-:W-:Y:S01]  /*19100*/  IMAD.WIDE R6, R251, 0x4, R230 ;  /* 0x00000004fb067825 */ /* 0x002fe200078e02e6 */
[----:B------:R-:W-:-:S04]  /*19110*/  ISETP.NE.U32.AND P1, PT, R202, RZ, PT ;  /* 0x000000ffca00720c */ /* 0x000fc80003f25070 */
[----:B------:R1:W-:Y:S01]  /*19120*/  LDGSTS.E [R244+-0x3c000], desc[UR22][R6.64], P2 ;  /* 0xc400000006f47fae */ /* 0x0003e200091a1016 */
[----:B------:R-:W-:Y:S02]  /*19130*/  ISETP.NE.U32.AND P2, PT, R200, RZ, PT ;  /* 0x000000ffc800720c */ /* 0x000fe40003f45070 */
[----:B------:R-:W-:Y:S01]  /*19140*/  SEL R200, RZ, 0x4, P5 ;  /* 0x00000004ffc87807 */ /* 0x000fe20002800000 */
[----:B------:R-:W-:Y:S01]  /*19150*/  STL.64 [R1+0x770], R204 ;  /* 0x000770cc01007387 */ /* 0x000fe20000100a00 */
[----:B------:R-:W-:-:S03]  /*19160*/  ISETP.GE.AND P5, PT, R3, UR6, PT ;  /* 0x0000000603007c0c */ /* 0x000fc6000bfa6270 */
[----:B------:R2:W-:Y:S01]  /*19170*/  STL.64 [R1+0x1578], R14 ;  /* 0x0015780e01007387 */ /* 0x0005e20000100a00 */
[----:B------:R-:W-:Y:S02]  /*19180*/  SEL R201, RZ, 0x4, P5 ;  /* 0x00000004ffc97807 */ /* 0x000fe40002800000 */
[----:B------:R-:W-:Y:S01]  /*19190*/  LOP3.LUT R3, R12, 0x30, RZ, 0xfc, !PT ;  /* 0x000000300c037812 */ /* 0x000fe200078efcff */
[----:B------:R1:W-:Y:S01]  /*191a0*/  STL.64 [R1+0x7d8], R6 ;  /* 0x0007d80601007387 */ /* 0x0003e20000100a00 */
[----:B------:R-:W-:Y:S01]  /*191b0*/  SEL R200, R200, RZ, P3 ;  /* 0x000000ffc8c87207 */ /* 0x000fe20001800000 */
[----:B--2---:R-:W-:-:S04]  /*191c0*/  IMAD.WIDE R14, R251, 0x4, R228 ;  /* 0x00000004fb0e7825 */ /* 0x004fc800078e02e4 */
[----:B-1----:R-:W-:Y:S01]  /*191d0*/  IMAD.WIDE R6, R251, 0x4, R198 ;  /* 0x00000004fb067825 */ /* 0x002fe200078e02c6 */
[----:B------:R-:W-:Y:S01]  /*191e0*/  SEL R198, R201, RZ, P3 ;  /* 0x000000ffc9c67207 */ /* 0x000fe20001800000 */
[----:B------:R1:W-:Y:S01]  /*191f0*/  LDGSTS.E [R244+-0x3bff8], desc[UR22][R14.64], P6 ;  /* 0xc40080000ef47fae */ /* 0x0003e2000b1a1016 */
[----:B------:R-:W-:Y:S02]  /*19200*/  ISETP.GE.AND P6, PT, R3, UR6, PT ;  /* 0x0000000603007c0c */ /* 0x000fe4000bfc6270 */
[----:B------:R-:W-:Y:S01]  /*19210*/  LOP3.LUT R3, R12, 0x32, RZ, 0xfc, !PT ;  /* 0x000000320c037812 */ /* 0x000fe200078efcff */
[----:B------:R2:W-:Y:S01]  /*19220*/  LDGSTS.E [R244+-0x3a000], desc[UR22][R6.64], P1 ;  /* 0xc600000006f47fae */ /* 0x0005e200089a1016 */
[----:B------:R-:W-:Y:S02]  /*19230*/  ISETP.NE.U32.AND P5, PT, R200, RZ, PT ;  /* 0x000000ffc800720c */ /* 0x000fe40003fa5070 */
[----:B------:R-:W-:Y:S02]  /*19240*/  ISETP.NE.U32.AND P1, PT, R198, RZ, PT ;  /* 0x000000ffc600720c */ /* 0x000fe40003f25070 */
[----:B------:R-:W-:-:S02]  /*19250*/  SEL R198, RZ, 0x4, P6 ;  /* 0x00000004ffc67807 */ /* 0x000fc40003000000 */
[----:B------:R-:W-:Y:S01]  /*19260*/  ISETP.GE.AND P6, PT, R3, UR6, PT ;  /* 0x0000000603007c0c */ /* 0x000fe2000bfc6270 */
[----:B------:R1:W-:Y:S01]  /*19270*/  STL.64 [R1+0x7d0], R14 ;  /* 0x0007d00e01007387 */ /* 0x0003e20000100a00 */
[----:B------:R-:W-:Y:S02]  /*19280*/  LOP3.LUT R3, R12, 0x14, RZ, 0xfc, !PT ;  /* 0x000000140c037812 */ /* 0x000fe400078efcff */
[----:B------:R-:W-:Y:S01]  /*19290*/  SEL R199, RZ, 0x4, P6 ;  /* 0x00000004ffc77807 */ /* 0x000fe20003000000 */
[----:B------:R2:W-:Y:S01]  /*192a0*/  STL.64 [R1+0x768], R6 ;  /* 0x0007680601007387 */ /* 0x0005e20000100a00 */
[----:B------:R-:W-:Y:S01]  /*192b0*/  SEL R198, R198, RZ, P3 ;  /* 0x000000ffc6c67207 */ /* 0x000fe20001800000 */
[----:B-1----:R-:W-:Y:S01]  /*192c0*/  IMAD.WIDE R14, R251, 0x4, R196 ;  /* 0x00000004fb0e7825 */ /* 0x002fe200078e02c4 */
[----:B------:R-:W-:-:S03]  /*192d0*/  SEL R196, R199, RZ, P3 ;  /* 0x000000ffc7c47207 */ /* 0x000fc60001800000 */
[----:B--2---:R-:W-:Y:S01]  /*192e0*/  IMAD.WIDE R6, R251, 0x4, R226 ;  /* 0x00000004fb067825 */ /* 0x004fe200078e02e2 */
        /* <DEDUP_REMOVED lines=13> */
[----:B-1----:R-:W-:-:S04]  /*193c0*/  IMAD.WIDE R14, R251, 0x4, R224 ;  /* 0x00000004fb0e7825 */ /* 0x002fc800078e02e0 */
[----:B--2---:R-:W-:Y:S01]  /*193d0*/  IMAD.WIDE R6, R251, 0x4, R194 ;  /* 0x00000004fb067825 */ /* 0x004fe200078e02c2 */
        /* <DEDUP_REMOVED lines=28> */
[----:B------:R-:W-:Y:S01]  /*195a0*/  STL.64 [R1+0x1580], R244 ;  /* 0x001580f401007387 */ /* 0x000fe20000100a00 */
[----:B------:R-:W-:-:S03]  /*195b0*/  SEL R192, R192, RZ, P3 ;  /* 0x000000ffc0c07207 */ /* 0x000fc60001800000 */
[----:B------:R2:W-:Y:S01]  /*195c0*/  STL.64 [R1+0x7b8], R6 ;  /* 0x0007b80601007387 */ /* 0x0005e20000100a00 */
[----:B-1----:R-:W-:Y:S01]  /*195d0*/  IMAD.WIDE R14, R251, 0x4, R220 ;  /* 0x00000004fb0e7825 */ /* 0x002fe200078e02dc */
[----:B------:R-:W-:-:S04]  /*195e0*/  ISETP.NE.U32.AND P5, PT, R192, RZ, PT ;  /* 0x000000ffc000720c */ /* 0x000fc80003fa5070 */
[----:B------:R1:W-:Y:S01]  /*195f0*/  LDGSTS.E [R246+-0x3bff8], desc[UR22][R14.64], P6 ;  /* 0xc40080000ef67fae */ /* 0x0003e2000b1a1016 */
[----:B--2---:R-:W-:Y:S01]  /*19600*/  IMAD.WIDE R6, R251, 0x4, R190 ;  /* 0x00000004fb067825 */ /* 0x004fe200078e02be */
[----:B------:R-:W-:Y:S02]  /*19610*/  SEL R190, R193, RZ, P3 ;  /* 0x000000ffc1be7207 */ /* 0x000fe40001800000 */
[----:B------:R-:W-:Y:S02]  /*19620*/  ISETP.GE.AND P6, PT, R3, UR6, PT ;  /* 0x0000000603007c0c */ /* 0x000fe4000bfc6270 */
[----:B------:R-:W-:Y:S01]  /*19630*/  LOP3.LUT R3, R12, 0x3a, RZ, 0xfc, !PT ;  /* 0x0000003a0c037812 */ /* 0x000fe200078efcff */
[----:B------:R2:W-:Y:S01]  /*19640*/  LDGSTS.E [R246+-0x3a000], desc[UR22][R6.64], P1 ;  /* 0xc600000006f67fae */ /* 0x0005e200089a1016 */
[----:B------:R-:W-:Y:S02]  /*19650*/  ISETP.NE.U32.AND P1, PT, R190, RZ, PT ;  /* 0x000000ffbe00720c */ /* 0x000fe40003f25070 */
[----:B------:R-:W-:-:S02]  /*19660*/  SEL R190, RZ, 0x4, P6 ;  /* 0x00000004ffbe7807 */ /* 0x000fc40003000000 */
[----:B------:R-:W-:Y:S01]  /*19670*/  ISETP.GE.AND P6, PT, R3, UR6, PT ;  /* 0x0000000603007c0c */ /* 0x000fe2000bfc6270 */
[----:B------:R1:W-:Y:S01]  /*19680*/  STL.64 [R1+0x7b0], R14 ;  /* 0x0007b00e01007387 */ /* 0x0003e20000100a00 */
[----:B------:R-:W-:Y:S02]  /*19690*/  LOP3.LUT R3, R12, 0x1c, RZ, 0xfc, !PT ;  /* 0x0000001c0c037812 */ /* 0x000fe400078efcff */
[----:B------:R-:W-:Y:S01]  /*196a0*/  SEL R191, RZ, 0x4, P6 ;  /* 0x00000004ffbf7807 */ /* 0x000fe20003000000 */
[----:B------:R2:W-:Y:S01]  /*196b0*/  STL.64 [R1+0x748], R6 ;  /* 0x0007480601007387 */ /* 0x0005e20000100a00 */
[----:B-1----:R-:W-:Y:S02]  /*196c0*/  IMAD.WIDE R14, R251, 0x4, R188 ;  /* 0x00000004fb0e7825 */ /* 0x002fe400078e02bc */
[----:B------:R-:W-:Y:S02]  /*196d0*/  SEL R188, R191, RZ, P3 ;  /* 0x000000ffbfbc7207 */ /* 0x000fe40001800000 */
[----:B--2---:R-:W-:Y:S01]  /*196e0*/  IMAD.WIDE R6, R251, 0x4, R218 ;  /* 0x00000004fb067825 */ /* 0x004fe200078e02da */
[----:B------:R-:W-:Y:S01]  /*196f0*/  LDGSTS.E [R246+-0x39ff8], desc[UR22][R14.64], P2 ;  /* 0xc60080000ef67fae */ /* 0x000fe200091a1016 */
[----:B------:R-:W-:-:S02]  /*19700*/  ISETP.GE.AND P2, PT, R3, UR6, PT ;  /* 0x0000000603007c0c */ /* 0x000fc4000bf46270 */
[----:B------:R-:W-:Y:S01]  /*19710*/  LOP3.LUT R3, R12, 0x1e, RZ, 0xfc, !PT ;  /* 0x0000001e0c037812 */ /* 0x000fe200078efcff */
[----:B------:R-:W-:Y:S01]  /*19720*/  LDGSTS.E [R247+-0x3c000], desc[UR22][R6.64], P5 ;  /* 0xc400000006f77fae */ /* 0x000fe2000a9a1016 */
[----:B------:R-:W-:Y:S02]  /*19730*/  ISETP.NE.U32.AND P5, PT, R188, RZ, PT ;  /* 0x000000ffbc00720c */ /* 0x000fe40003fa5070 */
[----:B------:R-:W-:Y:S02]  /*19740*/  SEL R188, RZ, 0x4, P2 ;  /* 0x00000004ffbc7807 */ /* 0x000fe40001000000 */
[----:B------:R-:W-:Y:S01]  /*19750*/  ISETP.GE.AND P2, PT, R3, UR6, PT ;  /* 0x0000000603007c0c */ /* 0x000fe2000bf46270 */
[C---:B------:R-:W-:Y:S01]  /*19760*/  IMAD.WIDE R2, R251.reuse, 0x4, R216 ;  /* 0x00000004fb027825 */ /* 0x040fe200078e02d8 */
[----:B------:R-:W-:Y:S04]  /*19770*/  STL.64 [R1+0x740], R14 ;  /* 0x0007400e01007387 */ /* 0x000fe80000100a00 */
[----:B------:R-:W-:Y:S04]  /*19780*/  STL.64 [R1+0x7a8], R6 ;  /* 0x0007a80601007387 */ /* 0x000fe80000100a00 */
[----:B------:R1:W-:Y:S04]  /*19790*/  STL.64 [R1+0x7a0], R2 ;  /* 0x0007a00201007387 */ /* 0x0003e80000100a00 */
[----:B------:R1:W-:Y:S01]  /*197a0*/  LDGSTS.E [R247+-0x3bff8], desc[UR22][R2.64], P1 ;  /* 0xc400800002f77fae */ /* 0x0003e200089a1016 */
[----:B------:R-:W-:Y:S01]  /*197b0*/  SEL R190, R190, RZ, P3 ;  /* 0x000000ffbebe7207 */ /* 0x000fe20001800000 */
[----:B-1----:R-:W1:Y:S03]  /*197c0*/  LDC R3, c[0x0][0x3a0] ;  /* 0x0000e800ff037b82 */ /* 0x002e660000000800 */
[----:B------:R-:W-:Y:S01]  /*197d0*/  ISETP.NE.U32.AND P6, PT, R190, RZ, PT ;  /* 0x000000ffbe00720c */ /* 0x000fe20003fc5070 */
[----:B------:R-:W2:Y:S01]  /*197e0*/  S2R R2, SR_TID.X ;  /* 0x0000000000027919 */ /* 0x000ea20000002100 */
[----:B------:R-:W-:Y:S01]  /*197f0*/  SEL R189, RZ, 0x4, P2 ;  /* 0x00000004ffbd7807 */ /* 0x000fe20001000000 */
[----:B------:R-:W-:Y:S01]  /*19800*/  IMAD.WIDE R6, R251, 0x4, R186 ;  /* 0x00000004fb067825 */ /* 0x000fe200078e02ba */
[----:B------:R-:W-:-:S02]  /*19810*/  ISETP.GE.AND P1, PT, R12, UR4, PT ;  /* 0x000000040c007c0c */ /* 0x000fc4000bf26270 */
[----:B------:R-:W-:-:S07]  /*19820*/  SEL R186, R189, RZ, P3 ;  /* 0x000000ffbdba7207 */ /* 0x000fce0001800000 */
[----:B------:R3:W-:Y:S01]  /*19830*/  LDGSTS.E [R247+-0x3a000], desc[UR22][R6.64], P6 ;  /* 0xc600000006f77fae */ /* 0x0007e2000b1a1016 */
[----:B------:R-:W-:Y:S02]  /*19840*/  ISETP.NE.U32.AND P6, PT, R186, RZ, PT ;  /* 0x000000ffba00720c */ /* 0x000fe40003fc5070 */
[----:B------:R-:W-:Y:S01]  /*19850*/  SEL R186, RZ, 0x4, P1 ;  /* 0x00000004ffba7807 */ /* 0x000fe20000800000 */
[----:B-1----:R-:W-:-:S05]  /*19860*/  VIADD R3, R3, 0x3f ;  /* 0x0000003f03037836 */ /* 0x002fca0000000000 */
[----:B------:R-:W-:Y:S02]  /*19870*/  ISETP.GT.AND P1, PT, R3, 0xbf, PT ;  /* 0x000000bf0300780c */ /* 0x000fe40003f24270 */
[----:B------:R-:W1:Y:S01]  /*19880*/  S2R R3, SR_TID.X ;  /* 0x0000000000037919 */ /* 0x000e620000002100 */
[----:B------:R-:W-:Y:S02]  /*19890*/  SEL R188, R188, RZ, P3 ;  /* 0x000000ffbcbc7207 */ /* 0x000fe40001800000 */
[----:B--2---:R-:W-:Y:S02]  /*198a0*/  SHF.R.U32.HI R2, RZ, 0x6, R2 ;  /* 0x00000006ff027819 */ /* 0x004fe40000011602 */
[----:B------:R-:W-:Y:S01]  /*198b0*/  ISETP.NE.U32.AND P2, PT, R188, RZ, PT ;  /* 0x000000ffbc00720c */ /* 0x000fe20003f45070 */
[----:B------:R3:W-:Y:S01]  /*198c0*/  STL.64 [R1+0x738], R6 ;  /* 0x0007380601007387 */ /* 0x0007e20000100a00 */
[----:B------:R-:W-:-:S03]  /*198d0*/  SGXT.U32 R2, R2, 0x1 ;  /* 0x000000010202781a */ /* 0x000fc60000000000 */
[----:B------:R2:W-:Y:S01]  /*198e0*/  STL.64 [R1+0x1590], R12 ;  /* 0x0015900c01007387 */ /* 0x0005e20000100a00 */
[----:B------:R-:W-:Y:S01]  /*198f0*/  LOP3.LUT R2, R2, 0x3c, RZ, 0xfc, !PT ;  /* 0x0000003c02027812 */ /* 0x000fe200078efcff */
[----:B---3--:R-:W-:-:S04]  /*19900*/  IMAD.WIDE R6, R251, 0x4, R214 ;  /* 0x00000004fb067825 */ /* 0x008fc800078e02d6 */
[----:B--2---:R-:W-:-:S05]  /*19910*/  IMAD.WIDE R12, R251, 0x4, R184 ;  /* 0x00000004fb0c7825 */ /* 0x004fca00078e02b8 */
[----:B------:R-:W-:Y:S04]  /*19920*/  LDGSTS.E [R247+-0x39ff8], desc[UR22][R12.64], P5 ;  /* 0xc60080000cf77fae */ /* 0x000fe8000a9a1016 */
[----:B------:R2:W-:Y:S01]  /*19930*/  LDGSTS.E [R248+-0x3c000], desc[UR22][R6.64], P2 ;  /* 0xc400000006f87fae */ /* 0x0005e200091a1016 */
[----:B------:R-:W-:Y:S02]  /*19940*/  ISETP.GE.AND P2, PT, R2, UR6, PT ;  /* 0x0000000602007c0c */ /* 0x000fe4000bf46270 */
[----:B-1----:R-:W-:-:S04]  /*19950*/  SHF.R.U32.HI R2, RZ, 0x6, R3 ;  /* 0x00000006ff027819 */ /* 0x002fc80000011603 */
[----:B------:R-:W-:Y:S02]  /*19960*/  SGXT.U32 R2, R2, 0x1 ;  /* 0x000000010202781a */ /* 0x000fe40000000000 */
[----:B------:R-:W-:Y:S02]  /*19970*/  SEL R184, R186, RZ, P1 ;  /* 0x000000ffbab87207 */ /* 0x000fe40000800000 */
[----:B------:R-:W-:Y:S02]  /*19980*/  LOP3.LUT R2, R2, 0x3e, RZ, 0xfc, !PT ;  /* 0x0000003e02027812 */ /* 0x000fe400078efcff */
[----:B------:R-:W-:Y:S02]  /*19990*/  ISETP.NE.U32.AND P5, PT, R184, RZ, PT ;  /* 0x000000ffb800720c */ /* 0x000fe40003fa5070 */
[----:B------:R-:W-:Y:S02]  /*199a0*/  SEL R184, RZ, 0x4, P2 ;  /* 0x00000004ffb87807 */ /* 0x000fe40001000000 */
[----:B------:R-:W-:-:S02]  /*199b0*/  ISETP.GE.AND P2, PT, R2, UR6, PT ;  /* 0x0000000602007c0c */ /* 0x000fc4000bf46270 */
[----:B------:R-:W1:Y:S01]  /*199c0*/  S2R R2, SR_TID.X ;  /* 0x0000000000027919 */ /* 0x000e620000002100 */
[----:B------:R-:W-:Y:S04]  /*199d0*/  STL.64 [R1+0x830], R12 ;  /* 0x0008300c01007387 */ /* 0x000fe80000100a00 */
[----:B------:R-:W-:Y:S04]  /*199e0*/  STL.64 [R1+0x1588], R246 ;  /* 0x001588f601007387 */ /* 0x000fe80000100a00 */
[----:B------:R2:W-:Y:S02]  /*199f0*/  STL.64 [R1+0x828], R6 ;  /* 0x0008280601007387 */ /* 0x0005e40000100a00 */
[----:B--2---:R-:W-:-:S05]  /*19a00*/  IMAD.WIDE R6, R251, 0x4, R212 ;  /* 0x00000004fb067825 */ /* 0x004fca00078e02d4 */
[----:B------:R2:W-:Y:S04]  /*19a10*/  STL.64 [R1+0x820], R6 ;  /* 0x0008200601007387 */ /* 0x0005e80000100a00 */
[----:B------:R-:W3:Y:S04]  /*19a20*/  LDL.LU.64 R232, [R1+0x160] ;  /* 0x0001600001e87983 */ /* 0x000ee80000300a00 */
[----:B------:R-:W4:Y:S01]  /*19a30*/  LDL.LU.64 R210, [R1+0x158] ;  /* 0x0001580001d27983 */ /* 0x000f220000300a00 */
[----:B------:R-:W-:-:S03]  /*19a40*/  LOP3.LUT R3, R3, 0x3f, RZ, 0xc0, !PT ;  /* 0x0000003f03037812 */ /* 0x000fc600078ec0ff */
[----:B------:R-:W4:Y:S04]  /*19a50*/  LDL.LU.64 R238, [R1+0x140] ;  /* 0x0001400001ee7983 */ /* 0x000f280000300a00 */
[----:B------:R-:W4:Y:S04]  /*19a60*/  LDL.LU.64 R242, [R1+0x138] ;  /* 0x0001380001f27983 */ /* 0x000f280000300a00 */
[----:B------:R-:W-:Y:S01]  /*19a70*/  LDGSTS.E [R248+-0x3bff8], desc[UR22][R6.64], P6 ;  /* 0xc400800006f87fae */ /* 0x000fe2000b1a1016 */
[----:B------:R-:W-:Y:S02]  /*19a80*/  ISETP.GE.AND P6, PT, R3, UR4, PT ;  /* 0x0000000403007c0c */ /* 0x000fe4000bfc6270 */
[----:B-1----:R-:W-:-:S02]  /*19a90*/  SHF.R.U32.HI R3, RZ, 0x6, R2 ;  /* 0x00000006ff037819 */ /* 0x002fc40000011602 */
[----:B------:R-:W-:Y:S02]  /*19aa0*/  SEL R184, R184, RZ, P3 ;  /* 0x000000ffb8b87207 */ /* 0x000fe40001800000 */
[----:B------:R-:W-:Y:S02]  /*19ab0*/  SGXT.U32 R3, R3, 0x1 ;  /* 0x000000010303781a */ /* 0x000fe40000000000 */
[----:B------:R-:W-:Y:S02]  /*19ac0*/  SEL R185, RZ, 0x4, P2 ;  /* 0x00000004ffb97807 */ /* 0x000fe40001000000 */
[----:B------:R-:W-:Y:S01]  /*19ad0*/  ISETP.NE.U32.AND P2, PT, R184, RZ, PT ;  /* 0x000000ffb800720c */ /* 0x000fe20003f45070 */
[----:B--2---:R-:W2:Y:S01]  /*19ae0*/  LDL.LU.64 R6, [R1+0x120] ;  /* 0x0001200001067983 */ /* 0x004ea20000300a00 */
[----:B------:R-:W-:-:S03]  /*19af0*/  LOP3.LUT R3, R3, 0x2, RZ, 0xfc, !PT ;  /* 0x0000000203037812 */ /* 0x000fc600078efcff */
[----:B------:R-:W2:Y:S01]  /*19b00*/  LDL.LU.64 R240, [R1+0x118] ;  /* 0x0001180001f07983 */ /* 0x000ea20000300a00 */
[----:B------:R-:W-:Y:S02]  /*19b10*/  SEL R184, RZ, 0x4, P6 ;  /* 0x00000004ffb87807 */ /* 0x000fe40003000000 */
[----:B------:R-:W-:Y:S01]  /*19b20*/  ISETP.GE.AND P6, PT, R3, UR4, PT ;  /* 0x0000000403007c0c */ /* 0x000fe2000bfc6270 */
[----:B------:R-:W-:-:S05]  /*19b30*/  IMAD.WIDE R2, R251, 0x4, R182 ;  /* 0x00000004fb027825 */ /* 0x000fca00078e02b6 */
[----:B------:R1:W-:Y:S04]  /*19b40*/  STL.64 [R1+0x818], R2 ;  /* 0x0008180201007387 */ /* 0x0003e80000100a00 */
[----:B------:R-:W-:Y:S04]  /*19b50*/  LDGSTS.E [R248+-0x3a000], desc[UR22][R2.64], P2 ;  /* 0xc600000002f87fae */ /* 0x000fe800091a1016 */
[----:B------:R-:W2:Y:S04]  /*19b60*/  LDL.LU.64 R206, [R1+0x100] ;  /* 0x0001000001ce7983 */ /* 0x000ea80000300a00 */
[----:B-1----:R-:W2:Y:S01]  /*19b70*/  LDL.LU.64 R2, [R1+0xf8] ;  /* 0x0000f80001027983 */ /* 0x002ea20000300a00 */
[----:B------:R-:W1:Y:S01]  /*19b80*/  S2R R12, SR_TID.X ;  /* 0x00000000000c7919 */ /* 0x000e620000002100 */
[----:B------:R-:W-:-:S02]  /*19b90*/  SEL R184, R184, RZ, P1 ;  /* 0x000000ffb8b87207 */ /* 0x000fc40000800000 */
[----:B------:R-:W-:Y:S01]  /*19ba0*/  SEL R185, R185, RZ, P3 ;  /* 0x000000ffb9b97207 */ /* 0x000fe20001800000 */
[----:B------:R-:W-:Y:S01]  /*19bb0*/  USHF.L.U32 UR14, UR5, 0x6, URZ ;  /* 0x00000006050e7899 */ /* 0x000fe200080006ff */
[----:B------:R-:W-:Y:S01]  /*19bc0*/  ISETP.NE.U32.AND P3, PT, R184, RZ, PT ;  /* 0x000000ffb800720c */ /* 0x000fe20003f65070 */
[----:B------:R-:W-:Y:S01]  /*19bd0*/  IMAD.WIDE R14, R251, 0x4, R180 ;  /* 0x00000004fb0e7825 */ /* 0x000fe200078e02b4 */
[----:B------:R-:W-:Y:S01]  /*19be0*/  SEL R184, RZ, 0x4, P6 ;  /* 0x00000004ffb87807 */ /* 0x000fe20003000000 */
[----:B------:R-:W2:Y:S01]  /*19bf0*/  LDL.LU.64 R234, [R1+0xe0] ;  /* 0x0000e00001ea7983 */ /* 0x000ea20000300a00 */
[----:B------:R-:W-:Y:S01]  /*19c00*/  ISETP.NE.U32.AND P6, PT, R185, RZ, PT ;  /* 0x000000ffb900720c */ /* 0x000fe20003fc5070 */
[----:B------:R-:W-:Y:S01]  /*19c10*/  IMAD.U32 R181, RZ, RZ, UR14 ;  /* 0x0000000effb57e24 */ /* 0x000fe2000f8e00ff */
[----:B------:R-:W1:Y:S01]  /*19c20*/  LDCU UR5, c[0x0][0x3a0] ;  /* 0x00007400ff0577ac */ /* 0x000e620008000800 */
[----:B------:R-:W-:Y:S04]  /*19c30*/  STL.64 [R1+0x16b8], R250 ;  /* 0x0016b8fa01007387 */ /* 0x000fe80000100a00 */
[----:B------:R3:W-:Y:S06]  /*19c40*/  STL.64 [R1+0x810], R14 ;  /* 0x0008100e01007387 */ /* 0x0007ec0000100a00 */
[----:B------:R3:W-:Y:S01]  /*19c50*/  LDGSTS.E [R248+-0x39ff8], desc[UR22][R14.64], P6 ;  /* 0xc60080000ef87fae */ /* 0x0007e2000b1a1016 */
[----:B-1----:R-:W-:-:S02]  /*19c60*/  SHF.R.U32.HI R208, RZ, 0x6, R12 ;  /* 0x00000006ffd07819 */ /* 0x002fc4000001160c */
[----:B------:R-:W-:Y:S01]  /*19c70*/  SHF.R.U32.HI R237, RZ, 0x6, R12 ;  /* 0x00000006ffed7819 */ /* 0x000fe2000001160c */
[----:B------:R-:W-:Y:S01]  /*19c80*/  IMAD.WIDE R98, R181, 0x4, R98 ;  /* 0x00000004b5627825 */ /* 0x000fe200078e0262 */
[----:B------:R-:W-:Y:S01]  /*19c90*/  SGXT.U32 R208, R208, 0x1 ;  /* 0x00000001d0d0781a */ /* 0x000fe20000000000 */
[----:B------:R-:W0:Y:S01]  /*19ca0*/  LDGDEPBAR ;  /* 0x00000000000079af */ /* 0x000e220000000000 */
[----:B------:R-:W-:Y:S02]  /*19cb0*/  SGXT.U32 R237, R237, 0x1 ;  /* 0x00000001eded781a */ /* 0x000fe40000000000 */
[----:B------:R-:W-:Y:S02]  /*19cc0*/  LOP3.LUT R208, R208, 0x20, RZ, 0xfc, !PT ;  /* 0x00000020d0d07812 */ /* 0x000fe400078efcff */
[----:B------:R-:W-:Y:S02]  /*19cd0*/  LOP3.LUT R237, R237, 0x22, RZ, 0xfc, !PT ;  /* 0x00000022eded7812 */ /* 0x000fe400078efcff */
[----:B------:R-:W-:-:S02]  /*19ce0*/  ISETP.GE.AND P6, PT, R208, UR4, PT ;  /* 0x00000004d0007c0c */ /* 0x000fc4000bfc6270 */
[----:B------:R-:W2:Y:S02]  /*19cf0*/  LDL.LU.64 R208, [R1+0xc0] ;  /* 0x0000c00001d07983 */ /* 0x000ea40000300a00 */
[----:B------:R-:W-:Y:S02]  /*19d00*/  SEL R180, RZ, 0x4, P6 ;  /* 0x00000004ffb47807 */ /* 0x000fe40003000000 */
[----:B------:R-:W-:Y:S02]  /*19d10*/  ISETP.GE.AND P6, PT, R237, UR4, PT ;  /* 0x00000004ed007c0c */ /* 0x000fe4000bfc6270 */
[----:B------:R-:W2:Y:S01]  /*19d20*/  LDL.LU.64 R236, [R1+0xa0] ;  /* 0x0000a00001ec7983 */ /* 0x000ea20000300a00 */
[----:B---3--:R-:W-:-:S04]  /*19d30*/  IMAD.WIDE R14, R181, 0x4, R232 ;  /* 0x00000004b50e7825 */ /* 0x008fc800078e02e8 */
[C---:B----4-:R-:W-:Y:S02]  /*19d40*/  IMAD.WIDE R12, R181.reuse, 0x4, R210 ;  /* 0x00000004b50c7825 */ /* 0x050fe400078e02d2 */
[----:B------:R-:W3:Y:S04]  /*19d50*/  LDL.LU.64 R210, [R1+0x80] ;  /* 0x0000800001d27983 */ /* 0x000ee80000300a00 */
[----:B------:R1:W-:Y:S04]  /*19d60*/  STL.64 [R1+0x730], R14 ;  /* 0x0007300e01007387 */ /* 0x0003e80000100a00 */
[----:B------:R4:W-:Y:S01]  /*19d70*/  STL.64 [R1+0x728], R12 ;  /* 0x0007280c01007387 */ /* 0x0009e20000100a00 */
[----:B-1----:R-:W-:-:S03]  /*19d80*/  IMAD.WIDE R14, R181, 0x4, R178 ;  /* 0x00000004b50e7825 */ /* 0x002fc600078e02b2 */
[----:B------:R-:W3:Y:S01]  /*19d90*/  LDL.LU.64 R178, [R1+0x1870] ;  /* 0x0018700001b27983 */ /* 0x000ee20000300a00 */
[----:B----4-:R-:W-:-:S03]  /*19da0*/  IMAD.WIDE R12, R181, 0x4, R156 ;  /* 0x00000004b50c7825 */ /* 0x010fc600078e029c */
[----:B------:R-:W4:Y:S04]  /*19db0*/  LDL.LU.64 R156, [R1+0x1868] ;  /* 0x00186800019c7983 */ /* 0x000f280000300a00 */
[----:B------:R1:W-:Y:S02]  /*19dc0*/  STL.64 [R1+0x720], R14 ;  /* 0x0007200e01007387 */ /* 0x0003e40000100a00 */
[C---:B-1----:R-:W-:Y:S02]  /*19dd0*/  IMAD.WIDE R14, R181.reuse, 0x4, R238 ;  /* 0x00000004b50e7825 */ /* 0x042fe400078e02ee */
[----:B------:R-:W3:Y:S04]  /*19de0*/  LDL.LU.64 R238, [R1+0x60] ;  /* 0x0000600001ee7983 */ /* 0x000ee80000300a00 */
[----:B------:R1:W-:Y:S04]  /*19df0*/  STL.64 [R1+0x718], R12 ;  /* 0x0007180c01007387 */ /* 0x0003e80000100a00 */
[----:B------:R1:W-:Y:S02]  /*19e00*/  STL.64 [R1+0x710], R14 ;  /* 0x0007100e01007387 */ /* 0x0003e40000100a00 */
[----:B-1----:R-:W-:-:S04]  /*19e10*/  IMAD.WIDE R12, R181, 0x4, R242 ;  /* 0x00000004b50c7825 */ /* 0x002fc800078e02f2 */
[C---:B------:R-:W-:Y:S02]  /*19e20*/  IMAD.WIDE R14, R181.reuse, 0x4, R132 ;  /* 0x00000004b50e7825 */ /* 0x040fe400078e0284 */
[----:B------:R-:W3:Y:S04]  /*19e30*/  LDL.LU.64 R132, [R1+0x1860] ;  /* 0x0018600001847983 */ /* 0x000ee80000300a00 */
[----:B------:R1:W-:Y:S02]  /*19e40*/  STL.64 [R1+0x708], R12 ;  /* 0x0007080c01007387 */ /* 0x0003e40000100a00 */
[C---:B-1----:R-:W-:Y:S02]  /*19e50*/  IMAD.WIDE R12, R181.reuse, 0x4, R108 ;  /* 0x00000004b50c7825 */ /* 0x042fe400078e026c */
[----:B------:R-:W3:Y:S04]  /*19e60*/  LDL.LU.64 R108, [R1+0x1858] ;  /* 0x00185800016c7983 */ /* 0x000ee80000300a00 */
[----:B------:R2:W-:Y:S04]  /*19e70*/  STL.64 [R1+0x700], R14 ;  /* 0x0007000e01007387 */ /* 0x0005e80000100a00 */
[----:B------:R-:W3:Y:S04]  /*19e80*/  LDL.LU.64 R242, [R1+0x40] ;  /* 0x0000400001f27983 */ /* 0x000ee80000300a00 */
[----:B------:R1:W-:Y:S01]  /*19e90*/  STL.64 [R1+0x6f8], R12 ;  /* 0x0006f80c01007387 */ /* 0x0003e20000100a00 */
[----:B--2---:R-:W-:-:S04]  /*19ea0*/  IMAD.WIDE R14, R181, 0x4, R6 ;  /* 0x00000004b50e7825 */ /* 0x004fc800078e0206 */
[C---:B------:R-:W-:Y:S01]  /*19eb0*/  IMAD.WIDE R6, R181.reuse, 0x4, R84 ;  /* 0x00000004b5067825 */ /* 0x040fe200078e0254 */
[----:B------:R2:W-:Y:S03]  /*19ec0*/  STL.64 [R1+0x6f0], R14 ;  /* 0x0006f00e01007387 */ /* 0x0005e60000100a00 */
[C---:B-1----:R-:W-:Y:S01]  /*19ed0*/  IMAD.WIDE R12, R181.reuse, 0x4, R240 ;  /* 0x00000004b50c7825 */ /* 0x042fe200078e02f0 */
[----:B------:R-:W3:Y:S04]  /*19ee0*/  LDL.LU.64 R84, [R1+0x1850] ;  /* 0x0018500001547983 */ /* 0x000ee80000300a00 */
[----:B------:R1:W-:Y:S04]  /*19ef0*/  STL.64 [R1+0x6e8], R12 ;  /* 0x0006e80c01007387 */ /* 0x0003e80000100a00 */
[----:B------:R-:W3:Y:S01]  /*19f00*/  LDL.LU.64 R240, [R1+0x20] ;  /* 0x0000200001f07983 */ /* 0x000ee20000300a00 */
[----:B--2---:R-:W-:-:S03]  /*19f10*/  IMAD.WIDE R14, R181, 0x4, R8 ;  /* 0x00000004b50e7825 */ /* 0x004fc600078e0208 */
[----:B------:R2:W-:Y:S04]  /*19f20*/  STL.64 [R1+0x6e0], R6 ;  /* 0x0006e00601007387 */ /* 0x0005e80000100a00 */
[----:B------:R-:W3:Y:S01]  /*19f30*/  LDL.LU.64 R8, [R1+0x1848] ;  /* 0x0018480001087983 */ /* 0x000ee20000300a00 */
[----:B-1----:R-:W-:-:S03]  /*19f40*/  IMAD.WIDE R12, R181, 0x4, R2 ;  /* 0x00000004b50c7825 */ /* 0x002fc600078e0202 */
[----:B------:R1:W-:Y:S01]  /*19f50*/  STL.64 [R1+0x6d8], R14 ;  /* 0x0006d80e01007387 */ /* 0x0003e20000100a00 */
[----:B--2---:R-:W-:-:S03]  /*19f60*/  IMAD.WIDE R6, R181, 0x4, R206 ;  /* 0x00000004b5067825 */ /* 0x004fc600078e02ce */
[----:B------:R-:W2:Y:S04]  /*19f70*/  LDL.LU.64 R2, [R1] ;  /* 0x0000000001027983 */ /* 0x000ea80000300a00 */
[----:B------:R1:W-:Y:S02]  /*19f80*/  STL.64 [R1+0x6d0], R6 ;  /* 0x0006d00601007387 */ /* 0x0003e40000100a00 */
[C---:B-1----:R-:W-:Y:S02]  /*19f90*/  IMAD.WIDE R14, R181.reuse, 0x4, R36 ;  /* 0x00000004b50e7825 */ /* 0x042fe400078e0224 */
[----:B------:R-:W-:Y:S02]  /*19fa0*/  STL.64 [R1+0x6c8], R12 ;  /* 0x0006c80c01007387 */ /* 0x000fe40000100a00 */
[----:B------:R-:W-:-:S02]  /*19fb0*/  IMAD.WIDE R6, R181, 0x4, R60 ;  /* 0x00000004b5067825 */ /* 0x000fc400078e023c */
[----:B------:R-:W2:Y:S04]  /*19fc0*/  LDL.LU.64 R60, [R1+0x1840] ;  /* 0x00184000013c7983 */ /* 0x000ea80000300a00 */
[----:B------:R-:W2:Y:S04]  /*19fd0*/  LDL.LU.64 R36, [R1+0x1838] ;  /* 0x0018380001247983 */ /* 0x000ea80000300a00 */
[----:B------:R1:W-:Y:S04]  /*19fe0*/  STL.64 [R1+0x6c0], R6 ;  /* 0x0006c00601007387 */ /* 0x0003e80000100a00 */
[----:B------:R1:W-:Y:S02]  /*19ff0*/  STL.64 [R1+0x6b8], R14 ;  /* 0x0006b80e01007387 */ /* 0x0003e40000100a00 */
[----:B-1----:R-:W-:-:S04]  /*1a000*/  IMAD.WIDE R6, R181, 0x4, R234 ;  /* 0x00000004b5067825 */ /* 0x002fc800078e02ea */
[----:B------:R-:W-:-:S04]  /*1a010*/  IMAD.WIDE R14, R181, 0x4, R28 ;  /* 0x00000004b50e7825 */ /* 0x000fc800078e021c */
[C---:B---3--:R-:W-:Y:S02]  /*1a020*/  IMAD.WIDE R12, R181.reuse, 0x4, R8 ;  /* 0x00000004b50c7825 */ /* 0x048fe400078e0208 */
[----:B------:R-:W3:Y:S04]  /*1a030*/  LDL.LU.64 R8, [R1+0x1830] ;  /* 0x0018300001087983 */ /* 0x000ee80000300a00 */
[----:B------:R1:W-:Y:S02]  /*1a040*/  STL.64 [R1+0x6b0], R6 ;  /* 0x0006b00601007387 */ /* 0x0003e40000100a00 */
[C---:B-1----:R-:W-:Y:S02]  /*1a050*/  IMAD.WIDE R6, R181.reuse, 0x4, R20 ;  /* 0x00000004b5067825 */ /* 0x042fe400078e0214 */
[----:B------:R-:W3:Y:S04]  /*1a060*/  LDL.LU.64 R20, [R1+0x1828] ;  /* 0x0018280001147983 */ /* 0x000ee80000300a00 */
[----:B------:R2:W-:Y:S04]  /*1a070*/  STL.64 [R1+0x6a8], R12 ;  /* 0x0006a80c01007387 */ /* 0x0005e80000100a00 */
[----:B------:R-:W3:Y:S04]  /*1a080*/  LDL.LU.64 R28, [R1+0x1820] ;  /* 0x00182000011c7983 */ /* 0x000ee80000300a00 */
[----:B------:R1:W-:Y:S01]  /*1a090*/  STL.64 [R1+0x6a0], R6 ;  /* 0x0006a00601007387 */ /* 0x0003e20000100a00 */
[----:B--2---:R-:W-:-:S03]  /*1a0a0*/  IMAD.WIDE R12, R181, 0x4, R36 ;  /* 0x00000004b50c7825 */ /* 0x004fc600078e0224 */
[----:B------:R2:W-:Y:S04]  /*1a0b0*/  STL.64 [R1+0x698], R14 ;  /* 0x0006980e01007387 */ /* 0x0005e80000100a00 */
[----:B------:R-:W3:Y:S01]  /*1a0c0*/  LDL.LU.64 R36, [R1+0x1818] ;  /* 0x0018180001247983 */ /* 0x000ee20000300a00 */
[----:B-1----:R-:W-:-:S05]  /*1a0d0*/  IMAD.WIDE R6, R181, 0x4, R208 ;  /* 0x00000004b5067825 */ /* 0x002fca00078e02d0 */
[----:B------:R1:W-:Y:S01]  /*1a0e0*/  STL.64 [R1+0x690], R6 ;  /* 0x0006900601007387 */ /* 0x0003e20000100a00 */
[----:B--2---:R-:W-:-:S04]  /*1a0f0*/  IMAD.WIDE R14, R181, 0x4, R52 ;  /* 0x00000004b50e7825 */ /* 0x004fc800078e0234 */
[C---:B-1----:R-:W-:Y:S02]  /*1a100*/  IMAD.WIDE R6, R181.reuse, 0x4, R44 ;  /* 0x00000004b5067825 */ /* 0x042fe400078e022c */
[----:B------:R-:W2:Y:S04]  /*1a110*/  LDL.LU.64 R44, [R1+0x1810] ;  /* 0x00181000012c7983 */ /* 0x000ea80000300a00 */
[----:B------:R1:W-:Y:S04]  /*1a120*/  STL.64 [R1+0x688], R12 ;  /* 0x0006880c01007387 */ /* 0x0003e80000100a00 */
[----:B------:R-:W2:Y:S04]  /*1a130*/  LDL.LU.64 R52, [R1+0x1808] ;  /* 0x0018080001347983 */ /* 0x000ea80000300a00 */
[----:B------:R4:W-:Y:S01]  /*1a140*/  STL.64 [R1+0x680], R6 ;  /* 0x0006800601007387 */ /* 0x0009e20000100a00 */
[----:B-1----:R-:W-:-:S03]  /*1a150*/  IMAD.WIDE R12, R181, 0x4, R60 ;  /* 0x00000004b50c7825 */ /* 0x002fc600078e023c */
[----:B------:R1:W-:Y:S04]  /*1a160*/  STL.64 [R1+0x678], R14 ;  /* 0x0006780e01007387 */ /* 0x0003e80000100a00 */
[----:B------:R-:W2:Y:S01]  /*1a170*/  LDL.LU.64 R60, [R1+0x1800] ;  /* 0x00180000013c7983 */ /* 0x000ea20000300a00 */
[----:B----4-:R-:W-:-:S05]  /*1a180*/  IMAD.WIDE R6, R181, 0x4, R236 ;  /* 0x00000004b5067825 */ /* 0x010fca00078e02ec */
[----:B------:R4:W-:Y:S01]  /*1a190*/  STL.64 [R1+0x670], R6 ;  /* 0x0006700601007387 */ /* 0x0009e20000100a00 */
[----:B-1----:R-:W-:-:S04]  /*1a1a0*/  IMAD.WIDE R14, R181, 0x4, R76 ;  /* 0x00000004b50e7825 */ /* 0x002fc800078e024c */
[C---:B----4-:R-:W-:Y:S02]  /*1a1b0*/  IMAD.WIDE R6, R181.reuse, 0x4, R68 ;  /* 0x00000004b5067825 */ /* 0x050fe400078e0244 */
[----:B------:R-:W4:Y:S04]  /*1a1c0*/  LDL.LU.64 R68, [R1+0x17f8] ;  /* 0x0017f80001447983 */ /* 0x000f280000300a00 */
[----:B------:R1:W-:Y:S04]  /*1a1d0*/  STL.64 [R1+0x668], R12 ;  /* 0x0006680c01007387 */ /* 0x0003e80000100a00 */
[----:B------:R-:W2:Y:S04]  /*1a1e0*/  LDL.LU.64 R76, [R1+0x17f0] ;  /* 0x0017f000014c7983 */ /* 0x000ea80000300a00 */
[----:B------:R1:W-:Y:S02]  /*1a1f0*/  STL.64 [R1+0x660], R6 ;  /* 0x0006600601007387 */ /* 0x0003e40000100a00 */
[----:B-1----:R-:W-:-:S02]  /*1a200*/  IMAD.WIDE R12, R181, 0x4, R84 ;  /* 0x00000004b50c7825 */ /* 0x002fc400078e0254 */
[----:B------:R1:W-:Y:S04]  /*1a210*/  STL.64 [R1+0x658], R14 ;  /* 0x0006580e01007387 */ /* 0x0003e80000100a00 */
[----:B------:R-:W2:Y:S01]  /*1a220*/  LDL.LU.64 R84, [R1+0x17e8] ;  /* 0x0017e80001547983 */ /* 0x000ea20000300a00 */
[----:B------:R-:W-:-:S05]  /*1a230*/  IMAD.WIDE R6, R181, 0x4, R210 ;  /* 0x00000004b5067825 */ /* 0x000fca00078e02d2 */
[----:B------:R1:W-:Y:S02]  /*1a240*/  STL.64 [R1+0x650], R6 ;  /* 0x0006500601007387 */ /* 0x0003e40000100a00 */
[----:B-1----:R-:W-:-:S04]  /*1a250*/  IMAD.WIDE R14, R181, 0x4, R100 ;  /* 0x00000004b50e7825 */ /* 0x002fc800078e0264 */
[C---:B------:R-:W-:Y:S02]  /*1a260*/  IMAD.WIDE R6, R181.reuse, 0x4, R92 ;  /* 0x00000004b5067825 */ /* 0x040fe400078e025c */
[----:B------:R-:W2:Y:S04]  /*1a270*/  LDL.LU.64 R92, [R1+0x17e0] ;  /* 0x0017e000015c7983 */ /* 0x000ea80000300a00 */
        /* <DEDUP_REMOVED lines=34> */
[----:B------:R-:W3:Y:S04]  /*1a4a0*/  LDL.LU.64 R164, [R1+0x1790] ;  /* 0x0017900001a47983 */ /* 0x000ee80000300a00 */
[----:B------:R1:W-:Y:S02]  /*1a4b0*/  STL.64 [R1+0x5e0], R6 ;  /* 0x0005e00601007387 */ /* 0x0003e40000100a00 */
[----:B-1----:R-:W-:-:S02]  /*1a4c0*/  IMAD.WIDE R12, R181, 0x4, R2 ;  /* 0x00000004b50c7825 */ /* 0x002fc400078e0202 */
[----:B------:R-:W-:Y:S02]  /*1a4d0*/  STL.64 [R1+0x5d8], R14 ;  /* 0x0005d80e01007387 */ /* 0x000fe40000100a00 */
[C---:B------:R-:W-:Y:S02]  /*1a4e0*/  IMAD.WIDE R2, R181.reuse, 0x4, R176 ;  /* 0x00000004b5027825 */ /* 0x040fe400078e02b0 */
[----:B------:R1:W-:Y:S02]  /*1a4f0*/  STL.64 [R1+0x5d0], R12 ;  /* 0x0005d00c01007387 */ /* 0x0003e40000100a00 */
[----:B------:R-:W-:-:S05]  /*1a500*/  IMAD.WIDE R6, R181, 0x4, R178 ;  /* 0x00000004b5067825 */ /* 0x000fca00078e02b2 */
[----:B------:R-:W-:Y:S01]  /*1a510*/  STL.64 [R1+0x5c8], R6 ;  /* 0x0005c80601007387 */ /* 0x000fe20000100a00 */
[----:B-1----:R-:W-:-:S03]  /*1a520*/  IMAD.WIDE R12, R181, 0x4, R174 ;  /* 0x00000004b50c7825 */ /* 0x002fc600078e02ae */
[----:B------:R1:W-:Y:S04]  /*1a530*/  STL.64 [R1+0x5c0], R2 ;  /* 0x0005c00201007387 */ /* 0x0003e80000100a00 */
[----:B------:R1:W-:Y:S02]  /*1a540*/  STL.64 [R1+0x5b8], R12 ;  /* 0x0005b80c01007387 */ /* 0x0003e40000100a00 */
[----:B-1----:R-:W-:-:S04]  /*1a550*/  IMAD.WIDE R2, R181, 0x4, R170 ;  /* 0x00000004b5027825 */ /* 0x002fc800078e02aa */
[----:B------:R-:W-:-:S04]  /*1a560*/  IMAD.WIDE R12, R181, 0x4, R168 ;  /* 0x00000004b50c7825 */ /* 0x000fc800078e02a8 */
[----:B--2---:R-:W-:-:S05]  /*1a570*/  IMAD.WIDE R6, R181, 0x4, R172 ;  /* 0x00000004b5067825 */ /* 0x004fca00078e02ac */
[----:B------:R1:W-:Y:S04]  /*1a580*/  STL.64 [R1+0x5b0], R6 ;  /* 0x0005b00601007387 */ /* 0x0003e80000100a00 */
[----:B------:R3:W-:Y:S04]  /*1a590*/  STL.64 [R1+0x5a8], R2 ;  /* 0x0005a80201007387 */ /* 0x0007e80000100a00 */
[----:B------:R2:W-:Y:S01]  /*1a5a0*/  STL.64 [R1+0x5a0], R12 ;  /* 0x0005a00c01007387 */ /* 0x0005e20000100a00 */
[----:B-1----:R-:W-:-:S04]  /*1a5b0*/  IMAD.WIDE R6, R181, 0x4, R166 ;  /* 0x00000004b5067825 */ /* 0x002fc800078e02a6 */
[C---:B---3--:R-:W-:Y:S01]  /*1a5c0*/  IMAD.WIDE R2, R181.reuse, 0x4, R164 ;  /* 0x00000004b5027825 */ /* 0x048fe200078e02a4 */
[----:B------:R1:W-:Y:S03]  /*1a5d0*/  STL.64 [R1+0x598], R6 ;  /* 0x0005980601007387 */ /* 0x0003e60000100a00 */
[C---:B--2---:R-:W-:Y:S01]  /*1a5e0*/  IMAD.WIDE R12, R181.reuse, 0x4, R162 ;  /* 0x00000004b50c7825 */ /* 0x044fe200078e02a2 */
[----:B------:R2:W-:Y:S04]  /*1a5f0*/  STL.64 [R1+0x590], R2 ;  /* 0x0005900201007387 */ /* 0x0005e80000100a00 */
[----:B------:R3:W-:Y:S01]  /*1a600*/  STL.64 [R1+0x588], R12 ;  /* 0x0005880c01007387 */ /* 0x0007e20000100a00 */
[----:B-1----:R-:W-:-:S04]  /*1a610*/  IMAD.WIDE R6, R181, 0x4, R160 ;  /* 0x00000004b5067825 */ /* 0x002fc800078e02a0 */
[C---:B--2---:R-:W-:Y:S01]  /*1a620*/  IMAD.WIDE R2, R181.reuse, 0x4, R158 ;  /* 0x00000004b5027825 */ /* 0x044fe200078e029e */
[----:B------:R1:W-:Y:S03]  /*1a630*/  STL.64 [R1+0x580], R6 ;  /* 0x0005800601007387 */ /* 0x0003e60000100a00 */
[C---:B---3--:R-:W-:Y:S01]  /*1a640*/  IMAD.WIDE R12, R181.reuse, 0x4, R156 ;  /* 0x00000004b50c7825 */ /* 0x048fe200078e029c */
        /* <DEDUP_REMOVED lines=49> */
[----:B------:R-:W-:Y:S01]  /*1a960*/  STL.64 [R1+0x20], R12 ;  /* 0x0000200c01007387 */ /* 0x000fe20000100a00 */
[----:B-1----:R-:W-:-:S03]  /*1a970*/  IMAD.WIDE R6, R181, 0x4, R106 ;  /* 0x00000004b5067825 */ /* 0x002fc600078e026a */
[----:B------:R-:W3:Y:S01]  /*1a980*/  LDL.LU.64 R234, [R1+0x168] ;  /* 0x0001680001ea7983 */ /* 0x000ee20000300a00 */
[----:B--2---:R-:W-:-:S03]  /*1a990*/  IMAD.WIDE R2, R181, 0x4, R104 ;  /* 0x00000004b5027825 */ /* 0x004fc600078e0268 */
[----:B------:R-:W-:Y:S04]  /*1a9a0*/  STL.64 [R1+0x10], R6 ;  /* 0x0000100601007387 */ /* 0x000fe80000100a00 */
[----:B------:R-:W2:Y:S04]  /*1a9b0*/  LDL.LU.64 R208, [R1+0x170] ;  /* 0x0001700001d07983 */ /* 0x000ea80000300a00 */
[----:B------:R1:W-:Y:S04]  /*1a9c0*/  STL.64 [R1], R2 ;  /* 0x0000000201007387 */ /* 0x0003e80000100a00 */
[----:B------:R-:W2:Y:S04]  /*1a9d0*/  LDL.LU.64 R236, [R1+0x178] ;  /* 0x0001780001ec7983 */ /* 0x000ea80000300a00 */
[----:B------:R-:W2:Y:S04]  /*1a9e0*/  LDL.LU.64 R238, [R1+0x180] ;  /* 0x0001800001ee7983 */ /* 0x000ea80000300a00 */
[----:B-1----:R-:W2:Y:S04]  /*1a9f0*/  LDL.LU.64 R2, [R1+0x188] ;  /* 0x0001880001027983 */ /* 0x002ea80000300a00 */
[----:B------:R-:W2:Y:S04]  /*1aa00*/  LDL.LU.64 R240, [R1+0x190] ;  /* 0x0001900001f07983 */ /* 0x000ea80000300a00 */
[----:B------:R-:W2:Y:S04]  /*1aa10*/  LDL.LU.64 R210, [R1+0x198] ;  /* 0x0001980001d27983 */ /* 0x000ea80000300a00 */
[----:B------:R-:W2:Y:S04]  /*1aa20*/  LDL.LU.64 R6, [R1+0x1a0] ;  /* 0x0001a00001067983 */ /* 0x000ea80000300a00 */
[----:B------:R-:W2:Y:S04]  /*1aa30*/  LDL.LU.64 R228, [R1+0x1a8] ;  /* 0x0001a80001e47983 */ /* 0x000ea80000300a00 */
[----:B------:R-:W2:Y:S01]  /*1aa40*/  LDL.LU.64 R14, [R1+0x1b0] ;  /* 0x0001b000010e7983 */ /* 0x000ea20000300a00 */
[----:B------:R-:W-:-:S04]  /*1aa50*/  IMAD.WIDE R242, R181, 0x4, R102 ;  /* 0x00000004b5f27825 */ /* 0x000fc800078e0266 */
[C---:B------:R-:W-:Y:S01]  /*1aa60*/  IMAD.WIDE R100, R181.reuse, 0x4, R100 ;  /* 0x00000004b5647825 */ /* 0x040fe200078e0264 */
[----:B------:R-:W-:Y:S03]  /*1aa70*/  STL.64 [R1+0x15b8], R242 ;  /* 0x0015b8f201007387 */ /* 0x000fe60000100a00 */
        /* <DEDUP_REMOVED lines=9> */
[----:B------:R1:W-:Y:S03]  /*1ab10*/  STL.64 [R1+0x1710], R92 ;  /* 0x0017105c01007387 */ /* 0x0003e60000100a00 */
        /* <DEDUP_REMOVED lines=18> */
[C---:B----4-:R-:W-:Y:S01]  /*1ac40*/  IMAD.WIDE R68, R181.reuse, 0x4, R68 ;  /* 0x00000004b5447825 */ /* 0x050fe200078e0244 */
        /* <DEDUP_REMOVED lines=40> */
[----:B------:R-:W-:Y:S01]  /*1aed0*/  SEL R182, R184, RZ, P1 ;  /* 0x000000ffb8b67207 */ /* 0x000fe20000800000 */
[----:B------:R-:W-:Y:S02]  /*1aee0*/  STL.64 [R1+0x1670], R32 ;  /* 0x0016702001007387 */ /* 0x000fe40000100a00 */
[----:B------:R-:W-:-:S02]  /*1aef0*/  IMAD.WIDE R170, R181, 0x4, R26 ;  /* 0x00000004b5aa7825 */ /* 0x000fc400078e021a */
[----:B------:R-:W-:Y:S02]  /*1af00*/  STL.64 [R1+0x1600], R30 ;  /* 0x0016001e01007387 */ /* 0x000fe40000100a00 */
[C---:B------:R-:W-:Y:S02]  /*1af10*/  IMAD.WIDE R174, R181.reuse, 0x4, R24 ;  /* 0x00000004b5ae7825 */ /* 0x040fe400078e0218 */
[----:B------:R-:W-:Y:S02]  /*1af20*/  STL.64 [R1+0x1750], R166 ;  /* 0x001750a601007387 */ /* 0x000fe40000100a00 */
[C---:B------:R-:W-:Y:S02]  /*1af30*/  IMAD.WIDE R178, R181.reuse, 0x4, R22 ;  /* 0x00000004b5b27825 */ /* 0x040fe400078e0216 */
        /* <DEDUP_REMOVED lines=12> */
[----:B------:R-:W-:Y:S04]  /*1b000*/  STL.64 [R1+0x1610], R192 ;  /* 0x001610c001007387 */ /* 0x000fe80000100a00 */
[----:B------:R-:W-:Y:S04]  /*1b010*/  STL.64 [R1+0x1760], R8 ;  /* 0x0017600801007387 */ /* 0x000fe80000100a00 */
[----:B------:R4:W-:Y:S04]  /*1b020*/  STL.64 [R1+0x16f8], R4 ;  /* 0x0016f80401007387 */ /* 0x0009e80000100a00 */
[----:B------:R-:W4:Y:S04]  /*1b030*/  LDL.LU.64 R230, [R1+0x1b8] ;  /* 0x0001b80001e67983 */ /* 0x000f280000300a00 */
[----:B------:R-:W4:Y:S01]  /*1b040*/  LDL.LU.64 R232, [R1+0x1c0] ;  /* 0x0001c00001e87983 */ /* 0x000f220000300a00 */
[----:B---3--:R-:W-:-:S05]  /*1b050*/  IMAD.WIDE R198, R181, 0x4, R234 ;  /* 0x00000004b5c67825 */ /* 0x008fca00078e02ea */
[----:B------:R-:W-:Y:S01]  /*1b060*/  STL.64 [R1+0x1688], R198 ;  /* 0x001688c601007387 */ /* 0x000fe20000100a00 */
[----:B--2---:R-:W-:-:S03]  /*1b070*/  IMAD.WIDE R200, R181, 0x4, R208 ;  /* 0x00000004b5c87825 */ /* 0x004fc600078e02d0 */
[----:B------:R-:W2:Y:S04]  /*1b080*/  LDL.LU.64 R234, [R1+0x1c8] ;  /* 0x0001c80001ea7983 */ /* 0x000ea80000300a00 */
[----:B------:R-:W-:Y:S01]  /*1b090*/  STL.64 [R1+0x1618], R200 ;  /* 0x001618c801007387 */ /* 0x000fe20000100a00 */
[----:B------:R-:W-:-:S03]  /*1b0a0*/  IMAD.WIDE R202, R181, 0x4, R236 ;  /* 0x00000004b5ca7825 */ /* 0x000fc600078e02ec */
[----:B------:R-:W3:Y:S01]  /*1b0b0*/  LDL.LU.64 R236, [R1+0x1d0] ;  /* 0x0001d00001ec7983 */ /* 0x000ee20000300a00 */
[----:B------:R-:W-:-:S03]  /*1b0c0*/  IMAD.WIDE R204, R181, 0x4, R238 ;  /* 0x00000004b5cc7825 */ /* 0x000fc600078e02ee */
[----:B------:R-:W-:Y:S01]  /*1b0d0*/  STL.64 [R1+0x1768], R202 ;  /* 0x001768ca01007387 */ /* 0x000fe20000100a00 */
[----:B------:R-:W-:-:S03]  /*1b0e0*/  IMAD.WIDE R206, R181, 0x4, R2 ;  /* 0x00000004b5ce7825 */ /* 0x000fc600078e0202 */
[----:B------:R1:W-:Y:S04]  /*1b0f0*/  STL.64 [R1+0x1700], R204 ;  /* 0x001700cc01007387 */ /* 0x0003e80000100a00 */
[----:B------:R-:W3:Y:S01]  /*1b100*/  LDL.LU.64 R2, [R1+0x1d8] ;  /* 0x0001d80001027983 */ /* 0x000ee20000300a00 */
[----:B------:R-:W-:-:S03]  /*1b110*/  IMAD.WIDE R208, R181, 0x4, R240 ;  /* 0x00000004b5d07825 */ /* 0x000fc600078e02f0 */
[----:B------:R-:W3:Y:S01]  /*1b120*/  LDL.LU.64 R238, [R1+0x1e0] ;  /* 0x0001e00001ee7983 */ /* 0x000ee20000300a00 */
[----:B------:R-:W-:-:S03]  /*1b130*/  IMAD.WIDE R210, R181, 0x4, R210 ;  /* 0x00000004b5d27825 */ /* 0x000fc600078e02d2 */
[----:B------:R1:W-:Y:S04]  /*1b140*/  STL.64 [R1+0x1690], R206 ;  /* 0x001690ce01007387 */ /* 0x0003e80000100a00 */
[----:B------:R-:W3:Y:S04]  /*1b150*/  LDL.LU.64 R244, [R1+0x1e8] ;  /* 0x0001e80001f47983 */ /* 0x000ee80000300a00 */
[----:B------:R-:W3:Y:S01]  /*1b160*/  LDL.LU.64 R240, [R1+0x1f0] ;  /* 0x0001f00001f07983 */ /* 0x000ee20000300a00 */
[----:B------:R-:W-:-:S03]  /*1b170*/  IMAD.WIDE R212, R181, 0x4, R6 ;  /* 0x00000004b5d47825 */ /* 0x000fc600078e0206 */
[----:B------:R-:W-:Y:S04]  /*1b180*/  STL.64 [R1+0x1620], R208 ;  /* 0x001620d001007387 */ /* 0x000fe80000100a00 */
[----:B------:R-:W-:Y:S04]  /*1b190*/  STL.64 [R1+0x1770], R210 ;  /* 0x001770d201007387 */ /* 0x000fe80000100a00 */
[----:B------:R-:W3:Y:S01]  /*1b1a0*/  LDL.LU.64 R6, [R1+0x1f8] ;  /* 0x0001f80001067983 */ /* 0x000ee20000300a00 */
[----:B------:R-:W-:-:S03]  /*1b1b0*/  IMAD.WIDE R214, R181, 0x4, R228 ;  /* 0x00000004b5d67825 */ /* 0x000fc600078e02e4 */
[----:B------:R-:W-:Y:S01]  /*1b1c0*/  STL.64 [R1+0x1778], R212 ;  /* 0x001778d401007387 */ /* 0x000fe20000100a00 */
[----:B------:R-:W-:-:S03]  /*1b1d0*/  IMAD.WIDE R216, R181, 0x4, R14 ;  /* 0x00000004b5d87825 */ /* 0x000fc600078e020e */
[----:B------:R-:W3:Y:S04]  /*1b1e0*/  LDL.LU.64 R226, [R1+0x200] ;  /* 0x0002000001e27983 */ /* 0x000ee80000300a00 */
[----:B------:R-:W-:Y:S04]  /*1b1f0*/  STL.64 [R1+0x1780], R214 ;  /* 0x001780d601007387 */ /* 0x000fe80000100a00 */
[----:B------:R-:W3:Y:S04]  /*1b200*/  LDL.LU.64 R228, [R1+0x208] ;  /* 0x0002080001e47983 */ /* 0x000ee80000300a00 */
[----:B------:R-:W3:Y:S04]  /*1b210*/  LDL.LU.64 R14, [R1+0x210] ;  /* 0x00021000010e7983 */ /* 0x000ee80000300a00 */
[----:B------:R-:W-:Y:S04]  /*1b220*/  STL.64 [R1+0x1788], R216 ;  /* 0x001788d801007387 */ /* 0x000fe80000100a00 */
[----:B------:R-:W3:Y:S01]  /*1b230*/  LDL.LU.64 R168, [R1+0x218] ;  /* 0x0002180001a87983 */ /* 0x000ee20000300a00 */
[----:B------:R-:W-:Y:S01]  /*1b240*/  ISETP.NE.U32.AND P2, PT, R182, RZ, PT ;  /* 0x000000ffb600720c */ /* 0x000fe20003f45070 */
[----:B----4-:R-:W-:-:S02]  /*1b250*/  IMAD.WIDE R218, R181, 0x4, R230 ;  /* 0x00000004b5da7825 */ /* 0x010fc400078e02e6 */
[----:B------:R-:W4:Y:S02]  /*1b260*/  LDL.LU.64 R230, [R1+0x220] ;  /* 0x0002200001e67983 */ /* 0x000f240000300a00 */
[C---:B------:R-:W-:Y:S02]  /*1b270*/  IMAD.WIDE R220, R181.reuse, 0x4, R232 ;  /* 0x00000004b5dc7825 */ /* 0x040fe400078e02e8 */
[----:B------:R-:W4:Y:S04]  /*1b280*/  LDL.LU.64 R156, [R1+0x228] ;  /* 0x00022800019c7983 */ /* 0x000f280000300a00 */
[----:B------:R-:W4:Y:S04]  /*1b290*/  LDL.LU.64 R232, [R1+0x230] ;  /* 0x0002300001e87983 */ /* 0x000f280000300a00 */
[----:B------:R-:W4:Y:S04]  /*1b2a0*/  LDL.LU.64 R158, [R1+0x238] ;  /* 0x00023800019e7983 */ /* 0x000f280000300a00 */
[----:B------:R-:W4:Y:S04]  /*1b2b0*/  LDL.LU.64 R160, [R1+0x240] ;  /* 0x0002400001a07983 */ /* 0x000f280000300a00 */
[----:B------:R-:W4:Y:S01]  /*1b2c0*/  LDL.LU.64 R162, [R1+0x248] ;  /* 0x0002480001a27983 */ /* 0x000f220000300a00 */
[----:B--2---:R-:W-:-:S03]  /*1b2d0*/  IMAD.WIDE R222, R181, 0x4, R234 ;  /* 0x00000004b5de7825 */ /* 0x004fc600078e02ea */
[----:B------:R-:W2:Y:S01]  /*1b2e0*/  LDL.LU.64 R234, [R1+0x250] ;  /* 0x0002500001ea7983 */ /* 0x000ea20000300a00 */
[----:B---3--:R-:W-:-:S04]  /*1b2f0*/  IMAD.WIDE R224, R181, 0x4, R236 ;  /* 0x00000004b5e07825 */ /* 0x008fc800078e02ec */
[C---:B------:R-:W-:Y:S02]  /*1b300*/  IMAD.WIDE R196, R181.reuse, 0x4, R2 ;  /* 0x00000004b5c47825 */ /* 0x040fe400078e0202 */
[----:B------:R-:W3:Y:S02]  /*1b310*/  LDL.LU.64 R2, [R1+0x258] ;  /* 0x0002580001027983 */ /* 0x000ee40000300a00 */
[C---:B------:R-:W-:Y:S02]  /*1b320*/  IMAD.WIDE R194, R181.reuse, 0x4, R238 ;  /* 0x00000004b5c27825 */ /* 0x040fe400078e02ee */
[----:B------:R-:W3:Y:S04]  /*1b330*/  LDL.LU.64 R236, [R1+0x260] ;  /* 0x0002600001ec7983 */ /* 0x000ee80000300a00 */
[----:B------:R-:W3:Y:S04]  /*1b340*/  LDL.LU.64 R238, [R1+0x268] ;  /* 0x0002680001ee7983 */ /* 0x000ee80000300a00 */
[----:B------:R-:W3:Y:S01]  /*1b350*/  LDL.LU.64 R164, [R1+0x270] ;  /* 0x0002700001a47983 */ /* 0x000ee20000300a00 */
[----:B------:R-:W-:-:S03]  /*1b360*/  IMAD.WIDE R188, R181, 0x4, R240 ;  /* 0x00000004b5bc7825 */ /* 0x000fc600078e02f0 */
[----:B------:R-:W3:Y:S04]  /*1b370*/  LDL.LU.64 R250, [R1+0x278] ;  /* 0x0002780001fa7983 */ /* 0x000ee80000300a00 */
[----:B------:R-:W3:Y:S04]  /*1b380*/  LDL.LU.64 R240, [R1+0x280] ;  /* 0x0002800001f07983 */ /* 0x000ee80000300a00 */
[----:B------:R-:W3:Y:S01]  /*1b390*/  LDL.LU.64 R246, [R1+0x288] ;  /* 0x0002880001f67983 */ /* 0x000ee20000300a00 */
[----:B------:R-:W-:-:S03]  /*1b3a0*/  IMAD.WIDE R186, R181, 0x4, R6 ;  /* 0x00000004b5ba7825 */ /* 0x000fc600078e0206 */
[----:B------:R-:W3:Y:S01]  /*1b3b0*/  LDL.LU.64 R6, [R1+0x290] ;  /* 0x0002900001067983 */ /* 0x000ee20000300a00 */
[----:B------:R-:W-:-:S03]  /*1b3c0*/  IMAD.WIDE R190, R181, 0x4, R244 ;  /* 0x00000004b5be7825 */ /* 0x000fc600078e02f4 */
[----:B------:R-:W3:Y:S01]  /*1b3d0*/  LDL.LU.64 R12, [R1+0x298] ;  /* 0x00029800010c7983 */ /* 0x000ee20000300a00 */
[----:B------:R-:W-:-:S03]  /*1b3e0*/  IMAD.WIDE R182, R181, 0x4, R226 ;  /* 0x00000004b5b67825 */ /* 0x000fc600078e02e2 */
[----:B------:R-:W3:Y:S04]  /*1b3f0*/  LDL.LU.64 R244, [R1+0x2a0] ;  /* 0x0002a00001f47983 */ /* 0x000ee80000300a00 */
[----:B------:R-:W3:Y:S01]  /*1b400*/  LDL.LU.64 R226, [R1+0x2a8] ;  /* 0x0002a80001e27983 */ /* 0x000ee20000300a00 */
[----:B------:R-:W-:-:S03]  /*1b410*/  IMAD.WIDE R176, R181, 0x4, R228 ;  /* 0x00000004b5b07825 */ /* 0x000fc600078e02e4 */
[----:B------:R-:W3:Y:S01]  /*1b420*/  LDL.LU.64 R228, [R1+0x2b0] ;  /* 0x0002b00001e47983 */ /* 0x000ee20000300a00 */
[----:B------:R-:W-:-:S03]  /*1b430*/  IMAD.WIDE R172, R181, 0x4, R14 ;  /* 0x00000004b5ac7825 */ /* 0x000fc600078e020e */
[----:B------:R-:W3:Y:S01]  /*1b440*/  LDL.LU.64 R14, [R1+0x2b8] ;  /* 0x0002b800010e7983 */ /* 0x000ee20000300a00 */
[----:B----4-:R-:W-:-:S03]  /*1b450*/  IMAD.WIDE R28, R181, 0x4, R230 ;  /* 0x00000004b51c7825 */ /* 0x010fc600078e02e6 */
[----:B------:R-:W4:Y:S01]  /*1b460*/  LDL.LU.64 R230, [R1+0x2c0] ;  /* 0x0002c00001e67983 */ /* 0x000f220000300a00 */
[----:B------:R-:W-:-:S03]  /*1b470*/  IMAD.WIDE R24, R181, 0x4, R232 ;  /* 0x00000004b5187825 */ /* 0x000fc600078e02e8 */
[----:B------:R-:W4:Y:S01]  /*1b480*/  LDL.LU.64 R232, [R1+0x2c8] ;  /* 0x0002c80001e87983 */ /* 0x000f220000300a00 */
[----:B------:R-:W-:-:S04]  /*1b490*/  IMAD.WIDE R26, R181, 0x4, R156 ;  /* 0x00000004b51a7825 */ /* 0x000fc800078e029c */
[----:B------:R-:W-:-:S04]  /*1b4a0*/  IMAD.WIDE R22, R181, 0x4, R158 ;  /* 0x00000004b5167825 */ /* 0x000fc800078e029e */
[----:B------:R-:W-:-:S04]  /*1b4b0*/  IMAD.WIDE R20, R181, 0x4, R160 ;  /* 0x00000004b5147825 */ /* 0x000fc800078e02a0 */
[C---:B--2---:R-:W-:Y:S02]  /*1b4c0*/  IMAD.WIDE R102, R181.reuse, 0x4, R234 ;  /* 0x00000004b5667825 */ /* 0x044fe400078e02ea */
[----:B------:R-:W2:Y:S02]  /*1b4d0*/  LDL.LU.64 R234, [R1+0x2d0] ;  /* 0x0002d00001ea7983 */ /* 0x000ea40000300a00 */
[C---:B---3--:R-:W-:Y:S02]  /*1b4e0*/  IMAD.WIDE R104, R181.reuse, 0x4, R2 ;  /* 0x00000004b5687825 */ /* 0x048fe400078e0202 */
[----:B------:R-:W3:Y:S02]  /*1b4f0*/  LDL.LU.64 R2, [R1+0x2d8] ;  /* 0x0002d80001027983 */ /* 0x000ee40000300a00 */
[C---:B------:R-:W-:Y:S02]  /*1b500*/  IMAD.WIDE R106, R181.reuse, 0x4, R236 ;  /* 0x00000004b56a7825 */ /* 0x040fe400078e02ec */
[----:B------:R-:W3:Y:S02]  /*1b510*/  LDL.LU.64 R236, [R1+0x2e0] ;  /* 0x0002e00001ec7983 */ /* 0x000ee40000300a00 */
[----:B------:R-:W-:-:S02]  /*1b520*/  IMAD.WIDE R108, R181, 0x4, R238 ;  /* 0x00000004b56c7825 */ /* 0x000fc400078e02ee */
[----:B------:R-:W3:Y:S02]  /*1b530*/  LDL.LU.64 R238, [R1+0x2e8] ;  /* 0x0002e80001ee7983 */ /* 0x000ee40000300a00 */
[C---:B------:R-:W-:Y:S02]  /*1b540*/  IMAD.WIDE R114, R181.reuse, 0x4, R240 ;  /* 0x00000004b5727825 */ /* 0x040fe400078e02f0 */
[----:B------:R-:W3:Y:S02]  /*1b550*/  LDL.LU.64 R240, [R1+0x2f0] ;  /* 0x0002f00001f07983 */ /* 0x000ee40000300a00 */
[C---:B------:R-:W-:Y:S02]  /*1b560*/  IMAD.WIDE R118, R181.reuse, 0x4, R6 ;  /* 0x00000004b5767825 */ /* 0x040fe400078e0206 */
[----:B------:R-:W3:Y:S04]  /*1b570*/  LDL.LU.64 R6, [R1+0x2f8] ;  /* 0x0002f80001067983 */ /* 0x000ee80000300a00 */
        /* <DEDUP_REMOVED lines=19> */
[----:B------:R-:W-:-:S04]  /*1b6b0*/  IMAD.WIDE R120, R181, 0x4, R12 ;  /* 0x00000004b5787825 */ /* 0x000fc800078e020c */
[C---:B----4-:R-:W-:Y:S02]  /*1b6c0*/  IMAD.WIDE R130, R181.reuse, 0x4, R230 ;  /* 0x00000004b5827825 */ /* 0x050fe400078e02e6 */
[----:B------:R-:W4:Y:S02]  /*1b6d0*/  LDL.LU.64 R230, [R1+0x358] ;  /* 0x0003580001e67983 */ /* 0x000f240000300a00 */
[----:B------:R-:W-:-:S04]  /*1b6e0*/  IMAD.WIDE R132, R181, 0x4, R232 ;  /* 0x00000004b5847825 */ /* 0x000fc800078e02e8 */
[----:B--2---:R-:W-:-:S04]  /*1b6f0*/  IMAD.WIDE R134, R181, 0x4, R234 ;  /* 0x00000004b5867825 */ /* 0x004fc800078e02ea */
[C---:B---3--:R-:W-:Y:S02]  /*1b700*/  IMAD.WIDE R136, R181.reuse, 0x4, R2 ;  /* 0x00000004b5887825 */ /* 0x048fe400078e0202 */
[----:B------:R-:W2:Y:S02]  /*1b710*/  LDL.LU.64 R2, [R1+0x360] ;  /* 0x0003600001027983 */ /* 0x000ea40000300a00 */
        /* <DEDUP_REMOVED lines=8> */
[----:B------:R-:W3:Y:S01]  /*1b7a0*/  LDL.LU.64 R12, [R1+0x390] ;  /* 0x00039000010c7983 */ /* 0x000ee20000300a00 */
[----:B------:R-:W-:-:S03]  /*1b7b0*/  IMAD.WIDE R144, R181, 0x4, R6 ;  /* 0x00000004b5907825 */ /* 0x000fc600078e0206 */
[----:B------:R-:W3:Y:S04]  /*1b7c0*/  LDL.LU.64 R6, [R1+0x398] ;  /* 0x0003980001067983 */ /* 0x000ee80000300a00 */
[----:B-1----:R-:W3:Y:S04]  /*1b7d0*/  LDL.LU.64 R92, [R1+0x3a0] ;  /* 0x0003a000015c7983 */ /* 0x002ee80000300a00 */
[----:B------:R-:W3:Y:S04]  /*1b7e0*/  LDL.LU.64 R94, [R1+0x3a8] ;  /* 0x0003a800015e7983 */ /* 0x000ee80000300a00 */
        /* <DEDUP_REMOVED lines=8> */
[----:B------:R-:W-:-:S04]  /*1b870*/  IMAD.WIDE R150, R181, 0x4, R160 ;  /* 0x00000004b5967825 */ /* 0x000fc800078e02a0 */
[C---:B------:R-:W-:Y:S02]  /*1b880*/  IMAD.WIDE R160, R181.reuse, 0x4, R246 ;  /* 0x00000004b5a07825 */ /* 0x040fe400078e02f6 */
[----:B------:R-:W3:Y:S02]  /*1b890*/  LDL.LU.64 R246, [R1+0x3d8] ;  /* 0x0003d80001f67983 */ /* 0x000ee40000300a00 */
[----:B------:R-:W-:-:S04]  /*1b8a0*/  IMAD.WIDE R164, R181, 0x4, R226 ;  /* 0x00000004b5a47825 */ /* 0x000fc800078e02e2 */
[----:B------:R-:W-:-:S04]  /*1b8b0*/  IMAD.WIDE R226, R181, 0x4, R228 ;  /* 0x00000004b5e27825 */ /* 0x000fc800078e02e4 */
[----:B------:R-:W-:-:S04]  /*1b8c0*/  IMAD.WIDE R148, R181, 0x4, R158 ;  /* 0x00000004b5947825 */ /* 0x000fc800078e029e */
[----:B------:R-:W-:-:S04]  /*1b8d0*/  IMAD.WIDE R154, R181, 0x4, R162 ;  /* 0x00000004b59a7825 */ /* 0x000fc800078e02a2 */
[----:B------:R-:W-:-:S04]  /*1b8e0*/  IMAD.WIDE R158, R181, 0x4, R250 ;  /* 0x00000004b59e7825 */ /* 0x000fc800078e02fa */
[----:B------:R-:W-:-:S04]  /*1b8f0*/  IMAD.WIDE R162, R181, 0x4, R244 ;  /* 0x00000004b5a27825 */ /* 0x000fc800078e02f4 */
[----:B----4-:R-:W-:-:S04]  /*1b900*/  IMAD.WIDE R228, R181, 0x4, R230 ;  /* 0x00000004b5e47825 */ /* 0x010fc800078e02e6 */
[C---:B--2---:R-:W-:Y:S02]  /*1b910*/  IMAD.WIDE R230, R181.reuse, 0x4, R2 ;  /* 0x00000004b5e67825 */ /* 0x044fe400078e0202 */
[----:B------:R-:W2:Y:S04]  /*1b920*/  LDL.LU.64 R2, [R1+0x3e0] ;  /* 0x0003e00001027983 */ /* 0x000ea80000300a00 */
[----:B------:R-:W4:Y:S04]  /*1b930*/  LDL.LU.64 R250, [R1+0x3e8] ;  /* 0x0003e80001fa7983 */ /* 0x000f280000300a00 */
[----:B------:R-:W4:Y:S01]  /*1b940*/  LDL.LU.64 R244, [R1+0x3f0] ;  /* 0x0003f00001f47983 */ /* 0x000f220000300a00 */
[----:B---3--:R-:W-:-:S03]  /*1b950*/  IMAD.WIDE R4, R181, 0x4, R12 ;  /* 0x00000004b5047825 */ /* 0x008fc600078e020c */
[----:B------:R-:W3:Y:S01]  /*1b960*/  LDL.LU.64 R12, [R1+0x3f8] ;  /* 0x0003f800010c7983 */ /* 0x000ee20000300a00 */
[----:B------:R-:W-:-:S03]  /*1b970*/  IMAD.WIDE R204, R181, 0x4, R6 ;  /* 0x00000004b5cc7825 */ /* 0x000fc600078e0206 */
[----:B------:R1:W-:Y:S04]  /*1b980*/  STL.64 [R1+0x8], R4 ;  /* 0x0000080401007387 */ /* 0x0003e80000100a00 */
[----:B------:R-:W3:Y:S01]  /*1b990*/  LDL.LU.64 R6, [R1+0x400] ;  /* 0x0004000001067983 */ /* 0x000ee20000300a00 */
[----:B------:R-:W-:-:S03]  /*1b9a0*/  IMAD.WIDE R206, R181, 0x4, R92 ;  /* 0x00000004b5ce7825 */ /* 0x000fc600078e025c */
[----:B------:R-:W3:Y:S01]  /*1b9b0*/  LDL.LU.64 R92, [R1+0x408] ;  /* 0x00040800015c7983 */ /* 0x000ee20000300a00 */
[----:B-1----:R-:W-:-:S03]  /*1b9c0*/  IMAD.WIDE R4, R181, 0x4, R96 ;  /* 0x00000004b5047825 */ /* 0x002fc600078e0260 */
[----:B------:R-:W-:Y:S04]  /*1b9d0*/  STL.64 [R1+0x18], R204 ;  /* 0x000018cc01007387 */ /* 0x000fe80000100a00 */
[----:B------:R1:W-:Y:S01]  /*1b9e0*/  STL.64 [R1+0x48], R4 ;  /* 0x0000480401007387 */ /* 0x0003e20000100a00 */
[----:B------:R-:W-:-:S04]  /*1b9f0*/  IMAD.WIDE R208, R181, 0x4, R94 ;  /* 0x00000004b5d07825 */ /* 0x000fc800078e025e */
[----:B------:R-:W-:-:S04]  /*1ba00*/  IMAD.WIDE R198, R181, 0x4, R100 ;  /* 0x00000004b5c67825 */ /* 0x000fc800078e0264 */
[C---:B-1----:R-:W-:Y:S02]  /*1ba10*/  IMAD.WIDE R4, R181.reuse, 0x4, R14 ;  /* 0x00000004b5047825 */ /* 0x042fe400078e020e */
[----:B------:R-:W3:Y:S04]  /*1ba20*/  LDL.LU.64 R14, [R1+0x410] ;  /* 0x00041000010e7983 */ /* 0x000ee80000300a00 */
[----:B------:R-:W-:Y:S04]  /*1ba30*/  STL.64 [R1+0x28], R206 ;  /* 0x000028ce01007387 */ /* 0x000fe80000100a00 */
[----:B------:R-:W3:Y:S04]  /*1ba40*/  LDL.LU.64 R94, [R1+0x418] ;  /* 0x00041800015e7983 */ /* 0x000ee80000300a00 */
[----:B------:R-:W3:Y:S01]  /*1ba50*/  LDL.LU.64 R100, [R1+0x420] ;  /* 0x0004200001647983 */ /* 0x000ee20000300a00 */
[----:B------:R-:W-:-:S03]  /*1ba60*/  IMAD.WIDE R8, R181, 0x4, R242 ;  /* 0x00000004b5087825 */ /* 0x000fc600078e02f2 */
[----:B------:R-:W-:Y:S01]  /*1ba70*/  STL.64 [R1+0x38], R208 ;  /* 0x000038d001007387 */ /* 0x000fe20000100a00 */
[----:B------:R-:W-:-:S03]  /*1ba80*/  IMAD.WIDE R200, R181, 0x4, R98 ;  /* 0x00000004b5c87825 */ /* 0x000fc600078e0262 */
[----:B------:R-:W-:Y:S04]  /*1ba90*/  STL.64 [R1+0x58], R4 ;  /* 0x0000580401007387 */ /* 0x000fe80000100a00 */
[----:B------:R-:W3:Y:S01]  /*1baa0*/  LDL.LU.64 R96, [R1+0x428] ;  /* 0x0004280001607983 */ /* 0x000ee20000300a00 */
[----:B------:R-:W-:-:S03]  /*1bab0*/  IMAD.WIDE R18, R181, 0x4, R246 ;  /* 0x00000004b5127825 */ /* 0x000fc600078e02f6 */
[----:B------:R-:W3:Y:S04]  /*1bac0*/  LDL.LU.64 R98, [R1+0x430] ;  /* 0x0004300001627983 */ /* 0x000ee80000300a00 */
[----:B------:R-:W-:Y:S04]  /*1bad0*/  STL.64 [R1+0x68], R198 ;  /* 0x000068c601007387 */ /* 0x000fe80000100a00 */
[----:B------:R4:W-:Y:S04]  /*1bae0*/  STL.64 [R1+0x88], R8 ;  /* 0x0000880801007387 */ /* 0x0009e80000100a00 */
[----:B------:R-:W3:Y:S01]  /*1baf0*/  LDL.LU.64 R246, [R1+0x438] ;  /* 0x0004380001f67983 */ /* 0x000ee20000300a00 */
[----:B--2---:R-:W-:-:S03]  /*1bb00*/  IMAD.WIDE R16, R181, 0x4, R2 ;  /* 0x00000004b5107825 */ /* 0x004fc600078e0202 */
[----:B------:R-:W2:Y:S04]  /*1bb10*/  LDL.LU.64 R2, [R1+0x440] ;  /* 0x0004400001027983 */ /* 0x000ea80000300a00 */
[----:B------:R-:W-:Y:S01]  /*1bb20*/  STL.64 [R1+0x78], R200 ;  /* 0x000078c801007387 */ /* 0x000fe20000100a00 */
[----:B----4-:R-:W-:-:S03]  /*1bb30*/  IMAD.WIDE R8, R181, 0x4, R244 ;  /* 0x00000004b5087825 */ /* 0x010fc600078e02f4 */
[----:B------:R-:W4:Y:S04]  /*1bb40*/  LDL.LU.64 R242, [R1+0x448] ;  /* 0x0004480001f27983 */ /* 0x000f280000300a00 */
[----:B------:R-:W-:Y:S04]  /*1bb50*/  STL.64 [R1+0x98], R18 ;  /* 0x0000981201007387 */ /* 0x000fe80000100a00 */
[----:B------:R-:W4:Y:S01]  /*1bb60*/  LDL.LU.64 R244, [R1+0x450] ;  /* 0x0004500001f47983 */ /* 0x000f220000300a00 */
[----:B------:R-:W-:-:S03]  /*1bb70*/  IMAD.WIDE R192, R181, 0x4, R250 ;  /* 0x00000004b5c07825 */ /* 0x000fc600078e02fa */
[----:B------:R-:W-:Y:S01]  /*1bb80*/  STL.64 [R1+0xa8], R16 ;  /* 0x0000a81001007387 */ /* 0x000fe20000100a00 */
[----:B---3--:R-:W-:-:S03]  /*1bb90*/  IMAD.WIDE R170, R181, 0x4, R12 ;  /* 0x00000004b5aa7825 */ /* 0x008fc600078e020c */
[----:B------:R1:W-:Y:S04]  /*1bba0*/  STL.64 [R1+0xc8], R8 ;  /* 0x0000c80801007387 */ /* 0x0003e80000100a00 */
[----:B------:R-:W3:Y:S01]  /*1bbb0*/  LDL.LU.64 R250, [R1+0x458] ;  /* 0x0004580001fa7983 */ /* 0x000ee20000300a00 */
[----:B------:R-:W-:-:S03]  /*1bbc0*/  IMAD.WIDE R174, R181, 0x4, R6 ;  /* 0x00000004b5ae7825 */ /* 0x000fc600078e0206 */
[----:B------:R-:W3:Y:S04]  /*1bbd0*/  LDL.LU.64 R12, [R1+0x460] ;  /* 0x00046000010c7983 */ /* 0x000ee80000300a00 */
[----:B------:R-:W3:Y:S04]  /*1bbe0*/  LDL.LU.64 R6, [R1+0x468] ;  /* 0x0004680001067983 */ /* 0x000ee80000300a00 */
[----:B------:R-:W-:Y:S04]  /*1bbf0*/  STL.64 [R1+0xb8], R192 ;  /* 0x0000b8c001007387 */ /* 0x000fe80000100a00 */
[----:B------:R-:W-:Y:S01]  /*1bc00*/  STL.64 [R1+0xd8], R170 ;  /* 0x0000d8aa01007387 */ /* 0x000fe20000100a00 */
[----:B-1----:R-:W-:-:S03]  /*1bc10*/  IMAD.WIDE R8, R181, 0x4, R14 ;  /* 0x00000004b5087825 */ /* 0x002fc600078e020e */
[----:B------:R-:W3:Y:S04]  /*1bc20*/  LDL.LU.64 R14, [R1+0x470] ;  /* 0x00047000010e7983 */ /* 0x000ee80000300a00 */
[----:B------:R-:W-:Y:S01]  /*1bc30*/  STL.64 [R1+0xe8], R174 ;  /* 0x0000e8ae01007387 */ /* 0x000fe20000100a00 */
[----:B------:R-:W-:-:S03]  /*1bc40*/  IMAD.WIDE R34, R181, 0x4, R94 ;  /* 0x00000004b5227825 */ /* 0x000fc600078e025e */
[----:B------:R1:W-:Y:S01]  /*1bc50*/  STL.64 [R1+0x108], R8 ;  /* 0x0001080801007387 */ /* 0x0003e20000100a00 */
[----:B------:R-:W-:-:S03]  /*1bc60*/  IMAD.WIDE R32, R181, 0x4, R100 ;  /* 0x00000004b5207825 */ /* 0x000fc600078e0264 */
[----:B------:R-:W3:Y:S04]  /*1bc70*/  LDL.LU.64 R94, [R1+0x478] ;  /* 0x00047800015e7983 */ /* 0x000ee80000300a00 */
[----:B------:R-:W3:Y:S01]  /*1bc80*/  LDL.LU.64 R100, [R1+0x480] ;  /* 0x0004800001647983 */ /* 0x000ee20000300a00 */
[----:B------:R-:W-:-:S05]  /*1bc90*/  IMAD.WIDE R178, R181, 0x4, R92 ;  /* 0x00000004b5b27825 */ /* 0x000fca00078e025c */
[----:B------:R-:W-:Y:S01]  /*1bca0*/  STL.64 [R1+0xf8], R178 ;  /* 0x0000f8b201007387 */ /* 0x000fe20000100a00 */
[----:B------:R-:W-:-:S03]  /*1bcb0*/  IMAD.WIDE R30, R181, 0x4, R96 ;  /* 0x00000004b51e7825 */ /* 0x000fc600078e0260 */
[----:B------:R-:W3:Y:S01]  /*1bcc0*/  LDL.LU.64 R96, [R1+0x488] ;  /* 0x0004880001607983 */ /* 0x000ee20000300a00 */
[----:B-1----:R-:W-:-:S03]  /*1bcd0*/  IMAD.WIDE R8, R181, 0x4, R98 ;  /* 0x00000004b5087825 */ /* 0x002fc600078e0262 */
[----:B------:R-:W-:Y:S04]  /*1bce0*/  STL.64 [R1+0x118], R34 ;  /* 0x0001182201007387 */ /* 0x000fe80000100a00 */
[----:B------:R-:W3:Y:S04]  /*1bcf0*/  LDL.LU.64 R98, [R1+0x490] ;  /* 0x0004900001627983 */ /* 0x000ee80000300a00 */
[----:B------:R-:W-:Y:S01]  /*1bd00*/  STL.64 [R1+0x128], R32 ;  /* 0x0001282001007387 */ /* 0x000fe20000100a00 */
[----:B------:R-:W-:-:S03]  /*1bd10*/  IMAD.WIDE R42, R181, 0x4, R246 ;  /* 0x00000004b52a7825 */ /* 0x000fc600078e02f6 */
[----:B------:R1:W-:Y:S04]  /*1bd20*/  STL.64 [R1+0x148], R8 ;  /* 0x0001480801007387 */ /* 0x0003e80000100a00 */
[----:B------:R-:W3:Y:S01]  /*1bd30*/  LDL.LU.64 R246, [R1+0x498] ;  /* 0x0004980001f67983 */ /* 0x000ee20000300a00 */
[----:B--2---:R-:W-:-:S03]  /*1bd40*/  IMAD.WIDE R40, R181, 0x4, R2 ;  /* 0x00000004b5287825 */ /* 0x004fc600078e0202 */
[----:B------:R-:W2:Y:S04]  /*1bd50*/  LDL.LU.64 R2, [R1+0x4a0] ;  /* 0x0004a00001027983 */ /* 0x000ea80000300a00 */
[----:B------:R-:W-:Y:S01]  /*1bd60*/  STL.64 [R1+0x138], R30 ;  /* 0x0001381e01007387 */ /* 0x000fe20000100a00 */
[----:B----4-:R-:W-:-:S03]  /*1bd70*/  IMAD.WIDE R38, R181, 0x4, R242 ;  /* 0x00000004b5267825 */ /* 0x010fc600078e02f2 */
[----:B------:R-:W-:Y:S04]  /*1bd80*/  STL.64 [R1+0x158], R42 ;  /* 0x0001582a01007387 */ /* 0x000fe80000100a00 */
[----:B------:R-:W4:Y:S01]  /*1bd90*/  LDL.LU.64 R242, [R1+0x4a8] ;  /* 0x0004a80001f27983 */ /* 0x000f220000300a00 */
[----:B-1----:R-:W-:-:S03]  /*1bda0*/  IMAD.WIDE R8, R181, 0x4, R244 ;  /* 0x00000004b5087825 */ /* 0x002fc600078e02f4 */
[----:B------:R-:W4:Y:S04]  /*1bdb0*/  LDL.LU.64 R244, [R1+0x4b0] ;  /* 0x0004b00001f47983 */ /* 0x000f280000300a00 */
[----:B------:R1:W-:Y:S04]  /*1bdc0*/  STL.64 [R1+0x188], R8 ;  /* 0x0001880801007387 */ /* 0x0003e80000100a00 */
[----:B------:R-:W-:Y:S01]  /*1bdd0*/  STL.64 [R1+0x168], R40 ;  /* 0x0001682801007387 */ /* 0x000fe20000100a00 */
[----:B---3--:R-:W-:-:S03]  /*1bde0*/  IMAD.WIDE R50, R181, 0x4, R250 ;  /* 0x00000004b5327825 */ /* 0x008fc600078e02fa */
[----:B------:R-:W-:Y:S04]  /*1bdf0*/  STL.64 [R1+0x178], R38 ;  /* 0x0001782601007387 */ /* 0x000fe80000100a00 */
[----:B------:R-:W3:Y:S01]  /*1be00*/  LDL.LU.64 R250, [R1+0x4b8] ;  /* 0x0004b80001fa7983 */ /* 0x000ee20000300a00 */
[----:B------:R-:W-:-:S03]  /*1be10*/  IMAD.WIDE R46, R181, 0x4, R6 ;  /* 0x00000004b52e7825 */ /* 0x000fc600078e0206 */
[----:B------:R-:W3:Y:S01]  /*1be20*/  LDL.LU.64 R6, [R1+0x4c0] ;  /* 0x0004c00001067983 */ /* 0x000ee20000300a00 */
[----:B------:R-:W-:-:S03]  /*1be30*/  IMAD.WIDE R48, R181, 0x4, R12 ;  /* 0x00000004b5307825 */ /* 0x000fc600078e020c */
[----:B------:R-:W-:Y:S04]  /*1be40*/  STL.64 [R1+0x198], R50 ;  /* 0x0001983201007387 */ /* 0x000fe80000100a00 */
[----:B------:R-:W3:Y:S01]  /*1be50*/  LDL.LU.64 R12, [R1+0x4c8] ;  /* 0x0004c800010c7983 */ /* 0x000ee20000300a00 */
[----:B-1----:R-:W-:-:S03]  /*1be60*/  IMAD.WIDE R8, R181, 0x4, R14 ;  /* 0x00000004b5087825 */ /* 0x002fc600078e020e */
[----:B------:R-:W3:Y:S04]  /*1be70*/  LDL.LU.64 R14, [R1+0x4d0] ;  /* 0x0004d000010e7983 */ /* 0x000ee80000300a00 */
[----:B------:R1:W-:Y:S04]  /*1be80*/  STL.64 [R1+0x1c8], R8 ;  /* 0x0001c80801007387 */ /* 0x0003e80000100a00 */
[----:B------:R-:W-:Y:S04]  /*1be90*/  STL.64 [R1+0x1a8], R48 ;  /* 0x0001a83001007387 */ /* 0x000fe80000100a00 */
[----:B------:R-:W3:Y:S01]  /*1bea0*/  LDL.LU.64 R88, [R1+0x4d8] ;  /* 0x0004d80001587983 */ /* 0x000ee20000300a00 */
[----:B------:R-:W-:-:S03]  /*1beb0*/  IMAD.WIDE R56, R181, 0x4, R100 ;  /* 0x00000004b5387825 */ /* 0x000fc600078e0264 */
[----:B------:R-:W3:Y:S01]  /*1bec0*/  LDL.LU.64 R100, [R1+0x4e0] ;  /* 0x0004e00001647983 */ /* 0x000ee20000300a00 */
[----:B------:R-:W-:-:S03]  /*1bed0*/  IMAD.WIDE R58, R181, 0x4, R94 ;  /* 0x00000004b53a7825 */ /* 0x000fc600078e025e */
[----:B------:R-:W-:Y:S04]  /*1bee0*/  STL.64 [R1+0x1b8], R46 ;  /* 0x0001b82e01007387 */ /* 0x000fe80000100a00 */
[----:B------:R-:W3:Y:S01]  /*1bef0*/  LDL.LU.64 R90, [R1+0x4e8] ;  /* 0x0004e800015a7983 */ /* 0x000ee20000300a00 */
[----:B------:R-:W-:-:S03]  /*1bf00*/  IMAD.WIDE R54, R181, 0x4, R96 ;  /* 0x00000004b5367825 */ /* 0x000fc600078e0260 */
[----:B------:R-:W-:Y:S01]  /*1bf10*/  STL.64 [R1+0x1d8], R58 ;  /* 0x0001d83a01007387 */ /* 0x000fe20000100a00 */
[----:B-1----:R-:W-:-:S03]  /*1bf20*/  IMAD.WIDE R8, R181, 0x4, R98 ;  /* 0x00000004b5087825 */ /* 0x002fc600078e0262 */
[----:B------:R-:W-:Y:S04]  /*1bf30*/  STL.64 [R1+0x1e8], R56 ;  /* 0x0001e83801007387 */ /* 0x000fe80000100a00 */
[----:B------:R4:W-:Y:S01]  /*1bf40*/  STL.64 [R1+0x208], R8 ;  /* 0x0002080801007387 */ /* 0x0009e20000100a00 */
[----:B------:R-:W-:-:S03]  /*1bf50*/  IMAD.WIDE R66, R181, 0x4, R246 ;  /* 0x00000004b5427825 */ /* 0x000fc600078e02f6 */
[----:B------:R-:W3:Y:S04]  /*1bf60*/  LDL.LU.64 R246, [R1+0x4f0] ;  /* 0x0004f00001f67983 */ /* 0x000ee80000300a00 */
[----:B------:R-:W3:Y:S04]  /*1bf70*/  LDL.LU.64 R92, [R1+0x4f8] ;  /* 0x0004f800015c7983 */ /* 0x000ee80000300a00 */
[----:B------:R-:W3:Y:S04]  /*1bf80*/  LDL.LU.64 R94, [R1+0x500] ;  /* 0x00050000015e7983 */ /* 0x000ee80000300a00 */
[----:B------:R-:W3:Y:S04]  /*1bf90*/  LDL.LU.64 R96, [R1+0x508] ;  /* 0x0005080001607983 */ /* 0x000ee80000300a00 */
[----:B------:R-:W-:Y:S04]  /*1bfa0*/  STL.64 [R1+0x1f8], R54 ;  /* 0x0001f83601007387 */ /* 0x000fe80000100a00 */
[----:B------:R-:W-:Y:S01]  /*1bfb0*/  STL.64 [R1+0x218], R66 ;  /* 0x0002184201007387 */ /* 0x000fe20000100a00 */
[----:B--2---:R-:W-:-:S04]  /*1bfc0*/  IMAD.WIDE R2, R181, 0x4, R2 ;  /* 0x00000004b5027825 */ /* 0x004fc800078e0202 */
[C---:B----4-:R-:W-:Y:S02]  /*1bfd0*/  IMAD.WIDE R8, R181.reuse, 0x4, R244 ;  /* 0x00000004b5087825 */ /* 0x050fe400078e02f4 */
[----:B------:R-:W2:Y:S02]  /*1bfe0*/  LDL.LU.64 R244, [R1+0x510] ;  /* 0x0005100001f47983 */ /* 0x000ea40000300a00 */
[C---:B------:R-:W-:Y:S02]  /*1bff0*/  IMAD.WIDE R62, R181.reuse, 0x4, R242 ;  /* 0x00000004b53e7825 */ /* 0x040fe400078e02f2 */
[----:B------:R-:W4:Y:S04]  /*1c000*/  LDL.LU.64 R98, [R1+0x518] ;  /* 0x0005180001627983 */ /* 0x000f280000300a00 */
[----:B------:R1:W-:Y:S04]  /*1c010*/  STL.64 [R1+0x248], R8 ;  /* 0x0002480801007387 */ /* 0x0003e80000100a00 */
[----:B------:R-:W4:Y:S04]  /*1c020*/  LDL.LU.64 R242, [R1+0x520] ;  /* 0x0005200001f27983 */ /* 0x000f280000300a00 */
[----:B------:R-:W-:Y:S01]  /*1c030*/  STL.64 [R1+0x228], R2 ;  /* 0x0002280201007387 */ /* 0x000fe20000100a00 */
[----:B---3--:R-:W-:-:S03]  /*1c040*/  IMAD.WIDE R64, R181, 0x4, R6 ;  /* 0x00000004b5407825 */ /* 0x008fc600078e0206 */
[----:B------:R-:W3:Y:S01]  /*1c050*/  LDL.LU.64 R6, [R1+0x528] ;  /* 0x0005280001067983 */ /* 0x000ee20000300a00 */
[----:B------:R-:W-:-:S03]  /*1c060*/  IMAD.WIDE R250, R181, 0x4, R250 ;  /* 0x00000004b5fa7825 */ /* 0x000fc600078e02fa */
[----:B------:R-:W-:Y:S01]  /*1c070*/  STL.64 [R1+0x238], R62 ;  /* 0x0002383e01007387 */ /* 0x000fe20000100a00 */
[----:B------:R-:W-:-:S03]  /*1c080*/  IMAD.WIDE R70, R181, 0x4, R12 ;  /* 0x00000004b5467825 */ /* 0x000fc600078e020c */
[----:B------:R-:W-:Y:S01]  /*1c090*/  STL.64 [R1+0x258], R250 ;  /* 0x000258fa01007387 */ /* 0x000fe20000100a00 */
[----:B------:R-:W-:-:S03]  /*1c0a0*/  IMAD.WIDE R12, R181, 0x4, R14 ;  /* 0x00000004b50c7825 */ /* 0x000fc600078e020e */
[----:B------:R-:W3:Y:S04]  /*1c0b0*/  LDL.LU.64 R14, [R1+0x530] ;  /* 0x00053000010e7983 */ /* 0x000ee80000300a00 */
[----:B------:R-:W-:Y:S01]  /*1c0c0*/  STL.64 [R1+0x268], R64 ;  /* 0x0002684001007387 */ /* 0x000fe20000100a00 */
[----:B------:R-:W-:-:S03]  /*1c0d0*/  IMAD.WIDE R72, R181, 0x4, R100 ;  /* 0x00000004b5487825 */ /* 0x000fc600078e0264 */
[----:B------:R-:W3:Y:S01]  /*1c0e0*/  LDL.LU.64 R100, [R1+0x538] ;  /* 0x0005380001647983 */ /* 0x000ee20000300a00 */
[----:B------:R-:W-:-:S03]  /*1c0f0*/  IMAD.WIDE R74, R181, 0x4, R88 ;  /* 0x00000004b54a7825 */ /* 0x000fc600078e0258 */
[----:B------:R-:W-:Y:S01]  /*1c100*/  STL.64 [R1+0x278], R70 ;  /* 0x0002784601007387 */ /* 0x000fe20000100a00 */
[----:B------:R-:W-:-:S03]  /*1c110*/  IMAD.WIDE R78, R181, 0x4, R90 ;  /* 0x00000004b54e7825 */ /* 0x000fc600078e025a */
[----:B------:R-:W-:Y:S04]  /*1c120*/  STL.64 [R1+0x298], R74 ;  /* 0x0002984a01007387 */ /* 0x000fe80000100a00 */
[----:B------:R-:W-:Y:S04]  /*1c130*/  STL.64 [R1+0x288], R12 ;  /* 0x0002880c01007387 */ /* 0x000fe80000100a00 */
[----:B------:R-:W-:Y:S04]  /*1c140*/  STL.64 [R1+0x2a8], R72 ;  /* 0x0002a84801007387 */ /* 0x000fe80000100a00 */
[----:B------:R-:W-:Y:S04]  /*1c150*/  STL.64 [R1+0x1598], R12 ;  /* 0x0015980c01007387 */ /* 0x000fe80000100a00 */
[----:B------:R-:W-:Y:S01]  /*1c160*/  STL.64 [R1+0x2b8], R78 ;  /* 0x0002b84e01007387 */ /* 0x000fe20000100a00 */
[----:B------:R-:W-:-:S04]  /*1c170*/  IMAD.WIDE R246, R181, 0x4, R246 ;  /* 0x00000004b5f67825 */ /* 0x000fc800078e02f6 */
[C---:B------:R-:W-:Y:S01]  /*1c180*/  IMAD.WIDE R82, R181.reuse, 0x4, R92 ;  /* 0x00000004b5527825 */ /* 0x040fe200078e025c */
[----:B------:R-:W-:Y:S03]  /*1c190*/  STL.64 [R1+0x2c8], R246 ;  /* 0x0002c8f601007387 */ /* 0x000fe60000100a00 */
[C---:B------:R-:W-:Y:S01]  /*1c1a0*/  IMAD.WIDE R80, R181.reuse, 0x4, R94 ;  /* 0x00000004b5507825 */ /* 0x040fe200078e025e */
[----:B------:R-:W-:Y:S03]  /*1c1b0*/  STL.64 [R1+0x2d8], R82 ;  /* 0x0002d85201007387 */ /* 0x000fe60000100a00 */
[C---:B------:R-:W-:Y:S01]  /*1c1c0*/  IMAD.WIDE R86, R181.reuse, 0x4, R96 ;  /* 0x00000004b5567825 */ /* 0x040fe200078e0260 */
[----:B------:R-:W-:Y:S04]  /*1c1d0*/  STL.64 [R1+0x15a0], R246 ;  /* 0x0015a0f601007387 */ /* 0x000fe80000100a00 */
[----:B------:R-:W-:Y:S04]  /*1c1e0*/  STL.64 [R1+0x2e8], R80 ;  /* 0x0002e85001007387 */ /* 0x000fe80000100a00 */
[----:B------:R-:W-:Y:S04]  /*1c1f0*/  STL.64 [R1+0x2f8], R86 ;  /* 0x0002f85601007387 */ /* 0x000fe80000100a00 */
[----:B------:R-:W3:Y:S01]  /*1c200*/  LDL.LU.64 R96, [R1+0x548] ;  /* 0x0005480001607983 */ /* 0x000ee20000300a00 */
[----:B--2---:R-:W-:-:S04]  /*1c210*/  IMAD.WIDE R244, R181, 0x4, R244 ;  /* 0x00000004b5f47825 */ /* 0x004fc800078e02f4 */
[----:B----4-:R-:W-:-:S04]  /*1c220*/  IMAD.WIDE R90, R181, 0x4, R98 ;  /* 0x00000004b55a7825 */ /* 0x010fc800078e0262 */
[C---:B------:R-:W-:Y:S02]  /*1c230*/  IMAD.WIDE R88, R181.reuse, 0x4, R242 ;  /* 0x00000004b5587825 */ /* 0x040fe400078e02f2 */
[----:B------:R-:W2:Y:S02]  /*1c240*/  LDL.LU.64 R242, [R1+0x540] ;  /* 0x0005400001f27983 */ /* 0x000ea40000300a00 */
[C---:B---3--:R-:W-:Y:S02]  /*1c250*/  IMAD.WIDE R94, R181.reuse, 0x4, R6 ;  /* 0x00000004b55e7825 */ /* 0x048fe400078e0206 */
[----:B------:R-:W3:Y:S04]  /*1c260*/  LDL.LU.64 R6, [R1+0x550] ;  /* 0x0005500001067983 */ /* 0x000ee80000300a00 */
[----:B------:R-:W-:Y:S04]  /*1c270*/  STL.64 [R1+0x308], R244 ;  /* 0x000308f401007387 */ /* 0x000fe80000100a00 */
[----:B------:R-:W-:Y:S04]  /*1c280*/  STL.64 [R1+0x318], R90 ;  /* 0x0003185a01007387 */ /* 0x000fe80000100a00 */
[----:B------:R4:W-:Y:S04]  /*1c290*/  STL.64 [R1+0x15a8], R244 ;  /* 0x0015a8f401007387 */ /* 0x0009e80000100a00 */
[----:B------:R-:W-:Y:S04]  /*1c2a0*/  STL.64 [R1+0x328], R88 ;  /* 0x0003285801007387 */ /* 0x000fe80000100a00 */
[----:B------:R-:W3:Y:S04]  /*1c2b0*/  LDL.64 R216, [R1+0x730] ;  /* 0x0007300001d87983 */ /* 0x000ee80000100a00 */
[----:B------:R-:W3:Y:S04]  /*1c2c0*/  LDL.64 R214, [R1+0x710] ;  /* 0x0007100001d67983 */ /* 0x000ee80000100a00 */
[----:B------:R-:W-:Y:S04]  /*1c2d0*/  STL.64 [R1+0x338], R94 ;  /* 0x0003385e01007387 */ /* 0x000fe80000100a00 */
[----:B------:R-:W3:Y:S04]  /*1c2e0*/  LDL.64 R212, [R1+0x6f0] ;  /* 0x0006f00001d47983 */ /* 0x000ee80000100a00 */
[----:B------:R-:W3:Y:S04]  /*1c2f0*/  LDL.64 R210, [R1+0x6d0] ;  /* 0x0006d00001d27983 */ /* 0x000ee80000100a00 */
[----:B------:R-:W3:Y:S04]  /*1c300*/  LDL.64 R202, [R1+0x6b0] ;  /* 0x0006b00001ca7983 */ /* 0x000ee80000100a00 */
[----:B-1----:R-:W3:Y:S04]  /*1c310*/  LDL.64 R8, [R1+0x690] ;  /* 0x0006900001087983 */ /* 0x002ee80000100a00 */
[----:B------:R-:W3:Y:S04]  /*1c320*/  LDL.64 R184, [R1+0x670] ;  /* 0x0006700001b87983 */ /* 0x000ee80000100a00 */
[----:B------:R-:W3:Y:S04]  /*1c330*/  LDL.64 R166, [R1+0x650] ;  /* 0x0006500001a67983 */ /* 0x000ee80000100a00 */
[----:B------:R-:W3:Y:S04]  /*1c340*/  LDL.64 R36, [R1+0x630] ;  /* 0x0006300001247983 */ /* 0x000ee80000100a00 */
[----:B------:R-:W3:Y:S04]  /*1c350*/  LDL.64 R44, [R1+0x610] ;  /* 0x00061000012c7983 */ /* 0x000ee80000100a00 */
[----:B------:R-:W3:Y:S04]  /*1c360*/  LDL.64 R52, [R1+0x5f0] ;  /* 0x0005f00001347983 */ /* 0x000ee80000100a00 */
[----:B------:R-:W3:Y:S01]  /*1c370*/  LDL.64 R60, [R1+0x5d0] ;  /* 0x0005d000013c7983 */ /* 0x000ee20000100a00 */
[----:B------:R-:W-:-:S03]  /*1c380*/  IMAD.WIDE R98, R181, 0x4, R100 ;  /* 0x00000004b5627825 */ /* 0x000fc600078e0264 */
[----:B------:R-:W3:Y:S04]  /*1c390*/  LDL.64 R68, [R1+0x5b0] ;  /* 0x0005b00001447983 */ /* 0x000ee80000100a00 */
[----:B------:R-:W3:Y:S04]  /*1c3a0*/  LDL.64 R76, [R1+0x590] ;  /* 0x00059000014c7983 */ /* 0x000ee80000100a00 */
[----:B------:R-:W3:Y:S04]  /*1c3b0*/  LDL.64 R84, [R1+0x570] ;  /* 0x0005700001547983 */ /* 0x000ee80000100a00 */
[----:B------:R-:W3:Y:S04]  /*1c3c0*/  LDL.64 R92, [R1+0x160] ;  /* 0x00016000015c7983 */ /* 0x000ee80000100a00 */
[----:B------:R-:W3:Y:S01]  /*1c3d0*/  LDL.64 R100, [R1+0x120] ;  /* 0x0001200001647983 */ /* 0x000ee20000100a00 */
[----:B------:R-:W-:-:S03]  /*1c3e0*/  IMAD.WIDE R14, R181, 0x4, R14 ;  /* 0x00000004b50e7825 */ /* 0x000fc600078e020e */
[----:B----4-:R-:W4:Y:S01]  /*1c3f0*/  LDL.64 R244, [R1+0xa0] ;  /* 0x0000a00001f47983 */ /* 0x010f220000100a00 */
[----:B------:R-:W-:-:S03]  /*1c400*/  IMAD.WIDE R96, R181, 0x4, R96 ;  /* 0x00000004b5607825 */ /* 0x000fc600078e0260 */
[----:B------:R-:W4:Y:S04]  /*1c410*/  LDL.64 R246, [R1+0x60] ;  /* 0x0000600001f67983 */ /* 0x000f280000100a00 */
[----:B------:R-:W4:Y:S04]  /*1c420*/  LDL.64 R12, [R1+0x20] ;  /* 0x00002000010c7983 */ /* 0x000f280000100a00 */
[----:B------:R-:W-:Y:S04]  /*1c430*/  STL.64 [R1+0x348], R14 ;  /* 0x0003480e01007387 */ /* 0x000fe80000100a00 */
[----:B------:R-:W-:Y:S04]  /*1c440*/  STL.64 [R1+0x358], R98 ;  /* 0x0003586201007387 */ /* 0x000fe80000100a00 */
[----:B------:R1:W-:Y:S04]  /*1c450*/  STL.64 [R1+0x15b0], R14 ;  /* 0x0015b00e01007387 */ /* 0x0003e80000100a00 */
[----:B-1----:R-:W4:Y:S04]  /*1c460*/  LDL.64 R14, [R1+0xe0] ;  /* 0x0000e000010e7983 */ /* 0x002f280000100a00 */
[----:B------:R-:W-:Y:S01]  /*1c470*/  STL.64 [R1+0x368], R96 ;  /* 0x0003686001007387 */ /* 0x000fe20000100a00 */
[----:B--2---:R-:W-:-:S05]  /*1c480*/  IMAD.WIDE R242, R181, 0x4, R242 ;  /* 0x00000004b5f27825 */ /* 0x004fca00078e02f2 */
[----:B------:R-:W-:Y:S01]  /*1c490*/  STL.64 [R1+0x378], R242 ;  /* 0x000378f201007387 */ /* 0x000fe20000100a00 */
[----:B---3--:R-:W-:-:S03]  /*1c4a0*/  IMAD.WIDE R6, R181, 0x4, R6 ;  /* 0x00000004b5067825 */ /* 0x008fc600078e0206 */
[----:B------:R-:W-:Y:S04]  /*1c4b0*/  LDGSTS.E [R249+0x20000], desc[UR22][R216.64], P4 ;  /* 0x20000000d8f97fae */ /* 0x000fe8000a1a1016 */
[----:B------:R-:W-:Y:S04]  /*1c4c0*/  LDGSTS.E [R249+0x20400], desc[UR22][R214.64], P4 ;  /* 0x20400000d6f97fae */ /* 0x000fe8000a1a1016 */
[----:B------:R-:W2:Y:S04]  /*1c4d0*/  LDL.LU.64 R216, [R1+0x1788] ;  /* 0x0017880001d87983 */ /* 0x000ea80000300a00 */
[----:B------:R-:W3:Y:S04]  /*1c4e0*/  LDL.LU.64 R214, [R1+0x1780] ;  /* 0x0017800001d67983 */ /* 0x000ee80000300a00 */
[----:B------:R-:W-:Y:S04]  /*1c4f0*/  STL.64 [R1+0x390], R6 ;  /* 0x0003900601007387 */ /* 0x000fe80000100a00 */
[----:B------:R-:W-:Y:S04]  /*1c500*/  LDGSTS.E [R249+0x20800], desc[UR22][R212.64], P4 ;  /* 0x20800000d4f97fae */ /* 0x000fe8000a1a1016 */
[----:B------:R-:W-:Y:S04]  /*1c510*/  LDGSTS.E [R249+0x20c00], desc[UR22][R210.64], P4 ;  /* 0x20c00000d2f97fae */ /* 0x000fe8000a1a1016 */
[----:B------:R-:W-:Y:S04]  /*1c520*/  LDGSTS.E [R249+0x21000], desc[UR22][R202.64], P4 ;  /* 0x21000000caf97fae */ /* 0x000fe8000a1a1016 */
[----:B------:R-:W2:Y:S04]  /*1c530*/  LDL.LU.64 R212, [R1+0x1778] ;  /* 0x0017780001d47983 */ /* 0x000ea80000300a00 */
[----:B------:R-:W2:Y:S04]  /*1c540*/  LDL.LU.64 R210, [R1+0x1770] ;  /* 0x0017700001d27983 */ /* 0x000ea80000300a00 */
[----:B------:R-:W2:Y:S04]  /*1c550*/  LDL.LU.64 R202, [R1+0x1768] ;  /* 0x0017680001ca7983 */ /* 0x000ea80000300a00 */
        /* <DEDUP_REMOVED lines=24> */
[----:B----4-:R-:W-:Y:S04]  /*1c6e0*/  LDGSTS.E [R249+0x24400], desc[UR22][R14.64], P4 ;  /* 0x244000000ef97fae */ /* 0x010fe8000a1a1016 */
[----:B------:R-:W-:Y:S04]  /*1c6f0*/  LDGSTS.E [R249+0x24800], desc[UR22][R244.64], P4 ;  /* 0x24800000f4f97fae */ /* 0x000fe8000a1a1016 */
[----:B------:R-:W-:Y:S04]  /*1c700*/  LDGSTS.E [R249+0x24c00], desc[UR22][R246.64], P4 ;  /* 0x24c00000f6f97fae */ /* 0x000fe8000a1a1016 */
[----:B------:R-:W-:Y:S01]  /*1c710*/  LDGSTS.E [R249+0x25000], desc[UR22][R12.64], P4 ;  /* 0x250000000cf97fae */ /* 0x000fe2000a1a1016 */
[----:B------:R-:W-:-:S04]  /*1c720*/  IMAD.WIDE R168, R181, 0x4, R168 ;  /* 0x00000004b5a87825 */ /* 0x000fc800078e02a8 */
[C---:B------:R-:W-:Y:S01]  /*1c730*/  IMAD.WIDE R236, R181.reuse, 0x4, R236 ;  /* 0x00000004b5ec7825 */ /* 0x040fe200078e02ec */
[----:B--2---:R-:W-:Y:S04]  /*1c740*/  LDGSTS.E [R249+0x25400], desc[UR22][R100.64], P4 ;  /* 0x2540000064f97fae */ /* 0x004fe8000a1a1016 */
        /* <DEDUP_REMOVED lines=45> */
[----:B-1----:R-:W2:Y:S04]  /*1ca20*/  LDL.LU.64 R120, [R1+0x5c8] ;  /* 0x0005c80001787983 */ /* 0x002ea80000300a00 */
[----:B------:R-:W-:Y:S04]  /*1ca30*/  STL.64 [R1+0x14d0], R128 ;  /* 0x0014d08001007387 */ /* 0x000fe80000100a00 */
[----:B------:R-:W-:Y:S04]  /*1ca40*/  STL.64 [R1+0x14d8], R136 ;  /* 0x0014d88801007387 */ /* 0x000fe80000100a00 */
[----:B------:R-:W-:Y:S04]  /*1ca50*/  LDGSTS.E [R249+0x33400], desc[UR22][R144.64], P4 ;  /* 0x3340000090f97fae */ /* 0x000fe8000a1a1016 */
[----:B------:R1:W-:Y:S04]  /*1ca60*/  STL.64 [R1+0x14e0], R144 ;  /* 0x0014e09001007387 */ /* 0x0003e80000100a00 */
[----:B------:R-:W-:Y:S04]  /*1ca70*/  LDGSTS.E [R249+0x33800], desc[UR22][R152.64], P4 ;  /* 0x3380000098f97fae */ /* 0x000fe8000a1a1016 */
[----:B------:R-:W-:Y:S04]  /*1ca80*/  LDGSTS.E [R249+0x33c00], desc[UR22][R160.64], P4 ;  /* 0x33c00000a0f97fae */ /* 0x000fe8000a1a1016 */
[----:B-1----:R-:W4:Y:S04]  /*1ca90*/  LDL.LU.64 R144, [R1+0x5e8] ;  /* 0x0005e80001907983 */ /* 0x002f280000300a00 */
[----:B------:R-:W-:Y:S04]  /*1caa0*/  STL.64 [R1+0x14e8], R152 ;  /* 0x0014e89801007387 */ /* 0x000fe80000100a00 */
[----:B------:R-:W-:Y:S04]  /*1cab0*/  STL.64 [R1+0x14f0], R160 ;  /* 0x0014f0a001007387 */ /* 0x000fe80000100a00 */
[----:B------:R-:W-:Y:S04]  /*1cac0*/  LDGSTS.E [R249+0x34000], desc[UR22][R228.64], P4 ;  /* 0x34000000e4f97fae */ /* 0x000fe8000a1a1016 */
[----:B------:R-:W-:Y:S04]  /*1cad0*/  STL.64 [R1+0x14f8], R228 ;  /* 0x0014f8e401007387 */ /* 0x000fe80000100a00 */
[----:B------:R-:W-:Y:S04]  /*1cae0*/  LDGSTS.E [R249+0x34400], desc[UR22][R236.64], P4 ;  /* 0x34400000ecf97fae */ /* 0x000fe8000a1a1016 */
[----:B------:R-:W-:Y:S04]  /*1caf0*/  STL.64 [R1+0x1500], R236 ;  /* 0x001500ec01007387 */ /* 0x000fe80000100a00 */
[----:B------:R-:W-:Y:S04]  /*1cb00*/  LDGSTS.E [R249+0x34800], desc[UR22][R204.64], P4 ;  /* 0x34800000ccf97fae */ /* 0x000fe8000a1a1016 */
[----:B------:R-:W-:Y:S04]  /*1cb10*/  LDGSTS.E [R249+0x34c00], desc[UR22][R4.64], P4 ;  /* 0x34c0000004f97fae */ /* 0x000fe8000a1a1016 */
[----:B------:R-:W-:Y:S04]  /*1cb20*/  LDGSTS.E [R249+0x35000], desc[UR22][R18.64], P4 ;  /* 0x3500000012f97fae */ /* 0x000fe8000a1a1016 */
[----:B------:R-:W3:Y:S04]  /*1cb30*/  LDL.LU.64 R204, [R1+0x1700] ;  /* 0x0017000001cc7983 */ /* 0x000ee80000300a00 */
[----:B------:R-:W3:Y:S04]  /*1cb40*/  LDL.LU.64 R4, [R1+0x16f8] ;  /* 0x0016f80001047983 */ /* 0x000ee80000300a00 */
        /* <DEDUP_REMOVED lines=12> */
[----:B------:R-:W3:Y:S04]  /*1cc10*/  LDL.LU.64 R168, [R1+0x568] ;  /* 0x0005680001a87983 */ /* 0x000ee80000300a00 */
[----:B------:R-:W3:Y:S04]  /*1cc20*/  LDL.LU.64 R218, [R1+0x150] ;  /* 0x0001500001da7983 */ /* 0x000ee80000300a00 */
[----:B------:R-:W3:Y:S04]  /*1cc30*/  LDL.LU.64 R184, [R1+0x110] ;  /* 0x0001100001b87983 */ /* 0x000ee80000300a00 */
[----:B------:R-:W3:Y:S04]  /*1cc40*/  LDL.LU.64 R52, [R1+0xd0] ;  /* 0x0000d00001347983 */ /* 0x000ee80000300a00 */
[----:B------:R-:W3:Y:S04]  /*1cc50*/  LDL.LU.64 R84, [R1+0x90] ;  /* 0x0000900001547983 */ /* 0x000ee80000300a00 */
[----:B------:R-:W3:Y:S04]  /*1cc60*/  LDL.LU.64 R18, [R1+0x16f0] ;  /* 0x0016f00001127983 */ /* 0x000ee80000300a00 */
[----:B------:R-:W-:Y:S04]  /*1cc70*/  LDGSTS.E [R249+0x35400], desc[UR22][R170.64], P4 ;  /* 0x35400000aaf97fae */ /* 0x000fe8000a1a1016 */
[----:B------:R-:W-:Y:S04]  /*1cc80*/  LDGSTS.E [R249+0x35800], desc[UR22][R34.64], P4 ;  /* 0x3580000022f97fae */ /* 0x000fe8000a1a1016 */
[----:B------:R-:W-:Y:S04]  /*1cc90*/  LDGSTS.E [R249+0x35c00], desc[UR22][R42.64], P4 ;  /* 0x35c000002af97fae */ /* 0x000fe8000a1a1016 */
        /* <DEDUP_REMOVED lines=14> */
[----:B------:R-:W3:Y:S04]  /*1cd80*/  LDL.64 R246, [R1+0x50] ;  /* 0x0000500001f67983 */ /* 0x000ee80000100a00 */
[----:B------:R-:W3:Y:S04]  /*1cd90*/  LDL.64 R12, [R1+0x10] ;  /* 0x00001000010c7983 */ /* 0x000ee80000100a00 */
[----:B------:R-:W3:Y:S04]  /*1cda0*/  LDL.LU.64 R82, [R1+0x16a8] ;  /* 0x0016a80001527983 */ /* 0x000ee80000300a00 */
[----:B------:R-:W-:Y:S04]  /*1cdb0*/  LDGSTS.E [R249+0x37800], desc[UR22][R90.64], P4 ;  /* 0x378000005af97fae */ /* 0x000fe8000a1a1016 */
[----:B------:R-:W-:Y:S04]  /*1cdc0*/  LDGSTS.E [R249+0x37c00], desc[UR22][R98.64], P4 ;  /* 0x37c0000062f97fae */ /* 0x000fe8000a1a1016 */
[----:B------:R-:W3:Y:S04]  /*1cdd0*/  LDL.LU.64 R90, [R1+0x16a0] ;  /* 0x0016a000015a7983 */ /* 0x000ee80000300a00 */
[----:B------:R-:W3:Y:S01]  /*1cde0*/  LDL.LU.64 R98, [R1+0x1698] ;  /* 0x0016980001627983 */ /* 0x000ee20000300a00 */
[----:B------:R-:W-:-:S03]  /*1cdf0*/  IMAD.WIDE R238, R181, 0x4, R238 ;  /* 0x00000004b5ee7825 */ /* 0x000fc600078e02ee */
[----:B----4-:R-:W-:Y:S04]  /*1ce00*/  STL.64 [R1+0x1508], R144 ;  /* 0x0015089001007387 */ /* 0x010fe80000100a00 */
[----:B--2---:R-:W-:Y:S04]  /*1ce10*/  STL.64 [R1+0x1510], R120 ;  /* 0x0015107801007387 */ /* 0x004fe80000100a00 */
[----:B---3--:R-:W-:Y:S04]  /*1ce20*/  STL.64 [R1+0x1518], R168 ;  /* 0x001518a801007387 */ /* 0x008fe80000100a00 */
[----:B------:R-:W-:Y:S04]  /*1ce30*/  STL.64 [R1+0x1520], R218 ;  /* 0x001520da01007387 */ /* 0x000fe80000100a00 */
[----:B------:R-:W-:Y:S04]  /*1ce40*/  STL.64 [R1+0x1528], R184 ;  /* 0x001528b801007387 */ /* 0x000fe80000100a00 */
[----:B------:R1:W-:Y:S04]  /*1ce50*/  STL.64 [R1+0x1530], R52 ;  /* 0x0015303401007387 */ /* 0x0003e80000100a00 */
[----:B------:R-:W-:Y:S04]  /*1ce60*/  STL.64 [R1+0x1538], R84 ;  /* 0x0015385401007387 */ /* 0x000fe80000100a00 */
        /* <DEDUP_REMOVED lines=39> */
[----:B------:R-:W2:Y:S04]  /*1d0e0*/  LDL.64 R100, [R1+0x700] ;  /* 0x0007000001647983 */ /* 0x000ea80000100a00 */
[----:B------:R-:W-:Y:S04]  /*1d0f0*/  LDGSTS.E [R250+0x31d00], desc[UR22][R20.64], P4 ;  /* 0x31d0000014fa7fae */ /* 0x000fe8000a1a1016 */
[----:B-1----:R-:W3:Y:S04]  /*1d100*/  LDL.LU.64 R52, [R1+0x720] ;  /* 0x0007200001347983 */ /* 0x002ee80000300a00 */
[----:B------:R-:W-:Y:S04]  /*1d110*/  LDGSTS.E [R250+0x32100], desc[UR22][R106.64], P4 ;  /* 0x321000006afa7fae */ /* 0x000fe8000a1a1016 */
[----:B------:R-:W4:Y:S04]  /*1d120*/  LDL.LU.64 R184, [R1+0x6e0] ;  /* 0x0006e00001b87983 */ /* 0x000f280000300a00 */
[----:B------:R-:W-:Y:S04]  /*1d130*/  LDGSTS.E [R250+0x32500], desc[UR22][R114.64], P4 ;  /* 0x3250000072fa7fae */ /* 0x000fe8000a1a1016 */
[----:B------:R-:W2:Y:S04]  /*1d140*/  LDL.LU.64 R22, [R1+0x6c0] ;  /* 0x0006c00001167983 */ /* 0x000ea80000300a00 */
[----:B------:R-:W-:Y:S04]  /*1d150*/  LDGSTS.E [R250+0x32900], desc[UR22][R122.64], P4 ;  /* 0x329000007afa7fae */ /* 0x000fe8000a1a1016 */
[----:B------:R-:W2:Y:S04]  /*1d160*/  LDL.LU.64 R8, [R1+0x680] ;  /* 0x0006800001087983 */ /* 0x000ea80000300a00 */
[----:B------:R-:W-:Y:S04]  /*1d170*/  LDGSTS.E [R250+0x32d00], desc[UR22][R130.64], P4 ;  /* 0x32d0000082fa7fae */ /* 0x000fe8000a1a1016 */
[----:B------:R1:W-:Y:S04]  /*1d180*/  STL.64 [R1+0x1540], R98 ;  /* 0x0015406201007387 */ /* 0x0003e80000100a00 */
[----:B------:R-:W-:Y:S04]  /*1d190*/  LDGSTS.E [R250+0x33100], desc[UR22][R138.64], P4 ;  /* 0x331000008afa7fae */ /* 0x000fe8000a1a1016 */
[----:B------:R-:W-:Y:S04]  /*1d1a0*/  LDGSTS.E [R250+0x33500], desc[UR22][R146.64], P4 ;  /* 0x3350000092fa7fae */ /* 0x000fe8000a1a1016 */
[----:B-1----:R-:W2:Y:S04]  /*1d1b0*/  LDL.LU.64 R98, [R1+0x6a0] ;  /* 0x0006a00001627983 */ /* 0x002ea80000300a00 */
[----:B------:R-:W-:Y:S04]  /*1d1c0*/  STL.64 [R1+0x1548], R90 ;  /* 0x0015485a01007387 */ /* 0x000fe80000100a00 */
[----:B------:R-:W-:Y:S04]  /*1d1d0*/  LDGSTS.E [R250+0x33900], desc[UR22][R154.64], P4 ;  /* 0x339000009afa7fae */ /* 0x000fe8000a1a1016 */
[----:B------:R1:W-:Y:S04]  /*1d1e0*/  STL.64 [R1+0x1550], R82 ;  /* 0x0015505201007387 */ /* 0x0003e80000100a00 */
        /* <DEDUP_REMOVED lines=8> */
[----:B------:R-:W-:Y:S04]  /*1d270*/  LDGSTS.E [R250+0x35100], desc[UR22][R16.64], P4 ;  /* 0x3510000010fa7fae */ /* 0x000fe8000a1a1016 */
[----:B------:R-:W2:Y:S04]  /*1d280*/  LDL.LU.64 R206, [R1+0x1690] ;  /* 0x0016900001ce7983 */ /* 0x000ea80000300a00 */
[----:B------:R-:W2:Y:S04]  /*1d290*/  LDL.64 R14, [R1+0x660] ;  /* 0x00066000010e7983 */ /* 0x000ea80000100a00 */
[----:B------:R-:W2:Y:S04]  /*1d2a0*/  LDL.LU.64 R218, [R1+0x640] ;  /* 0x0006400001da7983 */ /* 0x000ea80000300a00 */
[----:B------:R-:W2:Y:S04]  /*1d2b0*/  LDL.LU.64 R236, [R1+0x620] ;  /* 0x0006200001ec7983 */ /* 0x000ea80000300a00 */
[----:B------:R-:W2:Y:S04]  /*1d2c0*/  LDL.LU.64 R196, [R1+0x600] ;  /* 0x0006000001c47983 */ /* 0x000ea80000300a00 */
[----:B------:R-:W2:Y:S04]  /*1d2d0*/  LDL.LU.64 R136, [R1+0x5e0] ;  /* 0x0005e00001887983 */ /* 0x000ea80000300a00 */
[----:B------:R-:W2:Y:S04]  /*1d2e0*/  LDL.LU.64 R198, [R1+0x1688] ;  /* 0x0016880001c67983 */ /* 0x000ea80000300a00 */
[----:B------:R-:W2:Y:S04]  /*1d2f0*/  LDL.64 R244, [R1+0x5c0] ;  /* 0x0005c00001f47983 */ /* 0x000ea80000100a00 */
[----:B------:R-:W2:Y:S04]  /*1d300*/  LDL.LU.64 R76, [R1+0x5a0] ;  /* 0x0005a000014c7983 */ /* 0x000ea80000300a00 */
[----:B------:R-:W2:Y:S04]  /*1d310*/  LDL.LU.64 R112, [R1+0x580] ;  /* 0x0005800001707983 */ /* 0x000ea80000300a00 */
[----:B------:R-:W2:Y:S04]  /*1d320*/  LDL.LU.64 R186, [R1+0x560] ;  /* 0x0005600001ba7983 */ /* 0x000ea80000300a00 */
[----:B------:R-:W2:Y:S04]  /*1d330*/  LDL.LU.64 R210, [R1+0x140] ;  /* 0x0001400001d27983 */ /* 0x000ea80000300a00 */
[----:B------:R-:W2:Y:S04]  /*1d340*/  LDL.LU.64 R166, [R1+0x100] ;  /* 0x0001000001a67983 */ /* 0x000ea80000300a00 */
[----:B------:R-:W2:Y:S04]  /*1d350*/  LDL.LU.64 R60, [R1+0xc0] ;  /* 0x0000c000013c7983 */ /* 0x000ea80000300a00 */
[----:B------:R-:W2:Y:S04]  /*1d360*/  LDL.LU.64 R92, [R1+0x80] ;  /* 0x00008000015c7983 */ /* 0x000ea80000300a00 */
[----:B------:R-:W2:Y:S04]  /*1d370*/  LDL.LU.64 R16, [R1+0x1680] ;  /* 0x0016800001107983 */ /* 0x000ea80000300a00 */
[----:B------:R-:W-:Y:S04]  /*1d380*/  LDGSTS.E [R250+0x35500], desc[UR22][R174.64], P4 ;  /* 0x35500000aefa7fae */ /* 0x000fe8000a1a1016 */
[----:B------:R-:W-:Y:S04]  /*1d390*/  LDGSTS.E [R250+0x35900], desc[UR22][R32.64], P4 ;  /* 0x3590000020fa7fae */ /* 0x000fe8000a1a1016 */
[----:B------:R-:W-:Y:S04]  /*1d3a0*/  LDGSTS.E [R250+0x35d00], desc[UR22][R40.64], P4 ;  /* 0x35d0000028fa7fae */ /* 0x000fe8000a1a1016 */
[----:B------:R-:W2:Y:S04]  /*1d3b0*/  LDL.LU.64 R174, [R1+0x1678] ;  /* 0x0016780001ae7983 */ /* 0x000ea80000300a00 */
[----:B------:R-:W2:Y:S04]  /*1d3c0*/  LDL.64 R246, [R1+0x40] ;  /* 0x0000400001f67983 */ /* 0x000ea80000100a00 */
[----:B------:R-:W2:Y:S04]  /*1d3d0*/  LDL.64 R12, [R1] ;  /* 0x00000000010c7983 */ /* 0x000ea80000100a00 */
[----:B------:R-:W2:Y:S04]  /*1d3e0*/  LDL.LU.64 R32, [R1+0x1670] ;  /* 0x0016700001207983 */ /* 0x000ea80000300a00 */
[----:B------:R-:W2:Y:S04]  /*1d3f0*/  LDL.LU.64 R40, [R1+0x1668] ;  /* 0x0016680001287983 */ /* 0x000ea80000300a00 */
[----:B------:R-:W-:Y:S04]  /*1d400*/  LDGSTS.E [R250+0x36100], desc[UR22][R48.64], P4 ;  /* 0x3610000030fa7fae */ /* 0x000fe8000a1a1016 */
[----:B------:R-:W-:Y:S04]  /*1d410*/  LDGSTS.E [R250+0x36500], desc[UR22][R56.64], P4 ;  /* 0x3650000038fa7fae */ /* 0x000fe8000a1a1016 */
[----:B------:R-:W-:Y:S04]  /*1d420*/  LDGSTS.E [R250+0x36900], desc[UR22][R2.64], P4 ;  /* 0x3690000002fa7fae */ /* 0x000fe8000a1a1016 */
[----:B------:R-:W2:Y:S04]  /*1d430*/  LDL.LU.64 R48, [R1+0x1660] ;  /* 0x0016600001307983 */ /* 0x000ea80000300a00 */
[----:B------:R-:W2:Y:S04]  /*1d440*/  LDL.LU.64 R56, [R1+0x1658] ;  /* 0x0016580001387983 */ /* 0x000ea80000300a00 */
[----:B------:R-:W3:Y:S04]  /*1d450*/  LDL.LU.64 R2, [R1+0x1650] ;  /* 0x0016500001027983 */ /* 0x000ee80000300a00 */
[----:B------:R-:W-:Y:S04]  /*1d460*/  LDGSTS.E [R250+0x36d00], desc[UR22][R64.64], P4 ;  /* 0x36d0000040fa7fae */ /* 0x000fe8000a1a1016 */
[----:B------:R-:W-:Y:S04]  /*1d470*/  LDGSTS.E [R250+0x37100], desc[UR22][R72.64], P4 ;  /* 0x3710000048fa7fae */ /* 0x000fe8000a1a1016 */
[----:B------:R-:W-:Y:S04]  /*1d480*/  LDGSTS.E [R250+0x37500], desc[UR22][R80.64], P4 ;  /* 0x3750000050fa7fae */ /* 0x000fe8000a1a1016 */
[----:B------:R-:W4:Y:S04]  /*1d490*/  LDL.LU.64 R64, [R1+0x1648] ;  /* 0x0016480001407983 */ /* 0x000f280000300a00 */
[----:B------:R-:W4:Y:S04]  /*1d4a0*/  LDL.LU.64 R72, [R1+0x1640] ;  /* 0x0016400001487983 */ /* 0x000f280000300a00 */
[----:B------:R-:W4:Y:S04]  /*1d4b0*/  LDL.LU.64 R80, [R1+0x1638] ;  /* 0x0016380001507983 */ /* 0x000f280000300a00 */
[----:B------:R-:W-:Y:S04]  /*1d4c0*/  LDGSTS.E [R250+0x37900], desc[UR22][R88.64], P4 ;  /* 0x3790000058fa7fae */ /* 0x000fe8000a1a1016 */
[----:B------:R-:W-:Y:S04]  /*1d4d0*/  LDGSTS.E [R250+0x37d00], desc[UR22][R96.64], P4 ;  /* 0x37d0000060fa7fae */ /* 0x000fe8000a1a1016 */
[----:B------:R-:W4:Y:S04]  /*1d4e0*/  LDL.LU.64 R88, [R1+0x1630] ;  /* 0x0016300001587983 */ /* 0x000f280000300a00 */
[----:B------:R-:W4:Y:S01]  /*1d4f0*/  LDL.LU.64 R96, [R1+0x1628] ;  /* 0x0016280001607983 */ /* 0x000f220000300a00 */
[----:B------:R-:W-:-:S03]  /*1d500*/  IMAD.WIDE R232, R181, 0x4, R232 ;  /* 0x00000004b5e87825 */ /* 0x000fc600078e02e8 */
[----:B-1----:R-:W4:Y:S01]  /*1d510*/  LDL.64 R82, [R1+0x718] ;  /* 0x0007180001527983 */ /* 0x002f220000100a00 */
[----:B------:R-:W-:-:S03]  /*1d520*/  IMAD.WIDE R240, R181, 0x4, R240 ;  /* 0x00000004b5f07825 */ /* 0x000fc600078e02f0 */
[----:B------:R-:W4:Y:S04]  /*1d530*/  LDL.64 R90, [R1+0x6f8] ;  /* 0x0006f800015a7983 */ /* 0x000f280000100a00 */
[----:B------:R-:W4:Y:S04]  /*1d540*/  LDL.64 R84, [R1+0x6b8] ;  /* 0x0006b80001547983 */ /* 0x000f280000100a00 */
[----:B------:R-:W4:Y:S04]  /*1d550*/  LDL.64 R144, [R1+0x678] ;  /* 0x0006780001907983 */ /* 0x000f280000100a00 */
[----:B---3--:R-:W-:Y:S04]  /*1d560*/  LDGSTS.E [R3+0x20200], desc[UR22][R52.64], P4 ;  /* 0x2020000034037fae */ /* 0x008fe8000a1a1016 */
[----:B--2---:R-:W-:Y:S04]  /*1d570*/  LDGSTS.E [R3+0x20600], desc[UR22][R100.64], P4 ;  /* 0x2060000064037fae */ /* 0x004fe8000a1a1016 */
[----:B----4-:R-:W-:Y:S04]  /*1d580*/  LDGSTS.E [R3+0x20a00], desc[UR22][R184.64], P4 ;  /* 0x20a00000b8037fae */ /* 0x010fe8000a1a1016 */
        /* <DEDUP_REMOVED lines=42> */
[----:B------:R-:W3:Y:S04]  /*1d830*/  LDL.LU.64 R120, [R1+0x6d8] ;  /* 0x0006d80001787983 */ /* 0x000ee80000300a00 */
[----:B------:R-:W-:Y:S04]  /*1d840*/  LDGSTS.E [R3+0x33200], desc[UR22][R140.64], P4 ;  /* 0x332000008c037fae */ /* 0x000fe8000a1a1016 */
[----:B------:R-:W4:Y:S04]  /*1d850*/  LDL.LU.64 R152, [R1+0x698] ;  /* 0x0006980001987983 */ /* 0x000f280000300a00 */
[----:B------:R-:W-:Y:S04]  /*1d860*/  LDGSTS.E [R3+0x33600], desc[UR22][R148.64], P4 ;  /* 0x3360000094037fae */ /* 0x000fe8000a1a1016 */
[----:B------:R-:W2:Y:S04]  /*1d870*/  LDL.LU.64 R168, [R1+0x638] ;  /* 0x0006380001a87983 */ /* 0x000ea80000300a00 */
        /* <DEDUP_REMOVED lines=9> */
[----:B------:R-:W-:Y:S04]  /*1d910*/  LDGSTS.E [R3+0x34e00], desc[UR22][R200.64], P4 ;  /* 0x34e00000c8037fae */ /* 0x000fe8000a1a1016 */
[----:B------:R-:W-:Y:S04]  /*1d920*/  LDGSTS.E [R3+0x35200], desc[UR22][R192.64], P4 ;  /* 0x35200000c0037fae */ /* 0x000fe8000a1a1016 */
[----:B------:R-:W2:Y:S04]  /*1d930*/  LDL.LU.64 R208, [R1+0x1620] ;  /* 0x0016200001d07983 */ /* 0x000ea80000300a00 */
[----:B------:R-:W2:Y:S04]  /*1d940*/  LDL.LU.64 R104, [R1+0x578] ;  /* 0x0005780001687983 */ /* 0x000ea80000300a00 */
[----:B------:R-:W2:Y:S04]  /*1d950*/  LDL.LU.64 R200, [R1+0x1618] ;  /* 0x0016180001c87983 */ /* 0x000ea80000300a00 */
[----:B------:R-:W2:Y:S04]  /*1d960*/  LDL.64 R244, [R1+0x598] ;  /* 0x0005980001f47983 */ /* 0x000ea80000100a00 */
[----:B------:R-:W2:Y:S04]  /*1d970*/  LDL.64 R246, [R1+0x558] ;  /* 0x0005580001f67983 */ /* 0x000ea80000100a00 */
[----:B------:R-:W2:Y:S04]  /*1d980*/  LDL.LU.64 R202, [R1+0x130] ;  /* 0x0001300001ca7983 */ /* 0x000ea80000300a00 */
[----:B------:R-:W2:Y:S04]  /*1d990*/  LDL.LU.64 R36, [R1+0xf0] ;  /* 0x0000f00001247983 */ /* 0x000ea80000300a00 */
[----:B------:R-:W2:Y:S04]  /*1d9a0*/  LDL.LU.64 R68, [R1+0xb0] ;  /* 0x0000b00001447983 */ /* 0x000ea80000300a00 */
[----:B------:R-:W2:Y:S04]  /*1d9b0*/  LDL.LU.64 R100, [R1+0x70] ;  /* 0x0000700001647983 */ /* 0x000ea80000300a00 */
[----:B------:R-:W2:Y:S04]  /*1d9c0*/  LDL.LU.64 R192, [R1+0x1610] ;  /* 0x0016100001c07983 */ /* 0x000ea80000300a00 */
[----:B------:R-:W2:Y:S04]  /*1d9d0*/  LDL.64 R12, [R1+0x30] ;  /* 0x00003000010c7983 */ /* 0x000ea80000100a00 */
        /* <DEDUP_REMOVED lines=23> */
[----:B------:R-:W-:Y:S01]  /*1db50*/  LDGSTS.E [R2+0x20700], desc[UR22][R90.64], P4 ;  /* 0x207000005a027fae */ /* 0x000fe2000a1a1016 */
[----:B------:R-:W-:-:S03]  /*1db60*/  IMAD.WIDE R234, R181, 0x4, R234 ;  /* 0x00000004b5ea7825 */ /* 0x000fc600078e02ea */
[----:B------:R-:W2:Y:S04]  /*1db70*/  LDL.64 R58, [R1+0x188] ;  /* 0x00018800013a7983 */ /* 0x000ea80000100a00 */
[----:B------:R-:W2:Y:S04]  /*1db80*/  LDL.64 R66, [R1+0x1c8] ;  /* 0x0001c80001427983 */ /* 0x000ea80000100a00 */
[----:B------:R-:W2:Y:S04]  /*1db90*/  LDL.64 R90, [R1+0x148] ;  /* 0x00014800015a7983 */ /* 0x000ea80000100a00 */
[----:B------:R-:W2:Y:S04]  /*1dba0*/  LDL.64 R82, [R1+0x208] ;  /* 0x0002080001527983 */ /* 0x000ea80000100a00 */
[----:B---3--:R-:W-:Y:S04]  /*1dbb0*/  LDGSTS.E [R2+0x20b00], desc[UR22][R120.64], P4 ;  /* 0x20b0000078027fae */ /* 0x008fe8000a1a1016 */
[----:B------:R-:W-:Y:S04]  /*1dbc0*/  LDGSTS.E [R2+0x20f00], desc[UR22][R84.64], P4 ;  /* 0x20f0000054027fae */ /* 0x000fe8000a1a1016 */
[----:B----4-:R-:W-:Y:S04]  /*1dbd0*/  LDGSTS.E [R2+0x21300], desc[UR22][R152.64], P4 ;  /* 0x2130000098027fae */ /* 0x010fe8000a1a1016 */
[----:B------:R-:W-:Y:S04]  /*1dbe0*/  LDGSTS.E [R2+0x21700], desc[UR22][R144.64], P4 ;  /* 0x2170000090027fae */ /* 0x000fe8000a1a1016 */
[----:B--2---:R-:W-:Y:S04]  /*1dbf0*/  LDGSTS.E [R2+0x21b00], desc[UR22][R14.64], P4 ;  /* 0x21b000000e027fae */ /* 0x004fe8000a1a1016 */
[----:B------:R-:W-:Y:S04]  /*1dc00*/  LDGSTS.E [R2+0x21f00], desc[UR22][R168.64], P4 ;  /* 0x21f00000a8027fae */ /* 0x000fe8000a1a1016 */
[----:B------:R-:W-:Y:S04]  /*1dc10*/  LDGSTS.E [R2+0x22300], desc[UR22][R228.64], P4 ;  /* 0x22300000e4027fae */ /* 0x000fe8000a1a1016 */
[----:B------:R-:W2:Y:S04]  /*1dc20*/  LDL.64 R14, [R1+0x8] ;  /* 0x00000800010e7983 */ /* 0x000ea80000100a00 */
[----:B------:R-:W-:Y:S04]  /*1dc30*/  LDGSTS.E [R2+0x22700], desc[UR22][R160.64], P4 ;  /* 0x22700000a0027fae */ /* 0x000fe8000a1a1016 */
[----:B------:R-:W3:Y:S04]  /*1dc40*/  LDL.64 R144, [R1+0x108] ;  /* 0x0001080001907983 */ /* 0x000ee80000100a00 */
[----:B------:R-:W-:Y:S04]  /*1dc50*/  LDGSTS.E [R2+0x22b00], desc[UR22][R128.64], P4 ;  /* 0x22b0000080027fae */ /* 0x000fe8000a1a1016 */
[----:B------:R-:W4:Y:S04]  /*1dc60*/  LDL.64 R84, [R1+0x248] ;  /* 0x0002480001547983 */ /* 0x000f280000100a00 */
        /* <DEDUP_REMOVED lines=9> */
[----:B------:R-:W-:Y:S04]  /*1dd00*/  LDGSTS.E [R2+0x24f00], desc[UR22][R12.64], P4 ;  /* 0x24f000000c027fae */ /* 0x000fe8000a1a1016 */
[----:B------:R-:W4:Y:S04]  /*1dd10*/  LDL.64 R246, [R1+0x88] ;  /* 0x0000880001f67983 */ /* 0x000f280000100a00 */
[----:B------:R-:W4:Y:S04]  /*1dd20*/  LDL.64 R12, [R1+0xc8] ;  /* 0x0000c800010c7983 */ /* 0x000f280000100a00 */
[----:B------:R-:W4:Y:S04]  /*1dd30*/  LDL.LU.64 R74, [R1+0x808] ;  /* 0x00080800014a7983 */ /* 0x000f280000300a00 */
        /* <DEDUP_REMOVED lines=30> */
[----:B------:R-:W2:Y:S04]  /*1df20*/  LDL.LU.64 R14, [R1+0x15b0] ;  /* 0x0015b000010e7983 */ /* 0x000ea80000300a00 */
[----:B---3--:R-:W-:Y:S04]  /*1df30*/  LDGSTS.E [R2+0x34b00], desc[UR22][R244.64], P4 ;  /* 0x34b00000f4027fae */ /* 0x008fe8000a1a1016 */
[----:B----4-:R-:W-:Y:S04]  /*1df40*/  LDGSTS.E [R2+0x34f00], desc[UR22][R246.64], P4 ;  /* 0x34f00000f6027fae */ /* 0x010fe8000a1a1016 */
[----:B------:R-:W3:Y:S04]  /*1df50*/  LDL.LU.64 R244, [R1+0x15a8] ;  /* 0x0015a80001f47983 */ /* 0x000ee80000300a00 */
[----:B------:R-:W-:Y:S04]  /*1df60*/  LDGSTS.E [R2+0x35300], desc[UR22][R12.64], P4 ;  /* 0x353000000c027fae */ /* 0x000fe8000a1a1016 */
[----:B------:R-:W4:Y:S04]  /*1df70*/  LDL.LU.64 R246, [R1+0x15a0] ;  /* 0x0015a00001f67983 */ /* 0x000f280000300a00 */
[----:B------:R-:W-:Y:S04]  /*1df80*/  LDGSTS.E [R2+0x35700], desc[UR22][R144.64], P4 ;  /* 0x3570000090027fae */ /* 0x000fe8000a1a1016 */
[----:B------:R-:W2:Y:S04]  /*1df90*/  LDL.LU.64 R12, [R1+0x1598] ;  /* 0x00159800010c7983 */ /* 0x000ea80000300a00 */
[----:B------:R-:W-:Y:S04]  /*1dfa0*/  LDGSTS.E [R2+0x35b00], desc[UR22][R90.64], P4 ;  /* 0x35b000005a027fae */ /* 0x000fe8000a1a1016 */
[----:B------:R1:W-:Y:S04]  /*1dfb0*/  LDGSTS.E [R2+0x35f00], desc[UR22][R58.64], P4 ;  /* 0x35f000003a027fae */ /* 0x0003e8000a1a1016 */
[----:B------:R-:W-:Y:S04]  /*1dfc0*/  LDGSTS.E [R2+0x36300], desc[UR22][R66.64], P4 ;  /* 0x3630000042027fae */ /* 0x000fe8000a1a1016 */
[----:B------:R-:W-:Y:S04]  /*1dfd0*/  LDGSTS.E [R2+0x36700], desc[UR22][R82.64], P4 ;  /* 0x3670000052027fae */ /* 0x000fe8000a1a1016 */
[----:B------:R-:W3:Y:S04]  /*1dfe0*/  LDL.LU.64 R144, [R1+0x800] ;  /* 0x0008000001907983 */ /* 0x000ee80000300a00 */
[----:B------:R-:W-:Y:S04]  /*1dff0*/  LDGSTS.E [R2+0x36b00], desc[UR22][R84.64], P4 ;  /* 0x36b0000054027fae */ /* 0x000fe8000a1a1016 */
[----:B------:R-:W3:Y:S04]  /*1e000*/  LDL.LU.64 R90, [R1+0x798] ;  /* 0x00079800015a7983 */ /* 0x000ee80000300a00 */
[----:B--2---:R-:W-:Y:S04]  /*1e010*/  LDGSTS.E [R2+0x36f00], desc[UR22][R12.64], P4 ;  /* 0x36f000000c027fae */ /* 0x004fe8000a1a1016 */
[----:B----4-:R-:W-:Y:S04]  /*1e020*/  LDGSTS.E [R2+0x37300], desc[UR22][R246.64], P4 ;  /* 0x37300000f6027fae */ /* 0x010fe8000a1a1016 */
[----:B---3--:R-:W-:Y:S04]  /*1e030*/  LDGSTS.E [R2+0x37700], desc[UR22][R244.64], P4 ;  /* 0x37700000f4027fae */ /* 0x008fe8000a1a1016 */
[----:B------:R-:W2:Y:S04]  /*1e040*/  LDL.LU.64 R12, [R1+0x1590] ;  /* 0x00159000010c7983 */ /* 0x000ea80000300a00 */
[----:B------:R-:W3:Y:S04]  /*1e050*/  LDL.LU.64 R246, [R1+0x1588] ;  /* 0x0015880001f67983 */ /* 0x000ee80000300a00 */
[----:B------:R-:W4:Y:S04]  /*1e060*/  LDL.LU.64 R244, [R1+0x1580] ;  /* 0x0015800001f47983 */ /* 0x000f280000300a00 */
[----:B------:R-:W-:Y:S04]  /*1e070*/  LDGSTS.E [R2+0x37b00], desc[UR22][R14.64], P4 ;  /* 0x37b000000e027fae */ /* 0x000fe8000a1a1016 */
[----:B------:R1:W-:Y:S01]  /*1e080*/  LDGSTS.E [R2+0x37f00], desc[UR22][R6.64], P4 ;  /* 0x37f0000006027fae */ /* 0x0003e2000a1a1016 */
[----:B------:R-:W-:-:S03]  /*1e090*/  SEL R180, R180, RZ, P1 ;  /* 0x000000ffb4b47207 */ /* 0x000fc60000800000 */
[----:B------:R-:W0:Y:S04]  /*1e0a0*/  LDGDEPBAR ;  /* 0x00000000000079af */ /* 0x000e280000000000 */
[----:B------:R-:W3:Y:S04]  /*1e0b0*/  LDL.LU.64 R14, [R1+0x1578] ;  /* 0x00157800010e7983 */ /* 0x000ee80000300a00 */
[----:B------:R-:W3:Y:S04]  /*1e0c0*/  LDL.LU.64 R6, [R1+0x1570] ;  /* 0x0015700001067983 */ /* 0x000ee80000300a00 */
[----:B------:R-:W4:Y:S04]  /*1e0d0*/  LDL.LU.64 R84, [R1+0x790] ;  /* 0x0007900001547983 */ /* 0x000f280000300a00 */
[----:B------:R-:W4:Y:S01]  /*1e0e0*/  LDL.LU.64 R66, [R1+0x7f8] ;  /* 0x0007f80001427983 */ /* 0x000f220000300a00 */
[----:B-1----:R-:W-:Y:S01]  /*1e0f0*/  IMAD.WIDE R58, R251, 0x4, R74 ;  /* 0x00000004fb3a7825 */ /* 0x002fe200078e024a */
[----:B------:R-:W-:Y:S01]  /*1e100*/  BAR.SYNC.DEFER_BLOCKING 0x0 ;  /* 0x0000000000007b1d */ /* 0x000fe20000010000 */
[----:B------:R-:W-:-:S02]  /*1e110*/  ISETP.NE.U32.AND P4, PT, R180, RZ, PT ;  /* 0x000000ffb400720c */ /* 0x000fc40003f85070 */
[----:B------:R-:W-:-:S03]  /*1e120*/  SEL R180, RZ, 0x4, P6 ;  /* 0x00000004ffb47807 */ /* 0x000fc60003000000 */
[----:B------:R1:W-:Y:S04]  /*1e130*/  STL.64 [R1+0x1310], R2 ;  /* 0x0013100201007387 */ /* 0x0003e80000100a00 */
[----:B------:R2:W-:Y:S01]  /*1e140*/  STL.64 [R1+0x808], R58 ;  /* 0x0008083a01007387 */ /* 0x0005e20000100a00 */
[----:B------:R-:W-:Y:S01]  /*1e150*/  SEL R180, R180, RZ, P1 ;  /* 0x000000ffb4b47207 */ /* 0x000fe20000800000 */
[----:B-1----:R-:W-:Y:S01]  /*1e160*/  IMAD.WIDE R2, R251, 0x4, R90 ;  /* 0x00000004fb027825 */ /* 0x002fe200078e025a */
[----:B--2---:R-:W-:-:S04]  /*1e170*/  LOP3.LUT R83, R12, 0x4, RZ, 0xfc, !PT ;  /* 0x000000040c537812 */ /* 0x004fc800078efcff */
[----:B------:R-:W-:Y:S02]  /*1e180*/  ISETP.GE.AND P6, PT, R83, UR4, PT ;  /* 0x0000000453007c0c */ /* 0x000fe4000bfc6270 */
[----:B------:R-:W2:Y:S04]  /*1e190*/  LDL.LU.64 R82, [R1+0x7f0] ;  /* 0x0007f00001527983 */ /* 0x000ea80000300a00 */
[----:B------:R-:W2:Y:S04]  /*1e1a0*/  LDL.LU.64 R74, [R1+0x788] ;  /* 0x00078800014a7983 */ /* 0x000ea80000300a00 */
[----:B------:R-:W-:Y:S01]  /*1e1b0*/  @!PT LDS RZ, [RZ] ;  /* 0x00000000fffff984 */ /* 0x000fe20000000800 */
[----:B------:R-:W-:Y:S01]  /*1e1c0*/  @!PT LDS RZ, [RZ] ;  /* 0x00000000fffff984 */ /* 0x000fe20000000800 */
[----:B------:R-:W-:Y:S01]  /*1e1d0*/  @!PT LDS RZ, [RZ] ;  /* 0x00000000fffff984 */ /* 0x000fe20000000800 */
[----:B---3--:R1:W-:Y:S01]  /*1e1e0*/  LDGSTS.E [R6+-0x38000], desc[UR22][R58.64], P5 ;  /* 0xc80000003a067fae */ /* 0x0083e2000a9a1016 */
[----:B------:R-:W-:-:S02]  /*1e1f0*/  ISETP.NE.U32.AND P5, PT, R180, RZ, PT ;  /* 0x000000ffb400720c */ /* 0x000fc40003fa5070 */
[----:B------:R-:W-:Y:S02]  /*1e200*/  SEL R180, RZ, 0x4, P6 ;  /* 0x00000004ffb47807 */ /* 0x000fe40003000000 */
[----:B------:R-:W-:Y:S02]  /*1e210*/  ISETP.GE.AND P6, PT, R252, UR4, PT ;  /* 0x00000004fc007c0c */ /* 0x000fe4000bfc6270 */
[----:B------:R-:W-:Y:S02]  /*1e220*/  SEL R180, R180, RZ, P1 ;  /* 0x000000ffb4b47207 */ /* 0x000fe40000800000 */
[----:B------:R-:W-:Y:S01]  /*1e230*/  SEL R252, RZ, 0x4, P6 ;  /* 0x00000004fffc7807 */ /* 0x000fe20003000000 */
[----:B-1----:R-:W-:Y:S01]  /*1e240*/  IMAD.WIDE R58, R251, 0x4, R144 ;  /* 0x00000004fb3a7825 */ /* 0x002fe200078e0290 */
[----:B------:R-:W-:Y:S02]  /*1e250*/  LOP3.LUT R145, R12, 0x24, RZ, 0xfc, !PT ;  /* 0x000000240c917812 */ /* 0x000fe400078efcff */
[----:B------:R-:W-:-:S02]  /*1e260*/  ISETP.NE.U32.AND P6, PT, R180, RZ, PT ;  /* 0x000000ffb400720c */ /* 0x000fc40003fc5070 */
[----:B------:R4:W-:Y:S01]  /*1e270*/  LDGSTS.E [R6+-0x37ff8], desc[UR22][R58.64], P2 ;  /* 0xc80080003a067fae */ /* 0x0009e200091a1016 */
[----:B------:R-:W-:Y:S02]  /*1e280*/  SEL R180, R252, RZ, P1 ;  /* 0x000000fffcb47207 */ /* 0x000fe40000800000 */
[----:B------:R-:W-:Y:S01]  /*1e290*/  ISETP.GE.AND P2, PT, R145, UR4, PT ;  /* 0x0000000491007c0c */ /* 0x000fe2000bf46270 */
[----:B------:R1:W-:Y:S01]  /*1e2a0*/  LDGSTS.E [R6+-0x36000], desc[UR22][R2.64], P4 ;  /* 0xca00000002067fae */ /* 0x0003e2000a1a1016 */
[----:B------:R-:W-:Y:S02]  /*1e2b0*/  LOP3.LUT R145, R12, 0x26, RZ, 0xfc, !PT ;  /* 0x000000260c917812 */ /* 0x000fe400078efcff */
[----:B------:R-:W-:Y:S01]  /*1e2c0*/  ISETP.NE.U32.AND P4, PT, R180, RZ, PT ;  /* 0x000000ffb400720c */ /* 0x000fe20003f85070 */
[----:B------:R4:W-:Y:S01]  /*1e2d0*/  STL.64 [R1+0x800], R58 ;  /* 0x0008003a01007387 */ /* 0x0009e20000100a00 */
[----:B------:R-:W-:Y:S02]  /*1e2e0*/  SEL R180, RZ, 0x4, P2 ;  /* 0x00000004ffb47807 */ /* 0x000fe40001000000 */
[----:B------:R-:W-:Y:S01]  /*1e2f0*/  ISETP.GE.AND P2, PT, R145, UR4, PT ;  /* 0x0000000491007c0c */ /* 0x000fe2000bf46270 */
[----:B------:R1:W-:Y:S04]  /*1e300*/  STL.64 [R1+0x798], R2 ;  /* 0x0007980201007387 */ /* 0x0003e80000100a00 */
[----:B------:R-:W3:Y:S04]  /*1e310*/  LDL.LU.64 R90, [R1+0x780] ;  /* 0x00078000015a7983 */ /* 0x000ee80000300a00 */
[----:B------:R-:W3:Y:S01]  /*1e320*/  LDL.LU.64 R144, [R1+0x7e8] ;  /* 0x0007e80001907983 */ /* 0x000ee20000300a00 */
[----:B----4-:R-:W-:Y:S01]  /*1e330*/  IMAD.WIDE R58, R251, 0x4, R84 ;  /* 0x00000004fb3a7825 */ /* 0x010fe200078e0254 */
[----:B------:R-:W-:-:S02]  /*1e340*/  SEL R180, R180, RZ, P1 ;  /* 0x000000ffb4b47207 */ /* 0x000fc40000800000 */
[----:B------:R-:W-:Y:S02]  /*1e350*/  SEL R252, RZ, 0x4, P2 ;  /* 0x00000004fffc7807 */ /* 0x000fe40001000000 */
[----:B------:R-:W-:Y:S01]  /*1e360*/  LOP3.LUT R85, R12, 0x8, RZ, 0xfc, !PT ;  /* 0x000000080c557812 */ /* 0x000fe200078efcff */
[----:B-1----:R-:W-:Y:S01]  /*1e370*/  IMAD.WIDE R2, R251, 0x4, R66 ;  /* 0x00000004fb027825 */ /* 0x002fe200078e0242 */
[----:B------:R-:W-:Y:S01]  /*1e380*/  ISETP.NE.U32.AND P2, PT, R180, RZ, PT ;  /* 0x000000ffb400720c */ /* 0x000fe20003f45070 */
[----:B------:R2:W-:Y:S01]  /*1e390*/  LDGSTS.E [R6+-0x35ff8], desc[UR22][R58.64], P5 ;  /* 0xca0080003a067fae */ /* 0x0005e2000a9a1016 */
[----:B------:R-:W-:Y:S02]  /*1e3a0*/  SEL R180, R252, RZ, P1 ;  /* 0x000000fffcb47207 */ /* 0x000fe40000800000 */
[----:B------:R-:W-:Y:S01]  /*1e3b0*/  ISETP.GE.AND P5, PT, R85, UR4, PT ;  /* 0x0000000455007c0c */ /* 0x000fe2000bfa6270 */
[----:B------:R1:W-:Y:S01]  /*1e3c0*/  LDGSTS.E [R7+-0x38000], desc[UR22][R2.64], P6 ;  /* 0xc800000002077fae */ /* 0x0003e2000b1a1016 */
[----:B------:R-:W-:-:S02]  /*1e3d0*/  LOP3.LUT R85, R12, 0xa, RZ, 0xfc, !PT ;  /* 0x0000000a0c557812 */ /* 0x000fc400078efcff */
[----:B------:R-:W-:Y:S01]  /*1e3e0*/  ISETP.NE.U32.AND P6, PT, R180, RZ, PT ;  /* 0x000000ffb400720c */ /* 0x000fe20003fc5070 */
[----:B------:R2:W-:Y:S01]  /*1e3f0*/  STL.64 [R1+0x790], R58 ;  /* 0x0007903a01007387 */ /* 0x0005e20000100a00 */
[----:B------:R-:W-:Y:S02]  /*1e400*/  SEL R180, RZ, 0x4, P5 ;  /* 0x00000004ffb47807 */ /* 0x000fe40002800000 */
[----:B------:R-:W-:Y:S01]  /*1e410*/  ISETP.GE.AND P5, PT, R85, UR4, PT ;  /* 0x0000000455007c0c */ /* 0x000fe2000bfa6270 */
[----:B------:R1:W-:Y:S04]  /*1e420*/  STL.64 [R1+0x7f8], R2 ;  /* 0x0007f80201007387 */ /* 0x0003e80000100a00 */
[----:B------:R-:W4:Y:S04]  /*1e430*/  LDL.LU.64 R84, [R1+0x7e0] ;  /* 0x0007e00001547983 */ /* 0x000f280000300a00 */
[----:B------:R-:W4:Y:S01]  /*1e440*/  LDL.LU.64 R66, [R1+0x778] ;  /* 0x0007780001427983 */ /* 0x000f220000300a00 */
[----:B------:R-:W-:-:S02]  /*1e450*/  SEL R180, R180, RZ, P1 ;  /* 0x000000ffb4b47207 */ /* 0x000fc40000800000 */
[----:B------:R-:W-:Y:S02]  /*1e460*/  SEL R252, RZ, 0x4, P5 ;  /* 0x00000004fffc7807 */ /* 0x000fe40002800000 */
[----:B------:R-:W-:Y:S02]  /*1e470*/  ISETP.NE.U32.AND P5, PT, R180, RZ, PT ;  /* 0x000000ffb400720c */ /* 0x000fe40003fa5070 */
[----:B------:R-:W-:Y:S01]  /*1e480*/  SEL R180, R252, RZ, P1 ;  /* 0x000000fffcb47207 */ /* 0x000fe20000800000 */
[----:B--2---:R-:W-:-:S04]  /*1e490*/  IMAD.WIDE R58, R251, 0x4, R82 ;  /* 0x00000004fb3a7825 */ /* 0x004fc800078e0252 */
[----:B-1----:R-:W-:Y:S01]  /*1e4a0*/  IMAD.WIDE R2, R251, 0x4, R74 ;  /* 0x00000004fb027825 */ /* 0x002fe200078e024a */
[----:B------:R3:W-:Y:S04]  /*1e4b0*/  STL.64 [R1+0x7f0], R58 ;  /* 0x0007f03a01007387 */ /* 0x0007e80000100a00 */
[----:B------:R1:W-:Y:S04]  /*1e4c0*/  STL.64 [R1+0x788], R2 ;  /* 0x0007880201007387 */ /* 0x0003e80000100a00 */
[----:B------:R-:W2:Y:S01]  /*1e4d0*/  LDL.LU.64 R74, [R1+0x770] ;  /* 0x00077000014a7983 */ /* 0x000ea20000300a00 */
[----:B------:R-:W-:-:S03]  /*1e4e0*/  LOP3.LUT R83, R12, 0x28, RZ, 0xfc, !PT ;  /* 0x000000280c537812 */ /* 0x000fc600078efcff */
[----:B------:R3:W-:Y:S01]  /*1e4f0*/  LDGSTS.E [R7+-0x37ff8], desc[UR22][R58.64], P4 ;  /* 0xc80080003a077fae */ /* 0x0007e2000a1a1016 */
[----:B------:R-:W-:Y:S02]  /*1e500*/  ISETP.GE.AND P4, PT, R83, UR4, PT ;  /* 0x0000000453007c0c */ /* 0x000fe4000bf86270 */
[----:B------:R-:W-:Y:S01]  /*1e510*/  LOP3.LUT R83, R12, 0x2a, RZ, 0xfc, !PT ;  /* 0x0000002a0c537812 */ /* 0x000fe200078efcff */
[----:B------:R1:W-:Y:S01]  /*1e520*/  LDGSTS.E [R7+-0x36000], desc[UR22][R2.64], P2 ;  /* 0xca00000002077fae */ /* 0x0003e200091a1016 */
[----:B------:R-:W-:Y:S02]  /*1e530*/  ISETP.NE.U32.AND P2, PT, R180, RZ, PT ;  /* 0x000000ffb400720c */ /* 0x000fe40003f45070 */
[----:B------:R-:W-:Y:S02]  /*1e540*/  SEL R180, RZ, 0x4, P4 ;  /* 0x00000004ffb47807 */ /* 0x000fe40002000000 */
[----:B------:R-:W-:Y:S02]  /*1e550*/  ISETP.GE.AND P4, PT, R83, UR4, PT ;  /* 0x0000000453007c0c */ /* 0x000fe4000bf86270 */
[----:B------:R-:W2:Y:S01]  /*1e560*/  LDL.LU.64 R82, [R1+0x7d8] ;  /* 0x0007d80001527983 */ /* 0x000ea20000300a00 */
[----:B------:R-:W-:-:S02]  /*1e570*/  SEL R180, R180, RZ, P1 ;  /* 0x000000ffb4b47207 */ /* 0x000fc40000800000 */
[----:B------:R-:W-:Y:S02]  /*1e580*/  SEL R252, RZ, 0x4, P4 ;  /* 0x00000004fffc7807 */ /* 0x000fe40002000000 */
[----:B------:R-:W-:Y:S02]  /*1e590*/  ISETP.NE.U32.AND P4, PT, R180, RZ, PT ;  /* 0x000000ffb400720c */ /* 0x000fe40003f85070 */
[----:B------:R-:W-:Y:S01]  /*1e5a0*/  SEL R180, R252, RZ, P1 ;  /* 0x000000fffcb47207 */ /* 0x000fe20000800000 */
[----:B---3--:R-:W-:-:S04]  /*1e5b0*/  IMAD.WIDE R58, R251, 0x4, R90 ;  /* 0x00000004fb3a7825 */ /* 0x008fc800078e025a */
[----:B-1----:R-:W-:Y:S01]  /*1e5c0*/  IMAD.WIDE R2, R251, 0x4, R144 ;  /* 0x00000004fb027825 */ /* 0x002fe200078e0290 */
[C---:B------:R-:W-:Y:S01]  /*1e5d0*/  LOP3.LUT R145, R12.reuse, 0xc, RZ, 0xfc, !PT ;  /* 0x0000000c0c917812 */ /* 0x040fe200078efcff */
[----:B------:R4:W-:Y:S03]  /*1e5e0*/  LDGSTS.E [R7+-0x35ff8], desc[UR22][R58.64], P6 ;  /* 0xca0080003a077fae */ /* 0x0009e6000b1a1016 */
[----:B------:R-:W-:Y:S01]  /*1e5f0*/  ISETP.GE.AND P6, PT, R145, UR4, PT ;  /* 0x0000000491007c0c */ /* 0x000fe2000bfc6270 */
[----:B------:R1:W-:Y:S01]  /*1e600*/  LDGSTS.E [R15+-0x38000], desc[UR22][R2.64], P5 ;  /* 0xc8000000020f7fae */ /* 0x0003e2000a9a1016 */
[----:B------:R-:W-:Y:S02]  /*1e610*/  LOP3.LUT R145, R12, 0xe, RZ, 0xfc, !PT ;  /* 0x0000000e0c917812 */ /* 0x000fe400078efcff */
[----:B------:R-:W-:Y:S01]  /*1e620*/  ISETP.NE.U32.AND P5, PT, R180, RZ, PT ;  /* 0x000000ffb400720c */ /* 0x000fe20003fa5070 */
[----:B------:R-:W-:Y:S01]  /*1e630*/  STL.64 [R1+0x780], R58 ;  /* 0x0007803a01007387 */ /* 0x000fe20000100a00 */
[----:B------:R-:W-:-:S02]  /*1e640*/  SEL R180, RZ, 0x4, P6 ;  /* 0x00000004ffb47807 */ /* 0x000fc40003000000 */
[----:B------:R-:W-:Y:S01]  /*1e650*/  ISETP.GE.AND P6, PT, R145, UR4, PT ;  /* 0x0000000491007c0c */ /* 0x000fe2000bfc6270 */
[----:B------:R4:W-:Y:S04]  /*1e660*/  STL.64 [R1+0x12e0], R6 ;  /* 0x0012e00601007387 */ /* 0x0009e80000100a00 */
        /* <DEDUP_REMOVED lines=19> */
[----:B------:R-:W4:Y:S01]  /*1e7a0*/  LDL.LU.64 R84, [R1+0x760] ;  /* 0x0007600001547983 */ /* 0x000f220000300a00 */
[----:B------:R-:W-:-:S02]  /*1e7b0*/  SEL R180, R180, RZ, P1 ;  /* 0x000000ffb4b47207 */ /* 0x000fc40000800000 */
[----:B------:R-:W-:Y:S02]  /*1e7c0*/  SEL R252, RZ, 0x4, P2 ;  /* 0x00000004fffc7807 */ /* 0x000fe40001000000 */
[----:B------:R-:W-:Y:S02]  /*1e7d0*/  ISETP.NE.U32.AND P2, PT, R180, RZ, PT ;  /* 0x000000ffb400720c */ /* 0x000fe40003f45070 */
[----:B------:R-:W-:Y:S01]  /*1e7e0*/  SEL R180, R252, RZ, P1 ;  /* 0x000000fffcb47207 */ /* 0x000fe20000800000 */
[C---:B--2---:R-:W-:Y:S02]  /*1e7f0*/  IMAD.WIDE R6, R251.reuse, 0x4, R74 ;  /* 0x00000004fb067825 */ /* 0x044fe400078e024a */
[----:B------:R-:W2:Y:S04]  /*1e800*/  LDL.LU.64 R74, [R1+0x7c8] ;  /* 0x0007c800014a7983 */ /* 0x000ea80000300a00 */
[----:B------:R3:W-:Y:S01]  /*1e810*/  LDGSTS.E [R15+-0x35ff8], desc[UR22][R6.64], P5 ;  /* 0xca008000060f7fae */ /* 0x0007e2000a9a1016 */
[----:B-1----:R-:W-:Y:S01]  /*1e820*/  IMAD.WIDE R2, R251, 0x4, R82 ;  /* 0x00000004fb027825 */ /* 0x002fe200078e0252 */
[----:B------:R-:W-:-:S04]  /*1e830*/  LOP3.LUT R83, R12, 0x10, RZ, 0xfc, !PT ;  /* 0x000000100c537812 */ /* 0x000fc800078efcff */
[----:B------:R-:W-:Y:S01]  /*1e840*/  ISETP.GE.AND P5, PT, R83, UR4, PT ;  /* 0x0000000453007c0c */ /* 0x000fe2000bfa6270 */
[----:B------:R1:W-:Y:S01]  /*1e850*/  LDGSTS.E [R244+-0x38000], desc[UR22][R2.64], P6 ;  /* 0xc800000002f47fae */ /* 0x0003e2000b1a1016 */
[----:B------:R-:W-:Y:S02]  /*1e860*/  LOP3.LUT R83, R12, 0x12, RZ, 0xfc, !PT ;  /* 0x000000120c537812 */ /* 0x000fe400078efcff */
[----:B------:R-:W-:Y:S01]  /*1e870*/  ISETP.NE.U32.AND P6, PT, R180, RZ, PT ;  /* 0x000000ffb400720c */ /* 0x000fe20003fc5070 */
[----:B------:R3:W-:Y:S01]  /*1e880*/  STL.64 [R1+0x770], R6 ;  /* 0x0007700601007387 */ /* 0x0007e20000100a00 */
[----:B------:R-:W-:Y:S02]  /*1e890*/  SEL R180, RZ, 0x4, P5 ;  /* 0x00000004ffb47807 */ /* 0x000fe40002800000 */
[----:B------:R-:W-:Y:S01]  /*1e8a0*/  ISETP.GE.AND P5, PT, R83, UR4, PT ;  /* 0x0000000453007c0c */ /* 0x000fe2000bfa6270 */
[----:B------:R-:W-:Y:S01]  /*1e8b0*/  STL.64 [R1+0x12e8], R14 ;  /* 0x0012e80e01007387 */ /* 0x000fe20000100a00 */
[----:B------:R-:W-:-:S03]  /*1e8c0*/  SEL R180, R180, RZ, P1 ;  /* 0x000000ffb4b47207 */ /* 0x000fc60000800000 */
[----:B------:R1:W-:Y:S01]  /*1e8d0*/  STL.64 [R1+0x7d8], R2 ;  /* 0x0007d80201007387 */ /* 0x0003e20000100a00 */
[----:B------:R-:W-:-:S03]  /*1e8e0*/  SEL R252, RZ, 0x4, P5 ;  /* 0x00000004fffc7807 */ /* 0x000fc60002800000 */
[----:B------:R-:W2:Y:S01]  /*1e8f0*/  LDL.LU.64 R82, [R1+0x7c0] ;  /* 0x0007c00001527983 */ /* 0x000ea20000300a00 */
[----:B------:R-:W-:-:S03]  /*1e900*/  ISETP.NE.U32.AND P5, PT, R180, RZ, PT ;  /* 0x000000ffb400720c */ /* 0x000fc60003fa5070 */
[----:B------:R-:W2:Y:S01]  /*1e910*/  LDL.LU.64 R66, [R1+0x758] ;  /* 0x0007580001427983 */ /* 0x000ea20000300a00 */
[----:B------:R-:W-:Y:S01]  /*1e920*/  SEL R180, R252, RZ, P1 ;  /* 0x000000fffcb47207 */ /* 0x000fe20000800000 */
[----:B---3--:R-:W-:Y:S01]  /*1e930*/  IMAD.WIDE R6, R251, 0x4, R144 ;  /* 0x00000004fb067825 */ /* 0x008fe200078e0290 */
[----:B------:R-:W-:-:S03]  /*1e940*/  LOP3.LUT R145, R12, 0x30, RZ, 0xfc, !PT ;  /* 0x000000300c917812 */ /* 0x000fc600078efcff */
[----:B-1----:R-:W-:Y:S01]  /*1e950*/  IMAD.WIDE R2, R251, 0x4, R90 ;  /* 0x00000004fb027825 */ /* 0x002fe200078e025a */
[----:B------:R4:W-:Y:S01]  /*1e960*/  LDGSTS.E [R244+-0x37ff8], desc[UR22][R6.64], P4 ;  /* 0xc800800006f47fae */ /* 0x0009e2000a1a1016 */
[----:B------:R-:W-:Y:S02]  /*1e970*/  ISETP.GE.AND P4, PT, R145, UR4, PT ;  /* 0x0000000491007c0c */ /* 0x000fe4000bf86270 */
[----:B------:R-:W-:Y:S01]  /*1e980*/  LOP3.LUT R145, R12, 0x32, RZ, 0xfc, !PT ;  /* 0x000000320c917812 */ /* 0x000fe200078efcff */
[----:B------:R2:W-:Y:S01]  /*1e990*/  LDGSTS.E [R244+-0x36000], desc[UR22][R2.64], P2 ;  /* 0xca00000002f47fae */ /* 0x0005e200091a1016 */
[----:B------:R-:W-:Y:S02]  /*1e9a0*/  ISETP.NE.U32.AND P2, PT, R180, RZ, PT ;  /* 0x000000ffb400720c */ /* 0x000fe40003f45070 */
[----:B------:R-:W-:Y:S01]  /*1e9b0*/  SEL R180, RZ, 0x4, P4 ;  /* 0x00000004ffb47807 */ /* 0x000fe20002000000 */
[----:B------:R4:W-:Y:S01]  /*1e9c0*/  STL.64 [R1+0x7d0], R6 ;  /* 0x0007d00601007387 */ /* 0x0009e20000100a00 */
[----:B------:R-:W-:-:S03]  /*1e9d0*/  ISETP.GE.AND P4, PT, R145, UR4, PT ;  /* 0x0000000491007c0c */ /* 0x000fc6000bf86270 */
[----:B------:R2:W-:Y:S04]  /*1e9e0*/  STL.64 [R1+0x768], R2 ;  /* 0x0007680201007387 */ /* 0x0005e80000100a00 */
[----:B------:R-:W3:Y:S04]  /*1e9f0*/  LDL.LU.64 R90, [R1+0x750] ;  /* 0x00075000015a7983 */ /* 0x000ee80000300a00 */
[----:B------:R-:W3:Y:S01]  /*1ea00*/  LDL.LU.64 R144, [R1+0x7b8] ;  /* 0x0007b80001907983 */ /* 0x000ee20000300a00 */
[----:B------:R-:W-:Y:S01]  /*1ea10*/  SEL R180, R180, RZ, P1 ;  /* 0x000000ffb4b47207 */ /* 0x000fe20000800000 */
[----:B----4-:R-:W-:Y:S01]  /*1ea20*/  IMAD.WIDE R6, R251, 0x4, R84 ;  /* 0x00000004fb067825 */ /* 0x010fe200078e0254 */
[----:B------:R-:W-:-:S02]  /*1ea30*/  SEL R252, RZ, 0x4, P4 ;  /* 0x00000004fffc7807 */ /* 0x000fc40002000000 */
[----:B------:R-:W-:Y:S02]  /*1ea40*/  LOP3.LUT R85, R12, 0x14, RZ, 0xfc, !PT ;  /* 0x000000140c557812 */ /* 0x000fe400078efcff */
[----:B------:R-:W-:Y:S01]  /*1ea50*/  ISETP.NE.U32.AND P4, PT, R180, RZ, PT ;  /* 0x000000ffb400720c */ /* 0x000fe20003f85070 */
[----:B------:R1:W-:Y:S01]  /*1ea60*/  LDGSTS.E [R244+-0x35ff8], desc[UR22][R6.64], P6 ;  /* 0xca00800006f47fae */ /* 0x0003e2000b1a1016 */
[----:B------:R-:W-:Y:S02]  /*1ea70*/  SEL R180, R252, RZ, P1 ;  /* 0x000000fffcb47207 */ /* 0x000fe40000800000 */
[----:B------:R-:W-:Y:S02]  /*1ea80*/  ISETP.GE.AND P6, PT, R85, UR4, PT ;  /* 0x0000000455007c0c */ /* 0x000fe4000bfc6270 */
[----:B------:R-:W-:Y:S01]  /*1ea90*/  LOP3.LUT R85, R12, 0x16, RZ, 0xfc, !PT ;  /* 0x000000160c557812 */ /* 0x000fe200078efcff */
[----:B------:R1:W-:Y:S01]  /*1eaa0*/  STL.64 [R1+0x760], R6 ;  /* 0x0007600601007387 */ /* 0x0003e20000100a00 */
[----:B--2---:R-:W-:-:S05]  /*1eab0*/  IMAD.WIDE R2, R251, 0x4, R74 ;  /* 0x00000004fb027825 */ /* 0x004fca00078e024a */
[----:B------:R2:W-:Y:S01]  /*1eac0*/  LDGSTS.E [R245+-0x38000], desc[UR22][R2.64], P5 ;  /* 0xc800000002f57fae */ /* 0x0005e2000a9a1016 */
[----:B------:R-:W-:Y:S02]  /*1ead0*/  ISETP.NE.U32.AND P5, PT, R180, RZ, PT ;  /* 0x000000ffb400720c */ /* 0x000fe40003fa5070 */
[----:B------:R-:W-:Y:S01]  /*1eae0*/  SEL R180, RZ, 0x4, P6 ;  /* 0x00000004ffb47807 */ /* 0x000fe20003000000 */
[----:B------:R2:W-:Y:S01]  /*1eaf0*/  STL.64 [R1+0x7c8], R2 ;  /* 0x0007c80201007387 */ /* 0x0005e20000100a00 */
[----:B------:R-:W-:-:S03]  /*1eb00*/  ISETP.GE.AND P6, PT, R85, UR4, PT ;  /* 0x0000000455007c0c */ /* 0x000fc6000bfc6270 */
[----:B------:R-:W4:Y:S04]  /*1eb10*/  LDL.LU.64 R84, [R1+0x7b0] ;  /* 0x0007b00001547983 */ /* 0x000f280000300a00 */
[----:B------:R-:W4:Y:S01]  /*1eb20*/  LDL.LU.64 R74, [R1+0x748] ;  /* 0x00074800014a7983 */ /* 0x000f220000300a00 */
[----:B------:R-:W-:Y:S02]  /*1eb30*/  SEL R180, R180, RZ, P1 ;  /* 0x000000ffb4b47207 */ /* 0x000fe40000800000 */
[----:B------:R-:W-:Y:S02]  /*1eb40*/  SEL R252, RZ, 0x4, P6 ;  /* 0x00000004fffc7807 */ /* 0x000fe40003000000 */
[----:B------:R-:W-:Y:S02]  /*1eb50*/  ISETP.NE.U32.AND P6, PT, R180, RZ, PT ;  /* 0x000000ffb400720c */ /* 0x000fe40003fc5070 */
[----:B------:R-:W-:Y:S01]  /*1eb60*/  SEL R180, R252, RZ, P1 ;  /* 0x000000fffcb47207 */ /* 0x000fe20000800000 */
[----:B-1----:R-:W-:Y:S01]  /*1eb70*/  IMAD.WIDE R6, R251, 0x4, R82 ;  /* 0x00000004fb067825 */ /* 0x002fe200078e0252 */
[----:B------:R-:W-:-:S03]  /*1eb80*/  LOP3.LUT R83, R12, 0x34, RZ, 0xfc, !PT ;  /* 0x000000340c537812 */ /* 0x000fc600078efcff */
[----:B--2---:R-:W-:Y:S01]  /*1eb90*/  IMAD.WIDE R2, R251, 0x4, R66 ;  /* 0x00000004fb027825 */ /* 0x004fe200078e0242 */
[----:B------:R3:W-:Y:S01]  /*1eba0*/  LDGSTS.E [R245+-0x37ff8], desc[UR22][R6.64], P2 ;  /* 0xc800800006f57fae */ /* 0x0007e200091a1016 */
[----:B------:R-:W-:Y:S02]  /*1ebb0*/  ISETP.GE.AND P2, PT, R83, UR4, PT ;  /* 0x0000000453007c0c */ /* 0x000fe4000bf46270 */
[----:B------:R-:W-:Y:S01]  /*1ebc0*/  LOP3.LUT R83, R12, 0x36, RZ, 0xfc, !PT ;  /* 0x000000360c537812 */ /* 0x000fe200078efcff */
[----:B------:R1:W-:Y:S01]  /*1ebd0*/  LDGSTS.E [R245+-0x36000], desc[UR22][R2.64], P4 ;  /* 0xca00000002f57fae */ /* 0x0003e2000a1a1016 */
[----:B------:R-:W-:Y:S02]  /*1ebe0*/  ISETP.NE.U32.AND P4, PT, R180, RZ, PT ;  /* 0x000000ffb400720c */ /* 0x000fe40003f85070 */
[----:B------:R-:W-:Y:S01]  /*1ebf0*/  SEL R180, RZ, 0x4, P2 ;  /* 0x00000004ffb47807 */ /* 0x000fe20001000000 */
[----:B------:R3:W-:Y:S01]  /*1ec00*/  STL.64 [R1+0x7c0], R6 ;  /* 0x0007c00601007387 */ /* 0x0007e20000100a00 */
[----:B------:R-:W-:-:S02]  /*1ec10*/  ISETP.GE.AND P2, PT, R83, UR4, PT ;  /* 0x0000000453007c0c */ /* 0x000fc4000bf46270 */
[----:B------:R-:W-:Y:S01]  /*1ec20*/  SEL R180, R180, RZ, P1 ;  /* 0x000000ffb4b47207 */ /* 0x000fe20000800000 */
[----:B------:R1:W-:Y:S01]  /*1ec30*/  STL.64 [R1+0x758], R2 ;  /* 0x0007580201007387 */ /* 0x0003e20000100a00 */
[----:B------:R-:W-:Y:S02]  /*1ec40*/  SEL R252, RZ, 0x4, P2 ;  /* 0x00000004fffc7807 */ /* 0x000fe40001000000 */
[----:B------:R-:W-:Y:S01]  /*1ec50*/  ISETP.NE.U32.AND P2, PT, R180, RZ, PT ;  /* 0x000000ffb400720c */ /* 0x000fe20003f45070 */
[----:B------:R-:W2:Y:S01]  /*1ec60*/  LDL.LU.64 R82, [R1+0x740] ;  /* 0x0007400001527983 */ /* 0x000ea20000300a00 */
[----:B------:R-:W-:-:S03]  /*1ec70*/  SEL R180, R252, RZ, P1 ;  /* 0x000000fffcb47207 */ /* 0x000fc60000800000 */
[----:B------:R-:W2:Y:S01]  /*1ec80*/  LDL.LU.64 R66, [R1+0x7a8] ;  /* 0x0007a80001427983 */ /* 0x000ea20000300a00 */
[----:B---3--:R-:W-:-:S04]  /*1ec90*/  IMAD.WIDE R6, R251, 0x4, R90 ;  /* 0x00000004fb067825 */ /* 0x008fc800078e025a */
[----:B-1----:R-:W-:Y:S01]  /*1eca0*/  IMAD.WIDE R2, R251, 0x4, R144 ;  /* 0x00000004fb027825 */ /* 0x002fe200078e0290 */
[C---:B------:R-:W-:Y:S01]  /*1ecb0*/  LOP3.LUT R145, R12.reuse, 0x18, RZ, 0xfc, !PT ;  /* 0x000000180c917812 */ /* 0x040fe200078efcff */
[----:B------:R4:W-:Y:S03]  /*1ecc0*/  LDGSTS.E [R245+-0x35ff8], desc[UR22][R6.64], P5 ;  /* 0xca00800006f57fae */ /* 0x0009e6000a9a1016 */
[----:B------:R-:W-:Y:S01]  /*1ecd0*/  ISETP.GE.AND P5, PT, R145, UR4, PT ;  /* 0x0000000491007c0c */ /* 0x000fe2000bfa6270 */
[----:B------:R4:W-:Y:S01]  /*1ece0*/  STL.64 [R1+0x750], R6 ;  /* 0x0007500601007387 */ /* 0x0009e20000100a00 */
[----:B------:R-:W-:-:S03]  /*1ecf0*/  LOP3.LUT R145, R12, 0x1a, RZ, 0xfc, !PT ;  /* 0x0000001a0c917812 */ /* 0x000fc600078efcff */
[----:B------:R1:W-:Y:S01]  /*1ed00*/  LDGSTS.E [R246+-0x38000], desc[UR22][R2.64], P6 ;  /* 0xc800000002f67fae */ /* 0x0003e2000b1a1016 */
[----:B------:R-:W-:Y:S02]  /*1ed10*/  ISETP.NE.U32.AND P6, PT, R180, RZ, PT ;  /* 0x000000ffb400720c */ /* 0x000fe40003fc5070 */
[----:B------:R-:W-:Y:S01]  /*1ed20*/  SEL R180, RZ, 0x4, P5 ;  /* 0x00000004ffb47807 */ /* 0x000fe20002800000 */
[----:B------:R1:W-:Y:S01]  /*1ed30*/  STL.64 [R1+0x7b8], R2 ;  /* 0x0007b80201007387 */ /* 0x0003e20000100a00 */
[----:B------:R-:W-:-:S03]  /*1ed40*/  ISETP.GE.AND P5, PT, R145, UR4, PT ;  /* 0x0000000491007c0c */ /* 0x000fc6000bfa6270 */
[----:B------:R-:W-:Y:S04]  /*1ed50*/  STL.64 [R1+0x12f0], R244 ;  /* 0x0012f0f401007387 */ /* 0x000fe80000100a00 */
[----:B------:R-:W3:Y:S04]  /*1ed60*/  LDL.LU.64 R90, [R1+0x7a0] ;  /* 0x0007a000015a7983 */ /* 0x000ee80000300a00 */
[----:B------:R-:W3:Y:S01]  /*1ed70*/  LDL.LU.64 R144, [R1+0x738] ;  /* 0x0007380001907983 */ /* 0x000ee20000300a00 */
[----:B------:R-:W-:Y:S02]  /*1ed80*/  SEL R180, R180, RZ, P1 ;  /* 0x000000ffb4b47207 */ /* 0x000fe40000800000 */
[----:B------:R-:W-:-:S02]  /*1ed90*/  SEL R252, RZ, 0x4, P5 ;  /* 0x00000004fffc7807 */ /* 0x000fc40002800000 */
[----:B------:R-:W-:Y:S02]  /*1eda0*/  ISETP.NE.U32.AND P5, PT, R180, RZ, PT ;  /* 0x000000ffb400720c */ /* 0x000fe40003fa5070 */
[----:B------:R-:W-:Y:S01]  /*1edb0*/  SEL R180, R252, RZ, P1 ;  /* 0x000000fffcb47207 */ /* 0x000fe20000800000 */
[----:B------:R-:W-:Y:S01]  /*1edc0*/  UIADD3 UR5, UPT, UPT, UR5, -0xc0, URZ ;  /* 0xffffff4005057890 */ /* 0x000fe2000fffe0ff */
[----:B----4-:R-:W-:Y:S01]  /*1edd0*/  IMAD.WIDE R6, R251, 0x4, R84 ;  /* 0x00000004fb067825 */ /* 0x010fe200078e0254 */
        /* <DEDUP_REMOVED lines=11> */
[----:B------:R-:W4:Y:S04]  /*1ee90*/  LDL.LU.64 R74, [R1+0x830] ;  /* 0x00083000014a7983 */ /* 0x000f280000300a00 */
[----:B------:R-:W4:Y:S01]  /*1eea0*/  LDL.LU.64 R84, [R1+0x828] ;  /* 0x0008280001547983 */ /* 0x000f220000300a00 */
[----:B------:R-:W-:Y:S02]  /*1eeb0*/  SEL R180, R180, RZ, P1 ;  /* 0x000000ffb4b47207 */ /* 0x000fe40000800000 */
[----:B------:R-:W-:Y:S01]  /*1eec0*/  SEL R252, RZ, 0x4, P4 ;  /* 0x00000004fffc7807 */ /* 0x000fe20002000000 */
[----:B--2---:R-:W-:-:S04]  /*1eed0*/  IMAD.WIDE R6, R251, 0x4, R82 ;  /* 0x00000004fb067825 */ /* 0x004fc800078e0252 */
[----:B-1----:R-:W-:Y:S01]  /*1eee0*/  IMAD.WIDE R2, R251, 0x4, R66 ;  /* 0x00000004fb027825 */ /* 0x002fe200078e0242 */
[----:B------:R-:W-:Y:S04]  /*1eef0*/  STL.64 [R1+0x740], R6 ;  /* 0x0007400601007387 */ /* 0x000fe80000100a00 */
[----:B------:R-:W-:Y:S04]  /*1ef00*/  LDGSTS.E [R246+-0x35ff8], desc[UR22][R6.64], P6 ;  /* 0xca00800006f67fae */ /* 0x000fe8000b1a1016 */
[----:B------:R3:W-:Y:S04]  /*1ef10*/  STL.64 [R1+0x7a8], R2 ;  /* 0x0007a80201007387 */ /* 0x0007e80000100a00 */
[----:B------:R3:W-:Y:S01]  /*1ef20*/  LDGSTS.E [R247+-0x38000], desc[UR22][R2.64], P5 ;  /* 0xc800000002f77fae */ /* 0x0007e2000a9a1016 */
[----:B------:R-:W-:-:S02]  /*1ef30*/  LOP3.LUT R83, R12, 0x1c, RZ, 0xfc, !PT ;  /* 0x0000001c0c537812 */ /* 0x000fc400078efcff */
[----:B------:R-:W-:Y:S02]  /*1ef40*/  ISETP.NE.U32.AND P4, PT, R180, RZ, PT ;  /* 0x000000ffb400720c */ /* 0x000fe40003f85070 */
[----:B------:R-:W-:Y:S02]  /*1ef50*/  SEL R180, R252, RZ, P1 ;  /* 0x000000fffcb47207 */ /* 0x000fe40000800000 */
[----:B------:R-:W-:Y:S02]  /*1ef60*/  ISETP.GE.AND P6, PT, R83, UR4, PT ;  /* 0x0000000453007c0c */ /* 0x000fe4000bfc6270 */
[----:B------:R-:W-:Y:S01]  /*1ef70*/  LOP3.LUT R67, R12, 0x1e, RZ, 0xfc, !PT ;  /* 0x0000001e0c437812 */ /* 0x000fe200078efcff */
[----:B------:R-:W2:Y:S01]  /*1ef80*/  LDL.LU.64 R82, [R1+0x820] ;  /* 0x0008200001527983 */ /* 0x000ea20000300a00 */
[----:B------:R-:W-:Y:S02]  /*1ef90*/  ISETP.NE.U32.AND P5, PT, R180, RZ, PT ;  /* 0x000000ffb400720c */ /* 0x000fe40003fa5070 */
[----:B------:R-:W-:-:S02]  /*1efa0*/  SEL R180, RZ, 0x4, P6 ;  /* 0x00000004ffb47807 */ /* 0x000fc40003000000 */
[----:B------:R-:W-:Y:S02]  /*1efb0*/  ISETP.GE.AND P6, PT, R67, UR4, PT ;  /* 0x0000000443007c0c */ /* 0x000fe4000bfc6270 */
[----:B------:R-:W-:Y:S02]  /*1efc0*/  SEL R180, R180, RZ, P1 ;  /* 0x000000ffb4b47207 */ /* 0x000fe40000800000 */
[----:B------:R-:W-:Y:S02]  /*1efd0*/  SEL R252, RZ, 0x4, P6 ;  /* 0x00000004fffc7807 */ /* 0x000fe40003000000 */
[----:B------:R-:W-:Y:S01]  /*1efe0*/  ISETP.NE.U32.AND P6, PT, R180, RZ, PT ;  /* 0x000000ffb400720c */ /* 0x000fe20003fc5070 */
[C---:B---3--:R-:W-:Y:S02]  /*1eff0*/  IMAD.WIDE R2, R251.reuse, 0x4, R144 ;  /* 0x00000004fb027825 */ /* 0x048fe400078e0290 */
[----:B------:R-:W1:Y:S02]  /*1f000*/  LDC R145, c[0x0][0x3a0] ;  /* 0x0000e800ff917b82 */ /* 0x000e640000000800 */
[----:B------:R-:W-:-:S05]  /*1f010*/  IMAD.WIDE R6, R251, 0x4, R90 ;  /* 0x00000004fb067825 */ /* 0x000fca00078e025a */
[----:B------:R3:W-:Y:S04]  /*1f020*/  STL.64 [R1+0x7a0], R6 ;  /* 0x0007a00601007387 */ /* 0x0007e80000100a00 */
[----:B------:R4:W-:Y:S04]  /*1f030*/  STL.64 [R1+0x738], R2 ;  /* 0x0007380201007387 */ /* 0x0009e80000100a00 */
[----:B------:R1:W-:Y:S04]  /*1f040*/  STL.64 [R1+0xda0], R12 ;  /* 0x000da00c01007387 */ /* 0x0003e80000100a00 */
[----:B------:R-:W2:Y:S01]  /*1f050*/  LDL.LU.64 R90, [R1+0x818] ;  /* 0x00081800015a7983 */ /* 0x000ea20000300a00 */
[----:B------:R-:W-:-:S03]  /*1f060*/  SEL R180, R252, RZ, P1 ;  /* 0x000000fffcb47207 */ /* 0x000fc60000800000 */
[----:B------:R3:W-:Y:S01]  /*1f070*/  LDGSTS.E [R247+-0x37ff8], desc[UR22][R6.64], P2 ;  /* 0xc800800006f77fae */ /* 0x0007e200091a1016 */
[----:B------:R-:W-:Y:S01]  /*1f080*/  ISETP.GE.AND P2, PT, R12, UR5, PT ;  /* 0x000000050c007c0c */ /* 0x000fe2000bf46270 */
[----:B-1----:R-:W-:Y:S02]  /*1f090*/  VIADD R145, R145, 0x3f ;  /* 0x0000003f91917836 */ /* 0x002fe40000000000 */
[----:B------:R4:W-:Y:S01]  /*1f0a0*/  LDGSTS.E [R247+-0x36000], desc[UR22][R2.64], P4 ;  /* 0xca00000002f77fae */ /* 0x0009e2000a1a1016 */
[----:B------:R-:W-:Y:S02]  /*1f0b0*/  ISETP.NE.U32.AND P4, PT, R180, RZ, PT ;  /* 0x000000ffb400720c */ /* 0x000fe40003f85070 */
[----:B------:R-:W-:Y:S02]  /*1f0c0*/  SEL R180, RZ, 0x4, P2 ;  /* 0x00000004ffb47807 */ /* 0x000fe40001000000 */
[----:B------:R-:W-:Y:S02]  /*1f0d0*/  ISETP.GT.AND P2, PT, R145, 0xff, PT ;  /* 0x000000ff9100780c */ /* 0x000fe40003f44270 */
[----:B------:R-:W2:Y:S01]  /*1f0e0*/  LDL.LU.64 R144, [R1+0x810] ;  /* 0x0008100001907983 */ /* 0x000ea20000300a00 */
[----:B---3--:R-:W1:Y:S01]  /*1f0f0*/  S2R R6, SR_TID.X ;  /* 0x0000000000067919 */ /* 0x008e620000002100 */
[----:B------:R-:W-:Y:S01]  /*1f100*/  SEL R180, R180, RZ, P2 ;  /* 0x000000ffb4b47207 */ /* 0x000fe20001000000 */
[----:B----4-:R-:W-:Y:S01]  /*1f110*/  IMAD.WIDE R2, R251, 0x4, R84 ;  /* 0x00000004fb027825 */ /* 0x010fe200078e0254 */
[----:B-1----:R-:W-:-:S04]  /*1f120*/  SHF.R.U32.HI R85, RZ, 0x6, R6 ;  /* 0x00000006ff557819 */ /* 0x002fc80000011606 */
[----:B------:R-:W-:Y:S01]  /*1f130*/  SGXT.U32 R85, R85, 0x1 ;  /* 0x000000015555781a */ /* 0x000fe20000000000 */
[----:B------:R-:W-:-:S03]  /*1f140*/  IMAD.WIDE R12, R251, 0x4, R74 ;  /* 0x00000004fb0c7825 */ /* 0x000fc600078e024a */
[----:B------:R-:W-:Y:S02]  /*1f150*/  LOP3.LUT R85, R85, 0x3c, RZ, 0xfc, !PT ;  /* 0x0000003c55557812 */ /* 0x000fe400078efcff */
[----:B------:R-:W-:Y:S02]  /*1f160*/  LDGSTS.E [R247+-0x35ff8], desc[UR22][R12.64], P5 ;  /* 0xca0080000cf77fae */ /* 0x000fe4000a9a1016 */
[----:B------:R-:W-:Y:S02]  /*1f170*/  ISETP.GE.AND P5, PT, R85, UR4, PT ;  /* 0x0000000455007c0c */ /* 0x000fe4000bfa6270 */
[----:B------:R-:W-:Y:S01]  /*1f180*/  SHF.R.U32.HI R85, RZ, 0x6, R6 ;  /* 0x00000006ff557819 */ /* 0x000fe20000011606 */
[----:B------:R-:W-:Y:S03]  /*1f190*/  STL.64 [R1+0x868], R12 ;  /* 0x0008680c01007387 */ /* 0x000fe60000100a00 */
[----:B------:R-:W-:Y:S01]  /*1f1a0*/  SGXT.U32 R85, R85, 0x1 ;  /* 0x000000015555781a */ /* 0x000fe20000000000 */
[----:B------:R-:W-:Y:S03]  /*1f1b0*/  STL.64 [R1+0x12f8], R246 ;  /* 0x0012f8f601007387 */ /* 0x000fe60000100a00 */
[----:B------:R-:W-:Y:S01]  /*1f1c0*/  LOP3.LUT R85, R85, 0x3e, RZ, 0xfc, !PT ;  /* 0x0000003e55557812 */ /* 0x000fe200078efcff */
[----:B------:R1:W-:Y:S01]  /*1f1d0*/  LDGSTS.E [R248+-0x38000], desc[UR22][R2.64], P6 ;  /* 0xc800000002f87fae */ /* 0x0003e2000b1a1016 */
[----:B------:R-:W-:-:S02]  /*1f1e0*/  ISETP.NE.U32.AND P6, PT, R180, RZ, PT ;  /* 0x000000ffb400720c */ /* 0x000fc40003fc5070 */
[----:B------:R-:W-:Y:S01]  /*1f1f0*/  SEL R180, RZ, 0x4, P5 ;  /* 0x00000004ffb47807 */ /* 0x000fe20002800000 */
[----:B------:R1:W-:Y:S01]  /*1f200*/  STL.64 [R1+0x870], R2 ;  /* 0x0008700201007387 */ /* 0x0003e20000100a00 */
[----:B------:R-:W-:Y:S02]  /*1f210*/  ISETP.GE.AND P5, PT, R85, UR4, PT ;  /* 0x0000000455007c0c */ /* 0x000fe4000bfa6270 */
[----:B------:R-:W3:Y:S01]  /*1f220*/  S2R R85, SR_TID.X ;  /* 0x0000000000557919 */ /* 0x000ee20000002100 */
[----:B-1----:R-:W1:Y:S01]  /*1f230*/  S2R R2, SR_TID.X ;  /* 0x0000000000027919 */ /* 0x002e620000002100 */
[----:B------:R-:W-:Y:S01]  /*1f240*/  SEL R252, R180, RZ, P1 ;  /* 0x000000ffb4fc7207 */ /* 0x000fe20000800000 */
[----:B--2---:R-:W-:Y:S01]  /*1f250*/  IMAD.WIDE R6, R251, 0x4, R82 ;  /* 0x00000004fb067825 */ /* 0x004fe200078e0252 */
[----:B------:R-:W-:-:S04]  /*1f260*/  SEL R180, RZ, 0x4, P5 ;  /* 0x00000004ffb47807 */ /* 0x000fc80002800000 */
[----:B------:R-:W-:Y:S01]  /*1f270*/  SEL R180, R180, RZ, P1 ;  /* 0x000000ffb4b47207 */ /* 0x000fe20000800000 */
[----:B------:R2:W-:Y:S04]  /*1f280*/  STL.64 [R1+0x820], R6 ;  /* 0x0008200601007387 */ /* 0x0005e80000100a00 */
[----:B------:R-:W-:Y:S01]  /*1f290*/  LDGSTS.E [R248+-0x37ff8], desc[UR22][R6.64], P4 ;  /* 0xc800800006f87fae */ /* 0x000fe2000a1a1016 */
[----:B------:R-:W-:Y:S02]  /*1f2a0*/  ISETP.NE.U32.AND P4, PT, R180, RZ, PT ;  /* 0x000000ffb400720c */ /* 0x000fe40003f85070 */
[----:B---3--:R-:W-:Y:S02]  /*1f2b0*/  LOP3.LUT R85, R85, 0x3f, RZ, 0xc0, !PT ;  /* 0x0000003f55557812 */ /* 0x008fe400078ec0ff */
[----:B-1----:R-:W-:-:S04]  /*1f2c0*/  SHF.R.U32.HI R83, RZ, 0x6, R2 ;  /* 0x00000006ff537819 */ /* 0x002fc80000011602 */
[----:B------:R-:W-:Y:S02]  /*1f2d0*/  SGXT.U32 R83, R83, 0x1 ;  /* 0x000000015353781a */ /* 0x000fe40000000000 */
[----:B------:R-:W-:Y:S02]  /*1f2e0*/  ISETP.GE.AND P1, PT, R85, UR5, PT ;  /* 0x0000000555007c0c */ /* 0x000fe4000bf26270 */
[----:B------:R-:W-:Y:S01]  /*1f2f0*/  LOP3.LUT R83, R83, 0x2, RZ, 0xfc, !PT ;  /* 0x0000000253537812 */ /* 0x000fe200078efcff */
[----:B------:R-:W3:Y:S01]  /*1f300*/  LDL.LU.64 R84, [R1+0x728] ;  /* 0x0007280001547983 */ /* 0x000ee20000300a00 */
[----:B------:R-:W-:-:S03]  /*1f310*/  SEL R180, RZ, 0x4, P1 ;  /* 0x00000004ffb47807 */ /* 0x000fc60000800000 */
[----:B------:R-:W4:Y:S01]  /*1f320*/  LDL.LU.64 R12, [R1+0x718] ;  /* 0x00071800010c7983 */ /* 0x000f220000300a00 */
[----:B------:R-:W-:-:S03]  /*1f330*/  ISETP.GE.AND P1, PT, R83, UR5, PT ;  /* 0x0000000553007c0c */ /* 0x000fc6000bf26270 */
[----:B------:R-:W4:Y:S04]  /*1f340*/  LDL.LU.64 R244, [R1+0x710] ;  /* 0x0007100001f47983 */ /* 0x000f280000300a00 */
[----:B------:R-:W4:Y:S04]  /*1f350*/  LDL.LU.64 R14, [R1+0x708] ;  /* 0x00070800010e7983 */ /* 0x000f280000300a00 */
[----:B--2---:R-:W2:Y:S01]  /*1f360*/  LDL.LU.64 R6, [R1+0x700] ;  /* 0x0007000001067983 */ /* 0x004ea20000300a00 */
[----:B------:R-:W-:-:S03]  /*1f370*/  IMAD.WIDE R74, R251, 0x4, R90 ;  /* 0x00000004fb4a7825 */ /* 0x000fc600078e025a */
[----:B------:R-:W2:Y:S01]  /*1f380*/  LDL.LU.64 R2, [R1+0x6f8] ;  /* 0x0006f80001027983 */ /* 0x000ea20000300a00 */
[----:B------:R-:W1:Y:S03]  /*1f390*/  S2R R90, SR_TID.X ;  /* 0x00000000005a7919 */ /* 0x000e660000002100 */
[----:B------:R-:W-:Y:S04]  /*1f3a0*/  STL.64 [R1+0x818], R74 ;  /* 0x0008184a01007387 */ /* 0x000fe80000100a00 */
[----:B------:R-:W2:Y:S01]  /*1f3b0*/  LDL.LU.64 R58, [R1+0x6f0] ;  /* 0x0006f000013a7983 */ /* 0x000ea20000300a00 */
[----:B------:R-:W-:-:S03]  /*1f3c0*/  IMAD.WIDE R82, R251, 0x4, R144 ;  /* 0x00000004fb527825 */ /* 0x000fc600078e0290 */
[----:B------:R-:W2:Y:S04]  /*1f3d0*/  LDL.LU.64 R66, [R1+0x6e8] ;  /* 0x0006e80001427983 */ /* 0x000ea80000300a00 */
[----:B------:R1:W-:Y:S04]  /*1f3e0*/  STL.64 [R1+0x1330], R250 ;  /* 0x001330fa01007387 */ /* 0x0003e80000100a00 */
[----:B------:R1:W-:Y:S04]  /*1f3f0*/  STL.64 [R1+0x810], R82 ;  /* 0x0008105201007387 */ /* 0x0003e80000100a00 */
[----:B-1----:R-:W2:Y:S01]  /*1f400*/  LDL.LU.64 R250, [R1+0x730] ;  /* 0x0007300001fa7983 */ /* 0x002ea20000300a00 */
[----:B------:R-:W-:-:S02]  /*1f410*/  ISETP.NE.U32.AND P5, PT, R252, RZ, PT ;  /* 0x000000fffc00720c */ /* 0x000fc40003fa5070 */
[----:B------:R-:W-:-:S04]  /*1f420*/  SHF.R.U32.HI R145, RZ, 0x6, R90 ;  /* 0x00000006ff917819 */ /* 0x000fc8000001165a */
[----:B------:R-:W-:-:S04]  /*1f430*/  SGXT.U32 R145, R145, 0x1 ;  /* 0x000000019191781a */ /* 0x000fc80000000000 */
[----:B------:R-:W-:-:S03]  /*1f440*/  LOP3.LUT R145, R145, 0x20, RZ, 0xfc, !PT ;  /* 0x0000002091917812 */ /* 0x000fc600078efcff */
[----:B------:R1:W-:Y:S01]  /*1f450*/  LDGSTS.E [R248+-0x36000], desc[UR22][R74.64], P5 ;  /* 0xca0000004af87fae */ /* 0x0003e2000a9a1016 */
[----:B------:R-:W-:-:S03]  /*1f460*/  ISETP.GE.AND P5, PT, R145, UR5, PT ;  /* 0x0000000591007c0c */ /* 0x000fc6000bfa6270 */
[----:B------:R-:W2:Y:S01]  /*1f470*/  LDL.LU.64 R144, [R1+0x6d0] ;  /* 0x0006d00001907983 */ /* 0x000ea20000300a00 */
[----:B------:R-:W-:Y:S02]  /*1f480*/  SEL R180, R180, RZ, P2 ;  /* 0x000000ffb4b47207 */ /* 0x000fe40001000000 */
[----:B------:R-:W-:Y:S01]  /*1f490*/  SEL R252, RZ, 0x4, P1 ;  /* 0x00000004fffc7807 */ /* 0x000fe20000800000 */
[----:B------:R2:W-:Y:S01]  /*1f4a0*/  LDGSTS.E [R248+-0x35ff8], desc[UR22][R82.64], P4 ;  /* 0xca00800052f87fae */ /* 0x0005e2000a1a1016 */
[----:B-1----:R-:W1:Y:S01]  /*1f4b0*/  S2R R74, SR_TID.X ;  /* 0x00000000004a7919 */ /* 0x002e620000002100 */
[----:B------:R-:W-:Y:S02]  /*1f4c0*/  ISETP.NE.U32.AND P1, PT, R180, RZ, PT ;  /* 0x000000ffb400720c */ /* 0x000fe40003f25070 */
[----:B------:R-:W-:Y:S01]  /*1f4d0*/  SEL R180, R252, RZ, P2 ;  /* 0x000000fffcb47207 */ /* 0x000fe20001000000 */
[----:B------:R-:W-:Y:S01]  /*1f4e0*/  IMAD.WIDE R184, R181, 0x4, R184 ;  /* 0x00000004b5b87825 */ /* 0x000fe200078e02b8 */
[----:B------:R-:W0:Y:S02]  /*1f4f0*/  LDGDEPBAR ;  /* 0x00000000000079af */ /* 0x000e240000000000 */
[----:B------:R-:W-:-:S02]  /*1f500*/  ISETP.NE.U32.AND P4, PT, R180, RZ, PT ;  /* 0x000000ffb400720c */ /* 0x000fc40003f85070 */
[----:B------:R-:W-:Y:S02]  /*1f510*/  SEL R180, RZ, 0x4, P5 ;  /* 0x00000004ffb47807 */ /* 0x000fe40002800000 */
[----:B-1----:R-:W-:Y:S02]  /*1f520*/  SHF.R.U32.HI R91, RZ, 0x6, R74 ;  /* 0x00000006ff5b7819 */ /* 0x002fe4000001164a */
[----:B------:R-:W2:Y:S02]  /*1f530*/  LDL.LU.64 R74, [R1+0x6c8] ;  /* 0x0006c800014a7983 */ /* 0x000ea40000300a00 */
[----:B------:R-:W-:Y:S02]  /*1f540*/  SGXT.U32 R91, R91, 0x1 ;  /* 0x000000015b5b781a */ /* 0x000fe40000000000 */
[----:B------:R-:W2:Y:S02]  /*1f550*/  LDL.LU.64 R246, [R1+0x6b8] ;  /* 0x0006b80001f67983 */ /* 0x000ea40000300a00 */
[----:B------:R-:W-:-:S02]  /*1f560*/  LOP3.LUT R91, R91, 0x22, RZ, 0xfc, !PT ;  /* 0x000000225b5b7812 */ /* 0x000fc400078efcff */
[----:B------:R-:W2:Y:S02]  /*1f570*/  LDL.LU.64 R82, [R1+0x6b0] ;  /* 0x0006b00001527983 */ /* 0x000ea40000300a00 */
[----:B------:R-:W-:Y:S02]  /*1f580*/  ISETP.GE.AND P5, PT, R91, UR5, PT ;  /* 0x000000055b007c0c */ /* 0x000fe4000bfa6270 */
[----:B------:R-:W2:Y:S01]  /*1f590*/  LDL.LU.64 R90, [R1+0x6a8] ;  /* 0x0006a800015a7983 */ /* 0x000ea20000300a00 */
[----:B------:R-:W-:-:S04]  /*1f5a0*/  IMAD.WIDE R120, R181, 0x4, R120 ;  /* 0x00000004b5787825 */ /* 0x000fc800078e0278 */
[----:B---3--:R-:W-:-:S04]  /*1f5b0*/  IMAD.WIDE R84, R181, 0x4, R84 ;  /* 0x00000004b5547825 */ /* 0x008fc800078e0254 */
[----:B----4-:R-:W-:-:S04]  /*1f5c0*/  IMAD.WIDE R12, R181, 0x4, R12 ;  /* 0x00000004b50c7825 */ /* 0x010fc800078e020c */
[----:B------:R-:W-:-:S04]  /*1f5d0*/  IMAD.WIDE R244, R181, 0x4, R244 ;  /* 0x00000004b5f47825 */ /* 0x000fc800078e02f4 */
[----:B------:R-:W-:-:S04]  /*1f5e0*/  IMAD.WIDE R14, R181, 0x4, R14 ;  /* 0x00000004b50e7825 */ /* 0x000fc800078e020e */
[----:B--2---:R-:W-:-:S04]  /*1f5f0*/  IMAD.WIDE R6, R181, 0x4, R6 ;  /* 0x00000004b5067825 */ /* 0x004fc800078e0206 */
[----:B------:R-:W-:-:S04]  /*1f600*/  IMAD.WIDE R2, R181, 0x4, R2 ;  /* 0x00000004b5027825 */ /* 0x000fc800078e0202 */
[----:B------:R-:W-:-:S04]  /*1f610*/  IMAD.WIDE R58, R181, 0x4, R58 ;  /* 0x00000004b53a7825 */ /* 0x000fc800078e023a */
[----:B------:R-:W-:-:S05]  /*1f620*/  IMAD.WIDE R250, R181, 0x4, R250 ;  /* 0x00000004b5fa7825 */ /* 0x000fca00078e02fa */
[----:B------:R1:W-:Y:S04]  /*1f630*/  STL.64 [R1+0x730], R250 ;  /* 0x000730fa01007387 */ /* 0x0003e80000100a00 */
[----:B------:R2:W-:Y:S01]  /*1f640*/  STL.64 [R1+0x728], R84 ;  /* 0x0007285401007387 */ /* 0x0005e20000100a00 */
[----:B-1----:R-:W-:-:S03]  /*1f650*/  IMAD.WIDE R250, R181, 0x4, R52 ;  /* 0x00000004b5fa7825 */ /* 0x002fc600078e0234 */
[----:B--2---:R-:W2:Y:S04]  /*1f660*/  LDL.LU.64 R84, [R1+0x690] ;  /* 0x0006900001547983 */ /* 0x004ea80000300a00 */
[----:B------:R-:W3:Y:S04]  /*1f670*/  LDL.LU.64 R52, [R1+0x688] ;  /* 0x0006880001347983 */ /* 0x000ee80000300a00 */
[----:B------:R1:W-:Y:S01]  /*1f680*/  STL.64 [R1+0x720], R250 ;  /* 0x000720fa01007387 */ /* 0x0003e20000100a00 */
[----:B------:R-:W-:-:S03]  /*1f690*/  IMAD.WIDE R66, R181, 0x4, R66 ;  /* 0x00000004b5427825 */ /* 0x000fc600078e0242 */
[----:B-1----:R-:W4:Y:S04]  /*1f6a0*/  LDL.LU.64 R250, [R1+0x678] ;  /* 0x0006780001fa7983 */ /* 0x002f280000300a00 */
[----:B------:R1:W-:Y:S04]  /*1f6b0*/  STL.64 [R1+0x718], R12 ;  /* 0x0007180c01007387 */ /* 0x0003e80000100a00 */
[----:B-1----:R-:W4:Y:S04]  /*1f6c0*/  LDL.LU.64 R12, [R1+0x670] ;  /* 0x00067000010c7983 */ /* 0x002f280000300a00 */
[----:B------:R1:W-:Y:S04]  /*1f6d0*/  STL.64 [R1+0x710], R244 ;  /* 0x000710f401007387 */ /* 0x0003e80000100a00 */
[----:B-1----:R-:W4:Y:S04]  /*1f6e0*/  LDL.LU.64 R244, [R1+0x668] ;  /* 0x0006680001f47983 */ /* 0x002f280000300a00 */
[----:B------:R1:W-:Y:S04]  /*1f6f0*/  STL.64 [R1+0x708], R14 ;  /* 0x0007080e01007387 */ /* 0x0003e80000100a00 */
[----:B-1----:R-:W4:Y:S04]  /*1f700*/  LDL.LU.64 R14, [R1+0x660] ;  /* 0x00066000010e7983 */ /* 0x002f280000300a00 */
        /* <DEDUP_REMOVED lines=14> */
[----:B-1----:R-:W4:Y:S01]  /*1f7f0*/  LDL.LU.64 R144, [R1+0x628] ;  /* 0x0006280001907983 */ /* 0x002f220000300a00 */
[----:B------:R-:W-:-:S04]  /*1f800*/  IMAD.WIDE R74, R181, 0x4, R74 ;  /* 0x00000004b54a7825 */ /* 0x000fc800078e024a */
[C---:B------:R-:W-:Y:S01]  /*1f810*/  IMAD.WIDE R22, R181.reuse, 0x4, R22 ;  /* 0x00000004b5167825 */ /* 0x040fe200078e0216 */
[----:B------:R1:W-:Y:S03]  /*1f820*/  STL.64 [R1+0x6c8], R74 ;  /* 0x0006c84a01007387 */ /* 0x0003e60000100a00 */
[----:B------:R-:W-:-:S04]  /*1f830*/  IMAD.WIDE R246, R181, 0x4, R246 ;  /* 0x00000004b5f67825 */ /* 0x000fc800078e02f6 */
[C---:B------:R-:W-:Y:S01]  /*1f840*/  IMAD.WIDE R82, R181.reuse, 0x4, R82 ;  /* 0x00000004b5527825 */ /* 0x040fe200078e0252 */
[----:B-1----:R-:W4:Y:S03]  /*1f850*/  LDL.LU.64 R74, [R1+0x1558] ;  /* 0x00155800014a7983 */ /* 0x002f260000300a00 */
[C---:B------:R-:W-:Y:S01]  /*1f860*/  IMAD.WIDE R90, R181.reuse, 0x4, R90 ;  /* 0x00000004b55a7825 */ /* 0x040fe200078e025a */
[----:B------:R1:W-:Y:S03]  /*1f870*/  STL.64 [R1+0x6c0], R22 ;  /* 0x0006c01601007387 */ /* 0x0003e60000100a00 */
[----:B------:R-:W-:-:S04]  /*1f880*/  IMAD.WIDE R98, R181, 0x4, R98 ;  /* 0x00000004b5627825 */ /* 0x000fc800078e0262 */
[C---:B------:R-:W-:Y:S01]  /*1f890*/  IMAD.WIDE R152, R181.reuse, 0x4, R152 ;  /* 0x00000004b5987825 */ /* 0x040fe200078e0298 */
        /* <DEDUP_REMOVED lines=12> */
[----:B--2---:R-:W-:-:S04]  /*1f960*/  IMAD.WIDE R84, R181, 0x4, R84 ;  /* 0x00000004b5547825 */ /* 0x004fc800078e0254 */
[C---:B---3--:R-:W-:Y:S01]  /*1f970*/  IMAD.WIDE R52, R181.reuse, 0x4, R52 ;  /* 0x00000004b5347825 */ /* 0x048fe200078e0234 */
[----:B------:R1:W-:Y:S04]  /*1f980*/  STL.64 [R1+0x690], R84 ;  /* 0x0006905401007387 */ /* 0x0003e80000100a00 */
[----:B-1----:R-:W2:Y:S01]  /*1f990*/  LDL.LU.64 R84, [R1+0x1538] ;  /* 0x0015380001547983 */ /* 0x002ea20000300a00 */
[----:B----4-:R-:W-:-:S03]  /*1f9a0*/  IMAD.WIDE R250, R181, 0x4, R250 ;  /* 0x00000004b5fa7825 */ /* 0x010fc600078e02fa */
[----:B------:R1:W-:Y:S04]  /*1f9b0*/  STL.64 [R1+0x688], R52 ;  /* 0x0006883401007387 */ /* 0x0003e80000100a00 */
[----:B-1----:R-:W3:Y:S01]  /*1f9c0*/  LDL.LU.64 R52, [R1+0x1530] ;  /* 0x0015300001347983 */ /* 0x002ee20000300a00 */
[----:B------:R-:W-:-:S03]  /*1f9d0*/  IMAD.WIDE R12, R181, 0x4, R12 ;  /* 0x00000004b50c7825 */ /* 0x000fc600078e020c */
[----:B------:R1:W-:Y:S04]  /*1f9e0*/  STL.64 [R1+0x680], R8 ;  /* 0x0006800801007387 */ /* 0x0003e80000100a00 */
[----:B-1----:R-:W4:Y:S01]  /*1f9f0*/  LDL.LU.64 R8, [R1+0x5d0] ;  /* 0x0005d00001087983 */ /* 0x002f220000300a00 */
[----:B------:R-:W-:-:S03]  /*1fa00*/  IMAD.WIDE R244, R181, 0x4, R244 ;  /* 0x00000004b5f47825 */ /* 0x000fc600078e02f4 */
[----:B------:R1:W-:Y:S01]  /*1fa10*/  STL.64 [R1+0x678], R250 ;  /* 0x000678fa01007387 */ /* 0x0003e20000100a00 */
[----:B------:R-:W-:-:S03]  /*1fa20*/  IMAD.WIDE R218, R181, 0x4, R218 ;  /* 0x00000004b5da7825 */ /* 0x000fc600078e02da */
[----:B-1----:R-:W2:Y:S01]  /*1fa30*/  LDL.LU.64 R250, [R1+0x5c0] ;  /* 0x0005c00001fa7983 */ /* 0x002ea20000300a00 */
[----:B------:R-:W-:-:S03]  /*1fa40*/  IMAD.WIDE R14, R181, 0x4, R14 ;  /* 0x00000004b50e7825 */ /* 0x000fc600078e020e */
[----:B------:R1:W-:Y:S01]  /*1fa50*/  STL.64 [R1+0x670], R12 ;  /* 0x0006700c01007387 */ /* 0x0003e20000100a00 */
[----:B------:R-:W-:-:S03]  /*1fa60*/  IMAD.WIDE R168, R181, 0x4, R168 ;  /* 0x00000004b5a87825 */ /* 0x000fc600078e02a8 */
[----:B-1----:R-:W3:Y:S01]  /*1fa70*/  LDL.LU.64 R12, [R1+0x5b0] ;  /* 0x0005b000010c7983 */ /* 0x002ee20000300a00 */
[----:B------:R-:W-:-:S03]  /*1fa80*/  IMAD.WIDE R6, R181, 0x4, R6 ;  /* 0x00000004b5067825 */ /* 0x000fc600078e0206 */
[----:B------:R1:W-:Y:S04]  /*1fa90*/  STL.64 [R1+0x668], R244 ;  /* 0x000668f401007387 */ /* 0x0003e80000100a00 */
[----:B-1----:R-:W3:Y:S01]  /*1faa0*/  LDL.LU.64 R244, [R1+0x5a8] ;  /* 0x0005a80001f47983 */ /* 0x002ee20000300a00 */
[----:B------:R-:W-:-:S03]  /*1fab0*/  IMAD.WIDE R2, R181, 0x4, R2 ;  /* 0x00000004b5027825 */ /* 0x000fc600078e0202 */
[----:B------:R1:W-:Y:S04]  /*1fac0*/  STL.64 [R1+0x660], R14 ;  /* 0x0006600e01007387 */ /* 0x0003e80000100a00 */
[----:B-1----:R-:W3:Y:S04]  /*1fad0*/  LDL.LU.64 R14, [R1+0x598] ;  /* 0x00059800010e7983 */ /* 0x002ee80000300a00 */
[----:B------:R1:W-:Y:S04]  /*1fae0*/  STL.64 [R1+0x550], R6 ;  /* 0x0005500601007387 */ /* 0x0003e80000100a00 */
[----:B-1----:R-:W3:Y:S04]  /*1faf0*/  LDL.LU.64 R6, [R1+0x590] ;  /* 0x0005900001067983 */ /* 0x002ee80000300a00 */
[----:B------:R1:W-:Y:S04]  /*1fb00*/  STL.64 [R1+0x548], R2 ;  /* 0x0005480201007387 */ /* 0x0003e80000100a00 */
[----:B-1----:R-:W3:Y:S01]  /*1fb10*/  LDL.LU.64 R2, [R1+0x588] ;  /* 0x0005880001027983 */ /* 0x002ee20000300a00 */
[----:B------:R-:W-:-:S05]  /*1fb20*/  IMAD.WIDE R184, R181, 0x4, R184 ;  /* 0x00000004b5b87825 */ /* 0x000fca00078e02b8 */
[----:B------:R1:W-:Y:S01]  /*1fb30*/  STL.64 [R1+0x540], R184 ;  /* 0x000540b801007387 */ /* 0x0003e20000100a00 */
[----:B------:R-:W-:-:S03]  /*1fb40*/  IMAD.WIDE R120, R181, 0x4, R120 ;  /* 0x00000004b5787825 */ /* 0x000fc600078e0278 */
[----:B-1----:R-:W3:Y:S04]  /*1fb50*/  LDL.LU.64 R184, [R1+0x1528] ;  /* 0x0015280001b87983 */ /* 0x002ee80000300a00 */
[----:B------:R1:W-:Y:S01]  /*1fb60*/  STL.64 [R1+0x538], R218 ;  /* 0x000538da01007387 */ /* 0x0003e20000100a00 */
[----:B------:R-:W-:-:S03]  /*1fb70*/  IMAD.WIDE R144, R181, 0x4, R144 ;  /* 0x00000004b5907825 */ /* 0x000fc600078e0290 */
[----:B-1----:R-:W3:Y:S04]  /*1fb80*/  LDL.LU.64 R218, [R1+0x1520] ;  /* 0x0015200001da7983 */ /* 0x002ee80000300a00 */
[----:B------:R1:W-:Y:S04]  /*1fb90*/  STL.64 [R1+0x530], R168 ;  /* 0x000530a801007387 */ /* 0x0003e80000100a00 */
[----:B-1----:R-:W3:Y:S04]  /*1fba0*/  LDL.LU.64 R168, [R1+0x1518] ;  /* 0x0015180001a87983 */ /* 0x002ee80000300a00 */
[----:B------:R1:W-:Y:S04]  /*1fbb0*/  STL.64 [R1+0x528], R120 ;  /* 0x0005287801007387 */ /* 0x0003e80000100a00 */
[----:B-1----:R-:W3:Y:S04]  /*1fbc0*/  LDL.LU.64 R120, [R1+0x1510] ;  /* 0x0015100001787983 */ /* 0x002ee80000300a00 */
[----:B------:R1:W-:Y:S04]  /*1fbd0*/  STL.64 [R1+0x520], R144 ;  /* 0x0005209001007387 */ /* 0x0003e80000100a00 */
[----:B-1----:R-:W3:Y:S01]  /*1fbe0*/  LDL.LU.64 R144, [R1+0x1508] ;  /* 0x0015080001907983 */ /* 0x002ee20000300a00 */
[----:B------:R-:W-:-:S04]  /*1fbf0*/  IMAD.WIDE R236, R181, 0x4, R236 ;  /* 0x00000004b5ec7825 */ /* 0x000fc800078e02ec */
[C---:B------:R-:W-:Y:S01]  /*1fc00*/  IMAD.WIDE R228, R181.reuse, 0x4, R228 ;  /* 0x00000004b5e47825 */ /* 0x040fe200078e02e4 */
[----:B------:R1:W-:Y:S03]  /*1fc10*/  STL.64 [R1+0x518], R236 ;  /* 0x000518ec01007387 */ /* 0x0003e60000100a00 */
[----:B------:R-:W-:-:S04]  /*1fc20*/  IMAD.WIDE R22, R181, 0x4, R22 ;  /* 0x00000004b5167825 */ /* 0x000fc800078e0216 */
[C---:B------:R-:W-:Y:S01]  /*1fc30*/  IMAD.WIDE R246, R181.reuse, 0x4, R246 ;  /* 0x00000004b5f67825 */ /* 0x040fe200078e02f6 */
[----:B-1----:R-:W3:Y:S03]  /*1fc40*/  LDL.LU.64 R236, [R1+0x1500] ;  /* 0x0015000001ec7983 */ /* 0x002ee60000300a00 */
[C---:B------:R-:W-:Y:S01]  /*1fc50*/  IMAD.WIDE R196, R181.reuse, 0x4, R196 ;  /* 0x00000004b5c47825 */ /* 0x040fe200078e02c4 */
[----:B------:R1:W-:Y:S03]  /*1fc60*/  STL.64 [R1+0x510], R228 ;  /* 0x000510e401007387 */ /* 0x0003e60000100a00 */
[C---:B------:R-:W-:Y:S01]  /*1fc70*/  IMAD.WIDE R160, R181.reuse, 0x4, R160 ;  /* 0x00000004b5a07825 */ /* 0x040fe200078e02a0 */
[----:B-1----:R-:W3:Y:S04]  /*1fc80*/  LDL.LU.64 R228, [R1+0x14f8] ;  /* 0x0014f80001e47983 */ /* 0x002ee80000300a00 */
[----:B------:R1:W-:Y:S01]  /*1fc90*/  STL.64 [R1+0x508], R22 ;  /* 0x0005081601007387 */ /* 0x0003e20000100a00 */
[----:B------:R-:W-:-:S03]  /*1fca0*/  IMAD.WIDE R136, R181, 0x4, R136 ;  /* 0x00000004b5887825 */ /* 0x000fc600078e0288 */
[----:B-1----:R-:W3:Y:S04]  /*1fcb0*/  LDL.LU.64 R22, [R1+0x570] ;  /* 0x0005700001167983 */ /* 0x002ee80000300a00 */
[----:B------:R1:W-:Y:S01]  /*1fcc0*/  STL.64 [R1+0x500], R246 ;  /* 0x000500f601007387 */ /* 0x0003e20000100a00 */
[----:B------:R-:W-:-:S04]  /*1fcd0*/  IMAD.WIDE R128, R181, 0x4, R128 ;  /* 0x00000004b5807825 */ /* 0x000fc800078e0280 */
[C---:B------:R-:W-:Y:S01]  /*1fce0*/  IMAD.WIDE R152, R181.reuse, 0x4, R152 ;  /* 0x00000004b5987825 */ /* 0x040fe200078e0298 */
[----:B-1----:R-:W3:Y:S04]  /*1fcf0*/  LDL.LU.64 R246, [R1+0x558] ;  /* 0x0005580001f67983 */ /* 0x002ee80000300a00 */
[----:B------:R1:W-:Y:S04]  /*1fd00*/  STL.64 [R1+0x4f8], R196 ;  /* 0x0004f8c401007387 */ /* 0x0003e80000100a00 */
[----:B-1----:R-:W3:Y:S04]  /*1fd10*/  LDL.LU.64 R196, [R1+0x160] ;  /* 0x0001600001c47983 */ /* 0x002ee80000300a00 */
[----:B------:R1:W-:Y:S04]  /*1fd20*/  STL.64 [R1+0x4f0], R160 ;  /* 0x0004f0a001007387 */ /* 0x0003e80000100a00 */
[----:B-1----:R-:W3:Y:S04]  /*1fd30*/  LDL.LU.64 R160, [R1+0x14f0] ;  /* 0x0014f00001a07983 */ /* 0x002ee80000300a00 */
[----:B------:R1:W-:Y:S04]  /*1fd40*/  STL.64 [R1+0x4e8], R152 ;  /* 0x0004e89801007387 */ /* 0x0003e80000100a00 */
[----:B-1----:R-:W3:Y:S01]  /*1fd50*/  LDL.LU.64 R152, [R1+0x14e8] ;  /* 0x0014e80001987983 */ /* 0x002ee20000300a00 */
[----:B----4-:R-:W-:-:S04]  /*1fd60*/  IMAD.WIDE R8, R181, 0x4, R8 ;  /* 0x00000004b5087825 */ /* 0x010fc800078e0208 */
[----:B--2---:R-:W-:-:S04]  /*1fd70*/  IMAD.WIDE R250, R181, 0x4, R250 ;  /* 0x00000004b5fa7825 */ /* 0x004fc800078e02fa */
[----:B---3--:R-:W-:-:S04]  /*1fd80*/  IMAD.WIDE R120, R181, 0x4, R120 ;  /* 0x00000004b5787825 */ /* 0x008fc800078e0278 */
[----:B------:R-:W-:-:S05]  /*1fd90*/  IMAD.WIDE R144, R181, 0x4, R144 ;  /* 0x00000004b5907825 */ /* 0x000fca00078e0290 */
[----:B------:R1:W-:Y:S04]  /*1fda0*/  STL.64 [R1+0x4e0], R144 ;  /* 0x0004e09001007387 */ /* 0x0003e80000100a00 */
[----:B-1----:R-:W2:Y:S04]  /*1fdb0*/  LDL.LU.64 R144, [R1+0x14e0] ;  /* 0x0014e00001907983 */ /* 0x002ea80000300a00 */
[----:B------:R1:W-:Y:S04]  /*1fdc0*/  STL.64 [R1+0x4d8], R136 ;  /* 0x0004d88801007387 */ /* 0x0003e80000100a00 */
[----:B-1----:R-:W3:Y:S04]  /*1fdd0*/  LDL.LU.64 R136, [R1+0x14d8] ;  /* 0x0014d80001887983 */ /* 0x002ee80000300a00 */
[----:B------:R1:W-:Y:S04]  /*1fde0*/  STL.64 [R1+0x4d0], R128 ;  /* 0x0004d08001007387 */ /* 0x0003e80000100a00 */
[----:B-1----:R-:W4:Y:S04]  /*1fdf0*/  LDL.LU.64 R128, [R1+0x14d0] ;  /* 0x0014d00001807983 */ /* 0x002f280000300a00 */
[----:B------:R1:W-:Y:S04]  /*1fe00*/  STL.64 [R1+0x4c8], R8 ;  /* 0x0004c80801007387 */ /* 0x0003e80000100a00 */
[----:B-1----:R-:W2:Y:S04]  /*1fe10*/  LDL.LU.64 R8, [R1+0x120] ;  /* 0x0001200001087983 */ /* 0x002ea80000300a00 */
[----:B------:R1:W-:Y:S04]  /*1fe20*/  STL.64 [R1+0x4c0], R120 ;  /* 0x0004c07801007387 */ /* 0x0003e80000100a00 */
[----:B-1----:R-:W3:Y:S04]  /*1fe30*/  LDL.LU.64 R120, [R1+0x14c8] ;  /* 0x0014c80001787983 */ /* 0x002ee80000300a00 */
[----:B------:R1:W-:Y:S02]  /*1fe40*/  STL.64 [R1+0x4b8], R250 ;  /* 0x0004b8fa01007387 */ /* 0x0003e40000100a00 */
[----:B-1----:R-:W-:-:S02]  /*1fe50*/  IMAD.WIDE R250, R181, 0x4, R44 ;  /* 0x00000004b5fa7825 */ /* 0x002fc400078e022c */
[----:B------:R-:W3:Y:S04]  /*1fe60*/  LDL.LU.64 R44, [R1+0xe0] ;  /* 0x0000e000012c7983 */ /* 0x000ee80000300a00 */
[----:B------:R1:W-:Y:S02]  /*1fe70*/  STL.64 [R1+0x4b0], R250 ;  /* 0x0004b0fa01007387 */ /* 0x0003e40000100a00 */
[----:B-1----:R-:W-:-:S04]  /*1fe80*/  IMAD.WIDE R250, R181, 0x4, R12 ;  /* 0x00000004b5fa7825 */ /* 0x002fc800078e020c */
[C---:B------:R-:W-:Y:S01]  /*1fe90*/  IMAD.WIDE R12, R181.reuse, 0x4, R244 ;  /* 0x00000004b50c7825 */ /* 0x040fe200078e02f4 */
[----:B------:R-:W-:Y:S03]  /*1fea0*/  STL.64 [R1+0x4a8], R250 ;  /* 0x0004a8fa01007387 */ /* 0x000fe60000100a00 */
[C---:B------:R-:W-:Y:S02]  /*1feb0*/  IMAD.WIDE R244, R181.reuse, 0x4, R76 ;  /* 0x00000004b5f47825 */ /* 0x040fe400078e024c */
[----:B------:R-:W4:Y:S04]  /*1fec0*/  LDL.LU.64 R76, [R1+0xa0] ;  /* 0x0000a000014c7983 */ /* 0x000f280000300a00 */
[----:B------:R1:W-:Y:S01]  /*1fed0*/  STL.64 [R1+0x4a0], R12 ;  /* 0x0004a00c01007387 */ /* 0x0003e20000100a00 */
[----:B------:R-:W-:-:S03]  /*1fee0*/  IMAD.WIDE R6, R181, 0x4, R6 ;  /* 0x00000004b5067825 */ /* 0x000fc600078e0206 */
[----:B------:R-:W-:Y:S01]  /*1fef0*/  STL.64 [R1+0x498], R244 ;  /* 0x000498f401007387 */ /* 0x000fe20000100a00 */
[----:B------:R-:W-:-:S04]  /*1ff00*/  IMAD.WIDE R2, R181, 0x4, R2 ;  /* 0x00000004b5027825 */ /* 0x000fc800078e0202 */
[----:B-1----:R-:W-:-:S05]  /*1ff10*/  IMAD.WIDE R12, R181, 0x4, R14 ;  /* 0x00000004b50c7825 */ /* 0x002fca00078e020e */
[----:B------:R1:W-:Y:S01]  /*1ff20*/  STL.64 [R1+0x490], R12 ;  /* 0x0004900c01007387 */ /* 0x0003e20000100a00 */
[----:B------:R-:W-:-:S03]  /*1ff30*/  IMAD.WIDE R112, R181, 0x4, R112 ;  /* 0x00000004b5707825 */ /* 0x000fc600078e0270 */
[----:B------:R-:W4:Y:S04]  /*1ff40*/  LDL.LU.64 R250, [R1+0x50] ;  /* 0x0000500001fa7983 */ /* 0x000f280000300a00 */
[----:B------:R1:W-:Y:S01]  /*1ff50*/  STL.64 [R1+0x488], R6 ;  /* 0x0004880601007387 */ /* 0x0003e20000100a00 */
[----:B------:R-:W-:-:S03]  /*1ff60*/  IMAD.WIDE R104, R181, 0x4, R104 ;  /* 0x00000004b5687825 */ /* 0x000fc600078e0268 */
[----:B-1----:R-:W4:Y:S04]  /*1ff70*/  LDL.LU.64 R12, [R1+0x40] ;  /* 0x00004000010c7983 */ /* 0x002f280000300a00 */
[----:B------:R1:W-:Y:S01]  /*1ff80*/  STL.64 [R1+0x480], R2 ;  /* 0x0004800201007387 */ /* 0x0003e20000100a00 */
[----:B------:R-:W-:-:S03]  /*1ff90*/  IMAD.WIDE R22, R181, 0x4, R22 ;  /* 0x00000004b5167825 */ /* 0x000fc600078e0216 */
[----:B------:R-:W4:Y:S04]  /*1ffa0*/  LDL.LU.64 R244, [R1+0x30] ;  /* 0x0000300001f47983 */ /* 0x000f280000300a00 */
[----:B------:R-:W4:Y:S01]  /*1ffb0*/  LDL.LU.64 R14, [R1+0x20] ;  /* 0x00002000010e7983 */ /* 0x000f220000300a00 */
[----:B------:R-:W-:-:S03]  /*1ffc0*/  IMAD.WIDE R168, R181, 0x4, R168 ;  /* 0x00000004b5a87825 */ /* 0x000fc600078e02a8 */
[----:B------:R-:W4:Y:S04]  /*1ffd0*/  LDL.LU.64 R6, [R1+0x10] ;  /* 0x0000100001067983 */ /* 0x000f280000300a00 */
[----:B-1----:R-:W4:Y:S01]  /*1ffe0*/  LDL.LU.64 R2, [R1] ;  /* 0x0000000001027983 */ /* 0x002f220000300a00 */
[----:B------:R-:W-:-:S03]  /*1fff0*/  IMAD.WIDE R186, R181, 0x4, R186 ;  /* 0x00000004b5ba7825 */ /* 0x000fc600078e02ba */
[----:B------:R1:W-:Y:S01]  /*20000*/  STL.64 [R1+0x478], R112 ;  /* 0x0004787001007387 */ /* 0x0003e20000100a00 */
[----:B------:R-:W-:-:S04]  /*20010*/  IMAD.WIDE R196, R181, 0x4, R196 ;  /* 0x00000004b5c47825 */ /* 0x000fc800078e02c4 */
[C---:B------:R-:W-:Y:S01]  /*20020*/  IMAD.WIDE R218, R181.reuse, 0x4, R218 ;  /* 0x00000004b5da7825 */ /* 0x040fe200078e02da */
[----:B-1----:R-:W4:Y:S04]  /*20030*/  LDL.LU.64 R112, [R1+0x14c0] ;  /* 0x0014c00001707983 */ /* 0x002f280000300a00 */
[----:B------:R1:W-:Y:S01]  /*20040*/  STL.64 [R1+0x470], R104 ;  /* 0x0004706801007387 */ /* 0x0003e20000100a00 */
[----:B------:R-:W-:-:S03]  /*20050*/  IMAD.WIDE R210, R181, 0x4, R210 ;  /* 0x00000004b5d27825 */ /* 0x000fc600078e02d2 */
        /* <DEDUP_REMOVED lines=19> */
[----:B------:R-:W-:Y:S04]  /*20190*/  STL.64 [R1+0x450], R246 ;  /* 0x000450f601007387 */ /* 0x000fe80000100a00 */
[----:B------:R1:W-:Y:S01]  /*201a0*/  STL.64 [R1+0x1300], R246 ;  /* 0x001300f601007387 */ /* 0x0003e20000100a00 */
[----:B------:R-:W-:-:S03]  /*201b0*/  IMAD.WIDE R60, R181, 0x4, R60 ;  /* 0x00000004b53c7825 */ /* 0x000fc600078e023c */
[----:B-1----:R-:W4:Y:S04]  /*201c0*/  LDL.LU.64 R246, [R1+0x60] ;  /* 0x0000600001f67983 */ /* 0x002f280000300a00 */
[----:B------:R1:W-:Y:S01]  /*201d0*/  STL.64 [R1+0x430], R202 ;  /* 0x000430ca01007387 */ /* 0x0003e20000100a00 */
[----:B------:R-:W-:-:S03]  /*201e0*/  IMAD.WIDE R68, R181, 0x4, R68 ;  /* 0x00000004b5447825 */ /* 0x000fc600078e0244 */
[----:B-1----:R-:W4:Y:S01]  /*201f0*/  LDL.LU.64 R202, [R1+0x1480] ;  /* 0x0014800001ca7983 */ /* 0x002f220000300a00 */
[----:B------:R-:W-:-:S04]  /*20200*/  IMAD.WIDE R84, R181, 0x4, R84 ;  /* 0x00000004b5547825 */ /* 0x000fc800078e0254 */
[----:B--2---:R-:W-:-:S05]  /*20210*/  IMAD.WIDE R8, R181, 0x4, R8 ;  /* 0x00000004b5087825 */ /* 0x004fca00078e0208 */
[----:B------:R1:W-:Y:S04]  /*20220*/  STL.64 [R1+0x428], R8 ;  /* 0x0004280801007387 */ /* 0x0003e80000100a00 */
[----:B-1----:R-:W2:Y:S04]  /*20230*/  LDL.LU.64 R8, [R1+0x1478] ;  /* 0x0014780001087983 */ /* 0x002ea80000300a00 */
[----:B------:R1:W-:Y:S04]  /*20240*/  STL.64 [R1+0x420], R184 ;  /* 0x000420b801007387 */ /* 0x0003e80000100a00 */
[----:B-1----:R-:W2:Y:S01]  /*20250*/  LDL.LU.64 R184, [R1+0x1470] ;  /* 0x0014700001b87983 */ /* 0x002ea20000300a00 */
[----:B---3--:R-:W-:-:S03]  /*20260*/  IMAD.WIDE R44, R181, 0x4, R44 ;  /* 0x00000004b52c7825 */ /* 0x008fc600078e022c */
[----:B------:R1:W-:Y:S01]  /*20270*/  STL.64 [R1+0x418], R166 ;  /* 0x000418a601007387 */ /* 0x0003e20000100a00 */
[----:B------:R-:W-:-:S03]  /*20280*/  IMAD.WIDE R92, R181, 0x4, R92 ;  /* 0x00000004b55c7825 */ /* 0x000fc600078e025c */
[----:B-1----:R-:W3:Y:S04]  /*20290*/  LDL.LU.64 R166, [R1+0x1468] ;  /* 0x0014680001a67983 */ /* 0x002ee80000300a00 */
[----:B------:R1:W-:Y:S01]  /*202a0*/  STL.64 [R1+0x410], R36 ;  /* 0x0004102401007387 */ /* 0x0003e20000100a00 */
[----:B------:R-:W-:-:S04]  /*202b0*/  IMAD.WIDE R100, R181, 0x4, R100 ;  /* 0x00000004b5647825 */ /* 0x000fc800078e0264 */
[C---:B----4-:R-:W-:Y:S01]  /*202c0*/  IMAD.WIDE R76, R181.reuse, 0x4, R76 ;  /* 0x00000004b54c7825 */ /* 0x050fe200078e024c */
[----:B-1----:R-:W4:Y:S04]  /*202d0*/  LDL.LU.64 R36, [R1+0x1460] ;  /* 0x0014600001247983 */ /* 0x002f280000300a00 */
[----:B------:R1:W-:Y:S04]  /*202e0*/  STL.64 [R1+0x408], R44 ;  /* 0x0004082c01007387 */ /* 0x0003e80000100a00 */
[----:B-1----:R-:W3:Y:S04]  /*202f0*/  LDL.LU.64 R44, [R1+0x1458] ;  /* 0x00145800012c7983 */ /* 0x002ee80000300a00 */
        /* <DEDUP_REMOVED lines=15> */
[----:B------:R-:W-:-:S04]  /*203f0*/  IMAD.WIDE R244, R181, 0x4, R244 ;  /* 0x00000004b5f47825 */ /* 0x000fc800078e02f4 */
[----:B------:R-:W-:-:S04]  /*20400*/  IMAD.WIDE R6, R181, 0x4, R6 ;  /* 0x00000004b5067825 */ /* 0x000fc800078e0206 */
[----:B------:R-:W-:-:S04]  /*20410*/  IMAD.WIDE R2, R181, 0x4, R2 ;  /* 0x00000004b5027825 */ /* 0x000fc800078e0202 */
[----:B------:R-:W-:-:S05]  /*20420*/  IMAD.WIDE R246, R181, 0x4, R246 ;  /* 0x00000004b5f67825 */ /* 0x000fca00078e02f6 */
[----:B------:R1:W-:Y:S04]  /*20430*/  STL.64 [R1+0x3c8], R246 ;  /* 0x0003c8f601007387 */ /* 0x0003e80000100a00 */
[----:B------:R-:W-:Y:S01]  /*20440*/  STL.64 [R1+0x3c0], R250 ;  /* 0x0003c0fa01007387 */ /* 0x000fe20000100a00 */
[----:B-1----:R-:W-:-:S04]  /*20450*/  IMAD.WIDE R246, R181, 0x4, R12 ;  /* 0x00000004b5f67825 */ /* 0x002fc800078e020c */
[C---:B------:R-:W-:Y:S01]  /*20460*/  IMAD.WIDE R12, R181.reuse, 0x4, R14 ;  /* 0x00000004b50c7825 */ /* 0x040fe200078e020e */
[----:B------:R-:W-:Y:S04]  /*20470*/  STL.64 [R1+0x3b8], R246 ;  /* 0x0003b8f601007387 */ /* 0x000fe80000100a00 */
[----:B------:R1:W-:Y:S04]  /*20480*/  STL.64 [R1+0x3b0], R244 ;  /* 0x0003b0f401007387 */ /* 0x0003e80000100a00 */
[----:B------:R-:W-:Y:S04]  /*20490*/  STL.64 [R1+0x3a8], R12 ;  /* 0x0003a80c01007387 */ /* 0x000fe80000100a00 */
[----:B------:R1:W-:Y:S02]  /*204a0*/  STL.64 [R1+0x3a0], R6 ;  /* 0x0003a00601007387 */ /* 0x0003e40000100a00 */
[----:B-1----:R-:W-:-:S02]  /*204b0*/  IMAD.WIDE R244, R181, 0x4, R242 ;  /* 0x00000004b5f47825 */ /* 0x002fc400078e02f2 */
[----:B------:R1:W-:Y:S02]  /*204c0*/  STL.64 [R1+0x398], R2 ;  /* 0x0003980201007387 */ /* 0x0003e40000100a00 */
[----:B------:R-:W-:-:S04]  /*204d0*/  IMAD.WIDE R6, R181, 0x4, R98 ;  /* 0x00000004b5067825 */ /* 0x000fc800078e0262 */
[----:B-1----:R-:W-:-:S04]  /*204e0*/  IMAD.WIDE R2, R181, 0x4, R96 ;  /* 0x00000004b5027825 */ /* 0x002fc800078e0260 */
[----:B------:R-:W-:-:S04]  /*204f0*/  IMAD.WIDE R14, R181, 0x4, R54 ;  /* 0x00000004b50e7825 */ /* 0x000fc800078e0236 */
[----:B--2---:R-:W-:-:S04]  /*20500*/  IMAD.WIDE R250, R181, 0x4, R8 ;  /* 0x00000004b5fa7825 */ /* 0x004fc800078e0208 */
[----:B---3--:R-:W-:-:S05]  /*20510*/  IMAD.WIDE R12, R181, 0x4, R100 ;  /* 0x00000004b50c7825 */ /* 0x008fca00078e0264 */
[----:B------:R1:W-:Y:S04]  /*20520*/  STL.64 [R1+0x380], R12 ;  /* 0x0003800c01007387 */ /* 0x0003e80000100a00 */
[----:B------:R-:W-:Y:S04]  /*20530*/  STL.64 [R1+0x388], R244 ;  /* 0x000388f401007387 */ /* 0x000fe80000100a00 */
[----:B------:R2:W-:Y:S04]  /*20540*/  STL.64 [R1+0x370], R6 ;  /* 0x0003700601007387 */ /* 0x0005e80000100a00 */
[----:B------:R-:W-:Y:S04]  /*20550*/  STL.64 [R1+0x1308], R244 ;  /* 0x001308f401007387 */ /* 0x000fe80000100a00 */
[----:B------:R3:W-:Y:S01]  /*20560*/  STL.64 [R1+0x360], R2 ;  /* 0x0003600201007387 */ /* 0x0007e20000100a00 */
[----:B-1----:R-:W-:-:S04]  /*20570*/  IMAD.WIDE R12, R181, 0x4, R92 ;  /* 0x00000004b50c7825 */ /* 0x002fc800078e025c */
[----:B--2---:R-:W-:-:S04]  /*20580*/  IMAD.WIDE R6, R181, 0x4, R90 ;  /* 0x00000004b5067825 */ /* 0x004fc800078e025a */
[----:B---3--:R-:W-:-:S05]  /*20590*/  IMAD.WIDE R2, R181, 0x4, R94 ;  /* 0x00000004b5027825 */ /* 0x008fca00078e025e */
[----:B------:R1:W-:Y:S04]  /*205a0*/  STL.64 [R1+0x350], R2 ;  /* 0x0003500201007387 */ /* 0x0003e80000100a00 */
        /* <DEDUP_REMOVED lines=30> */
[----:B------:R-:W-:Y:S03]  /*20790*/  STL.64 [R1+0x250], R12 ;  /* 0x0002500c01007387 */ /* 0x000fe60000100a00 */
[C---:B------:R-:W-:Y:S01]  /*207a0*/  IMAD.WIDE R244, R181.reuse, 0x4, R56 ;  /* 0x00000004b5f47825 */ /* 0x040fe200078e0238 */
[----:B------:R2:W-:Y:S03]  /*207b0*/  STL.64 [R1+0x240], R6 ;  /* 0x0002400601007387 */ /* 0x0005e60000100a00 */
[----:B-1----:R-:W-:-:S05]  /*207c0*/  IMAD.WIDE R2, R181, 0x4, R58 ;  /* 0x00000004b5027825 */ /* 0x002fca00078e023a */
[----:B------:R1:W-:Y:S01]  /*207d0*/  STL.64 [R1+0x230], R2 ;  /* 0x0002300201007387 */ /* 0x0003e20000100a00 */
[----:B--2---:R-:W-:-:S03]  /*207e0*/  IMAD.WIDE R6, R181, 0x4, R52 ;  /* 0x00000004b5067825 */ /* 0x004fc600078e0234 */
[----:B------:R-:W-:Y:S04]  /*207f0*/  STL.64 [R1+0x220], R244 ;  /* 0x000220f401007387 */ /* 0x000fe80000100a00 */
[----:B------:R2:W-:Y:S01]  /*20800*/  STL.64 [R1+0x200], R6 ;  /* 0x0002000601007387 */ /* 0x0005e20000100a00 */
[----:B-1----:R-:W-:-:S03]  /*20810*/  IMAD.WIDE R2, R181, 0x4, R50 ;  /* 0x00000004b5027825 */ /* 0x002fc600078e0232 */
[----:B------:R-:W-:Y:S04]  /*20820*/  STL.64 [R1+0x1318], R244 ;  /* 0x001318f401007387 */ /* 0x000fe80000100a00 */
[----:B------:R1:W-:Y:S01]  /*20830*/  STL.64 [R1+0x1f0], R2 ;  /* 0x0001f00201007387 */ /* 0x0003e20000100a00 */
[----:B--2---:R-:W-:-:S03]  /*20840*/  IMAD.WIDE R6, R181, 0x4, R46 ;  /* 0x00000004b5067825 */ /* 0x004fc600078e022e */
[----:B------:R-:W-:Y:S04]  /*20850*/  STL.64 [R1+0x210], R14 ;  /* 0x0002100e01007387 */ /* 0x000fe80000100a00 */
[----:B------:R-:W-:Y:S01]  /*20860*/  STL.64 [R1+0x1320], R14 ;  /* 0x0013200e01007387 */ /* 0x000fe20000100a00 */
[----:B-1----:R-:W-:-:S05]  /*20870*/  IMAD.WIDE R2, R181, 0x4, R48 ;  /* 0x00000004b5027825 */ /* 0x002fca00078e0230 */
[----:B------:R1:W-:Y:S01]  /*20880*/  STL.64 [R1+0x1e0], R2 ;  /* 0x0001e00201007387 */ /* 0x0003e20000100a00 */
[----:B------:R-:W-:-:S03]  /*20890*/  IMAD.WIDE R12, R181, 0x4, R42 ;  /* 0x00000004b50c7825 */ /* 0x000fc600078e022a */
[----:B------:R2:W-:Y:S01]  /*208a0*/  STL.64 [R1+0x1d0], R6 ;  /* 0x0001d00601007387 */ /* 0x0005e20000100a00 */
[----:B-1----:R-:W-:-:S04]  /*208b0*/  IMAD.WIDE R2, R181, 0x4, R44 ;  /* 0x00000004b5027825 */ /* 0x002fc800078e022c */
[C---:B--2---:R-:W-:Y:S01]  /*208c0*/  IMAD.WIDE R6, R181.reuse, 0x4, R40 ;  /* 0x00000004b5067825 */ /* 0x044fe200078e0228 */
[----:B------:R1:W-:Y:S04]  /*208d0*/  STL.64 [R1+0x1c0], R2 ;  /* 0x0001c00201007387 */ /* 0x0003e80000100a00 */
[----:B------:R4:W-:Y:S04]  /*208e0*/  STL.64 [R1+0x1b0], R12 ;  /* 0x0001b00c01007387 */ /* 0x0009e80000100a00 */
[----:B------:R2:W-:Y:S01]  /*208f0*/  STL.64 [R1+0x1a0], R6 ;  /* 0x0001a00601007387 */ /* 0x0005e20000100a00 */
[----:B-1----:R-:W-:-:S04]  /*20900*/  IMAD.WIDE R2, R181, 0x4, R38 ;  /* 0x00000004b5027825 */ /* 0x002fc800078e0226 */
[C---:B----4-:R-:W-:Y:S01]  /*20910*/  IMAD.WIDE R12, R181.reuse, 0x4, R36 ;  /* 0x00000004b50c7825 */ /* 0x050fe200078e0224 */
        /* <DEDUP_REMOVED lines=20> */
[----:B------:R-:W-:Y:S04]  /*20a60*/  STL.64 [R1+0xf0], R12 ;  /* 0x0000f00c01007387 */ /* 0x000fe80000100a00 */
[----:B------:R2:W-:Y:S01]  /*20a70*/  STL.64 [R1+0xe0], R6 ;  /* 0x0000e00601007387 */ /* 0x0005e20000100a00 */
[----:B-1----:R-:W-:-:S05]  /*20a80*/  IMAD.WIDE R2, R181, 0x4, R192 ;  /* 0x00000004b5027825 */ /* 0x002fca00078e02c0 */
[----:B------:R1:W-:Y:S01]  /*20a90*/  STL.64 [R1+0xd0], R2 ;  /* 0x0000d00201007387 */ /* 0x0003e20000100a00 */
[----:B--2---:R-:W-:-:S04]  /*20aa0*/  IMAD.WIDE R6, R181, 0x4, R4 ;  /* 0x00000004b5067825 */ /* 0x004fc800078e0204 */
[C---:B------:R-:W-:Y:S01]  /*20ab0*/  IMAD.WIDE R4, R181.reuse, 0x4, R198 ;  /* 0x00000004b5047825 */ /* 0x040fe200078e02c6 */
[----:B------:R2:W-:Y:S03]  /*20ac0*/  STL.64 [R1+0xb0], R6 ;  /* 0x0000b00601007387 */ /* 0x0005e60000100a00 */
[C---:B-1----:R-:W-:Y:S01]  /*20ad0*/  IMAD.WIDE R2, R181.reuse, 0x4, R200 ;  /* 0x00000004b5027825 */ /* 0x042fe200078e02c8 */
[----:B------:R-:W-:Y:S04]  /*20ae0*/  STL.64 [R1+0xc0], R250 ;  /* 0x0000c0fa01007387 */ /* 0x000fe80000100a00 */
[----:B------:R1:W-:Y:S01]  /*20af0*/  STL.64 [R1+0xa0], R4 ;  /* 0x0000a00401007387 */ /* 0x0003e20000100a00 */
[----:B--2---:R-:W-:-:S03]  /*20b00*/  IMAD.WIDE R6, R181, 0x4, R204 ;  /* 0x00000004b5067825 */ /* 0x004fc600078e02cc */
[----:B------:R-:W-:Y:S04]  /*20b10*/  STL.64 [R1+0x1338], R250 ;  /* 0x001338fa01007387 */ /* 0x000fe80000100a00 */
[----:B------:R2:W-:Y:S01]  /*20b20*/  STL.64 [R1+0x90], R2 ;  /* 0x0000900201007387 */ /* 0x0005e20000100a00 */
[----:B-1----:R-:W-:-:S03]  /*20b30*/  IMAD.WIDE R4, R181, 0x4, R206 ;  /* 0x00000004b5047825 */ /* 0x002fc600078e02ce */
[----:B------:R-:W-:Y:S04]  /*20b40*/  STL.64 [R1+0x70], R6 ;  /* 0x0000700601007387 */ /* 0x000fe80000100a00 */
[----:B------:R-:W3:Y:S01]  /*20b50*/  LDL.LU.64 R184, [R1+0x8] ;  /* 0x0000080001b87983 */ /* 0x000ee20000300a00 */
[----:B--2---:R-:W-:-:S03]  /*20b60*/  IMAD.WIDE R2, R181, 0x4, R208 ;  /* 0x00000004b5027825 */ /* 0x004fc600078e02d0 */
[----:B------:R-:W-:Y:S04]  /*20b70*/  STL.64 [R1+0x60], R4 ;  /* 0x0000600401007387 */ /* 0x000fe80000100a00 */
[----:B------:R-:W2:Y:S04]  /*20b80*/  LDL.LU.64 R200, [R1+0x18] ;  /* 0x0000180001c87983 */ /* 0x000ea80000300a00 */
[----:B------:R1:W-:Y:S04]  /*20b90*/  STL.64 [R1+0x50], R2 ;  /* 0x0000500201007387 */ /* 0x0003e80000100a00 */
[----:B------:R-:W4:Y:S04]  /*20ba0*/  LDL.LU.64 R192, [R1+0x28] ;  /* 0x0000280001c07983 */ /* 0x000f280000300a00 */
[----:B------:R-:W3:Y:S04]  /*20bb0*/  LDL.LU.64 R30, [R1+0x38] ;  /* 0x00003800011e7983 */ /* 0x000ee80000300a00 */
[----:B------:R-:W4:Y:S04]  /*20bc0*/  LDL.LU.64 R62, [R1+0x48] ;  /* 0x00004800013e7983 */ /* 0x000f280000300a00 */
        /* <DEDUP_REMOVED lines=21> */
[----:B------:R-:W4:Y:S01]  /*20d20*/  LDL.LU.64 R100, [R1+0x1a8] ;  /* 0x0001a80001647983 */ /* 0x000f220000300a00 */
[----:B------:R-:W-:-:S04]  /*20d30*/  IMAD.WIDE R244, R181, 0x4, R202 ;  /* 0x00000004b5f47825 */ /* 0x000fc800078e02ca */
[C---:B------:R-:W-:Y:S01]  /*20d40*/  IMAD.WIDE R14, R181.reuse, 0x4, R210 ;  /* 0x00000004b50e7825 */ /* 0x040fe200078e02d2 */
[----:B------:R-:W-:Y:S03]  /*20d50*/  STL.64 [R1+0x80], R244 ;  /* 0x000080f401007387 */ /* 0x000fe60000100a00 */
[C---:B------:R-:W-:Y:S01]  /*20d60*/  IMAD.WIDE R12, R181.reuse, 0x4, R218 ;  /* 0x00000004b50c7825 */ /* 0x040fe200078e02da */
[----:B------:R-:W-:Y:S03]  /*20d70*/  STL.64 [R1+0x1340], R244 ;  /* 0x001340f401007387 */ /* 0x000fe60000100a00 */
[C---:B-1----:R-:W-:Y:S01]  /*20d80*/  IMAD.WIDE R2, R181.reuse, 0x4, R212 ;  /* 0x00000004b5027825 */ /* 0x042fe200078e02d4 */
        /* <DEDUP_REMOVED lines=53> */
[----:B------:R-:W-:Y:S04]  /*210e0*/  STL.64 [R1+0x1400], R104 ;  /* 0x0014006801007387 */ /* 0x000fe80000100a00 */
[----:B------:R-:W-:Y:S04]  /*210f0*/  STL.64 [R1+0x1408], R106 ;  /* 0x0014086a01007387 */ /* 0x000fe80000100a00 */
[----:B------:R-:W-:Y:S04]  /*21100*/  STL.64 [R1+0x1410], R108 ;  /* 0x0014106c01007387 */ /* 0x000fe80000100a00 */
[----:B------:R1:W-:Y:S01]  /*21110*/  STL.64 [R1+0x1418], R110 ;  /* 0x0014186e01007387 */ /* 0x0003e20000100a00 */
[----:B--2---:R-:W-:-:S04]  /*21120*/  IMAD.WIDE R186, R181, 0x4, R200 ;  /* 0x00000004b5ba7825 */ /* 0x004fc800078e02c8 */
[C---:B---3--:R-:W-:Y:S02]  /*21130*/  IMAD.WIDE R190, R181.reuse, 0x4, R30 ;  /* 0x00000004b5be7825 */ /* 0x048fe400078e021e */
[----:B------:R-:W2:Y:S02]  /*21140*/  LDL.LU.64 R30, [R1+0x1b8] ;  /* 0x0001b800011e7983 */ /* 0x000ea40000300a00 */
[C---:B----4-:R-:W-:Y:S02]  /*21150*/  IMAD.WIDE R200, R181.reuse, 0x4, R32 ;  /* 0x00000004b5c87825 */ /* 0x050fe400078e0220 */
[----:B------:R-:W3:Y:S04]  /*21160*/  LDL.LU.64 R32, [R1+0x1c8] ;  /* 0x0001c80001207983 */ /* 0x000ee80000300a00 */
[----:B------:R-:W4:Y:S01]  /*21170*/  LDL.LU.64 R212, [R1+0x1d8] ;  /* 0x0001d80001d47983 */ /* 0x000f220000300a00 */
[----:B------:R-:W-:-:S04]  /*21180*/  IMAD.WIDE R202, R181, 0x4, R34 ;  /* 0x00000004b5ca7825 */ /* 0x000fc800078e0222 */
[----:B------:R-:W-:-:S04]  /*21190*/  IMAD.WIDE R188, R181, 0x4, R192 ;  /* 0x00000004b5bc7825 */ /* 0x000fc800078e02c0 */
[----:B------:R-:W-:-:S04]  /*211a0*/  IMAD.WIDE R204, R181, 0x4, R36 ;  /* 0x00000004b5cc7825 */ /* 0x000fc800078e0224 */
[----:B------:R-:W-:-:S04]  /*211b0*/  IMAD.WIDE R206, R181, 0x4, R38 ;  /* 0x00000004b5ce7825 */ /* 0x000fc800078e0226 */
[----:B------:R-:W-:-:S04]  /*211c0*/  IMAD.WIDE R38, R181, 0x4, R78 ;  /* 0x00000004b5267825 */ /* 0x000fc800078e024e */
[C---:B------:R-:W-:Y:S02]  /*211d0*/  IMAD.WIDE R208, R181.reuse, 0x4, R86 ;  /* 0x00000004b5d07825 */ /* 0x040fe400078e0256 */
[----:B------:R-:W2:Y:S02]  /*211e0*/  LDL.LU.64 R86, [R1+0x1e8] ;  /* 0x0001e80001567983 */ /* 0x000ea40000300a00 */
[C---:B------:R-:W-:Y:S02]  /*211f0*/  IMAD.WIDE R78, R181.reuse, 0x4, R88 ;  /* 0x00000004b54e7825 */ /* 0x040fe400078e0258 */
[----:B-1----:R-:W2:Y:S04]  /*21200*/  LDL.LU.64 R18, [R1+0x1f8] ;  /* 0x0001f80001127983 */ /* 0x002ea80000300a00 */
[----:B------:R-:W3:Y:S04]  /*21210*/  LDL.LU.64 R16, [R1+0x208] ;  /* 0x0002080001107983 */ /* 0x000ee80000300a00 */
[----:B------:R-:W4:Y:S01]  /*21220*/  LDL.LU.64 R214, [R1+0x218] ;  /* 0x0002180001d67983 */ /* 0x000f220000300a00 */
[----:B------:R-:W-:-:S03]  /*21230*/  IMAD.WIDE R34, R181, 0x4, R90 ;  /* 0x00000004b5227825 */ /* 0x000fc600078e025a */
[----:B------:R-:W4:Y:S04]  /*21240*/  LDL.LU.64 R88, [R1+0x228] ;  /* 0x0002280001587983 */ /* 0x000f280000300a00 */
[----:B------:R-:W4:Y:S04]  /*21250*/  LDL.LU.64 R194, [R1+0x238] ;  /* 0x0002380001c27983 */ /* 0x000f280000300a00 */
[----:B------:R-:W4:Y:S04]  /*21260*/  LDL.LU.64 R8, [R1+0x248] ;  /* 0x0002480001087983 */ /* 0x000f280000300a00 */
        /* <DEDUP_REMOVED lines=8> */
[----:B------:R-:W4:Y:S01]  /*212f0*/  LDL.LU.64 R224, [R1+0x2b8] ;  /* 0x0002b80001e07983 */ /* 0x000f220000300a00 */
[----:B------:R-:W-:-:S03]  /*21300*/  IMAD.WIDE R10, R181, 0x4, R40 ;  /* 0x00000004b50a7825 */ /* 0x000fc600078e0228 */
[----:B------:R-:W4:Y:S01]  /*21310*/  LDL.LU.64 R6, [R1+0x2c8] ;  /* 0x0002c80001067983 */ /* 0x000f220000300a00 */
[----:B------:R-:W-:-:S03]  /*21320*/  IMAD.WIDE R40, R181, 0x4, R84 ;  /* 0x00000004b5287825 */ /* 0x000fc600078e0254 */
[----:B------:R-:W4:Y:S01]  /*21330*/  LDL.LU.64 R220, [R1+0x2d8] ;  /* 0x0002d80001dc7983 */ /* 0x000f220000300a00 */
[----:B------:R-:W-:-:S03]  /*21340*/  IMAD.WIDE R84, R181, 0x4, R100 ;  /* 0x00000004b5547825 */ /* 0x000fc600078e0264 */
        /* <DEDUP_REMOVED lines=11> */
[----:B------:R-:W4:Y:S04]  /*21400*/  LDL.64 R250, [R1+0x730] ;  /* 0x0007300001fa7983 */ /* 0x000f280000100a00 */
        /* <DEDUP_REMOVED lines=11> */
[----:B------:R-:W4:Y:S01]  /*214c0*/  LDL.64 R72, [R1+0x4a8] ;  /* 0x0004a80001487983 */ /* 0x000f220000100a00 */
[----:B------:R-:W-:-:S03]  /*214d0*/  IMAD.WIDE R182, R181, 0x4, R240 ;  /* 0x00000004b5b67825 */ /* 0x000fc600078e02f0 */
[----:B------:R-:W4:Y:S04]  /*214e0*/  LDL.64 R70, [R1+0x488] ;  /* 0x0004880001467983 */ /* 0x000f280000100a00 */
[----:B------:R-:W4:Y:S04]  /*214f0*/  LDL.64 R68, [R1+0x468] ;  /* 0x0004680001447983 */ /* 0x000f280000100a00 */
[----:B------:R-:W4:Y:S04]  /*21500*/  LDL.64 R66, [R1+0x448] ;  /* 0x0004480001427983 */ /* 0x000f280000100a00 */
[----:B------:R-:W4:Y:S04]  /*21510*/  LDL.64 R64, [R1+0x428] ;  /* 0x0004280001407983 */ /* 0x000f280000100a00 */
[----:B------:R-:W4:Y:S01]  /*21520*/  LDL.64 R60, [R1+0x408] ;  /* 0x00040800013c7983 */ /* 0x000f220000100a00 */
[----:B------:R-:W-:-:S04]  /*21530*/  IMAD.WIDE R172, R181, 0x4, R232 ;  /* 0x00000004b5ac7825 */ /* 0x000fc800078e02e8 */
[----:B------:R-:W-:-:S04]  /*21540*/  IMAD.WIDE R170, R181, 0x4, R230 ;  /* 0x00000004b5aa7825 */ /* 0x000fc800078e02e6 */
[----:B------:R-:W-:-:S04]  /*21550*/  IMAD.WIDE R178, R181, 0x4, R238 ;  /* 0x00000004b5b27825 */ /* 0x000fc800078e02ee */
[----:B------:R-:W-:-:S04]  /*21560*/  IMAD.WIDE R168, R181, 0x4, R228 ;  /* 0x00000004b5a87825 */ /* 0x000fc800078e02e4 */
[----:B------:R-:W-:-:S04]  /*21570*/  IMAD.WIDE R176, R181, 0x4, R236 ;  /* 0x00000004b5b07825 */ /* 0x000fc800078e02ec */
[C---:B--2---:R-:W-:Y:S02]  /*21580*/  IMAD.WIDE R240, R181.reuse, 0x4, R18 ;  /* 0x00000004b5f07825 */ /* 0x044fe400078e0212 */
[----:B------:R-:W2:Y:S02]  /*21590*/  LDL.64 R18, [R1+0x3e8] ;  /* 0x0003e80001127983 */ /* 0x000ea40000100a00 */
[C---:B---3--:R-:W-:Y:S02]  /*215a0*/  IMAD.WIDE R28, R181.reuse, 0x4, R16 ;  /* 0x00000004b51c7825 */ /* 0x048fe400078e0210 */
[----:B------:R-:W3:Y:S02]  /*215b0*/  LDL.64 R16, [R1+0x3c8] ;  /* 0x0003c80001107983 */ /* 0x000ee40000100a00 */
[C---:B----4-:R-:W-:Y:S02]  /*215c0*/  IMAD.WIDE R26, R181.reuse, 0x4, R8 ;  /* 0x00000004b51a7825 */ /* 0x050fe400078e0208 */
[----:B------:R-:W4:Y:S02]  /*215d0*/  LDL.64 R8, [R1+0x3a8] ;  /* 0x0003a80001087983 */ /* 0x000f240000100a00 */
[----:B------:R-:W-:-:S04]  /*215e0*/  IMAD.WIDE R238, R181, 0x4, R194 ;  /* 0x00000004b5ee7825 */ /* 0x000fc800078e02c2 */
[C---:B------:R-:W-:Y:S02]  /*215f0*/  IMAD.WIDE R24, R181.reuse, 0x4, R4 ;  /* 0x00000004b5187825 */ /* 0x040fe400078e0204 */
[----:B------:R-:W4:Y:S02]  /*21600*/  LDL.64 R4, [R1+0x380] ;  /* 0x0003800001047983 */ /* 0x000f240000100a00 */
[----:B------:R-:W-:-:S04]  /*21610*/  IMAD.WIDE R236, R181, 0x4, R196 ;  /* 0x00000004b5ec7825 */ /* 0x000fc800078e02c4 */
[C---:B------:R-:W-:Y:S02]  /*21620*/  IMAD.WIDE R22, R181.reuse, 0x4, R6 ;  /* 0x00000004b5167825 */ /* 0x040fe400078e0206 */
[----:B------:R-:W4:Y:S02]  /*21630*/  LDL.64 R6, [R1+0x340] ;  /* 0x0003400001067983 */ /* 0x000f240000100a00 */
[C---:B------:R-:W-:Y:S02]  /*21640*/  IMAD.WIDE R232, R181.reuse, 0x4, R198 ;  /* 0x00000004b5e87825 */ /* 0x040fe400078e02c6 */
[----:B------:R-:W4:Y:S02]  /*21650*/  LDL.64 R198, [R1+0x300] ;  /* 0x0003000001c67983 */ /* 0x000f240000100a00 */
[----:B------:R-:W-:-:S04]  /*21660*/  IMAD.WIDE R20, R181, 0x4, R222 ;  /* 0x00000004b5147825 */ /* 0x000fc800078e02de */
[C---:B------:R-:W-:Y:S02]  /*21670*/  IMAD.WIDE R222, R181.reuse, 0x4, R246 ;  /* 0x00000004b5de7825 */ /* 0x040fe400078e02f6 */
[----:B------:R-:W4:Y:S02]  /*21680*/  LDL.64 R246, [R1+0x2c0] ;  /* 0x0002c00001f67983 */ /* 0x000f240000100a00 */
[C---:B------:R-:W-:Y:S02]  /*21690*/  IMAD.WIDE R230, R181.reuse, 0x4, R242 ;  /* 0x00000004b5e67825 */ /* 0x040fe400078e02f2 */
[----:B------:R-:W4:Y:S02]  /*216a0*/  LDL.64 R242, [R1+0x280] ;  /* 0x0002800001f27983 */ /* 0x000f240000100a00 */
[C---:B------:R-:W-:Y:S02]  /*216b0*/  IMAD.WIDE R194, R181.reuse, 0x4, R12 ;  /* 0x00000004b5c27825 */ /* 0x040fe400078e020c */
[----:B------:R-:W4:Y:S02]  /*216c0*/  LDL.64 R12, [R1+0x240] ;  /* 0x00024000010c7983 */ /* 0x000f240000100a00 */
[----:B------:R-:W-:-:S02]  /*216d0*/  IMAD.WIDE R228, R181, 0x4, R14 ;  /* 0x00000004b5e47825 */ /* 0x000fc400078e020e */
[----:B------:R-:W4:Y:S02]  /*216e0*/  LDL.64 R14, [R1+0x200] ;  /* 0x00020000010e7983 */ /* 0x000f240000100a00 */
[C---:B------:R-:W-:Y:S02]  /*216f0*/  IMAD.WIDE R196, R181.reuse, 0x4, R244 ;  /* 0x00000004b5c47825 */ /* 0x040fe400078e02f4 */
[----:B------:R-:W4:Y:S04]  /*21700*/  LDL.64 R244, [R1+0x1c0] ;  /* 0x0001c00001f47983 */ /* 0x000f280000100a00 */
[----:B------:R-:W-:Y:S01]  /*21710*/  LDGSTS.E [R249+0x40000], desc[UR22][R250.64], P3 ;  /* 0x40000000faf97fae */ /* 0x000fe200099a1016 */
[----:B------:R-:W-:-:S03]  /*21720*/  IMAD.WIDE R174, R181, 0x4, R234 ;  /* 0x00000004b5ae7825 */ /* 0x000fc600078e02ea */
[----:B------:R-:W-:Y:S04]  /*21730*/  LDGSTS.E [R249+0x40400], desc[UR22][R110.64], P3 ;  /* 0x404000006ef97fae */ /* 0x000fe800099a1016 */
[----:B------:R-:W4:Y:S01]  /*21740*/  LDL.64 R250, [R1+0x180] ;  /* 0x0001800001fa7983 */ /* 0x000f220000100a00 */
[----:B------:R-:W-:-:S03]  /*21750*/  IMAD.WIDE R234, R181, 0x4, R224 ;  /* 0x00000004b5ea7825 */ /* 0x000fc600078e02e0 */
[----:B------:R-:W-:Y:S01]  /*21760*/  LDGSTS.E [R249+0x40800], desc[UR22][R108.64], P3 ;  /* 0x408000006cf97fae */ /* 0x000fe200099a1016 */
[----:B------:R-:W-:-:S03]  /*21770*/  IMAD.WIDE R166, R181, 0x4, R226 ;  /* 0x00000004b5a67825 */ /* 0x000fc600078e02e2 */
[----:B------:R-:W4:Y:S01]  /*21780*/  LDL.64 R226, [R1+0x140] ;  /* 0x0001400001e27983 */ /* 0x000f220000100a00 */
[----:B------:R-:W-:-:S03]  /*21790*/  IMAD.WIDE R224, R181, 0x4, R2 ;  /* 0x00000004b5e07825 */ /* 0x000fc600078e0202 */
[----:B------:R-:W4:Y:S04]  /*217a0*/  LDL.64 R2, [R1+0x100] ;  /* 0x0001000001027983 */ /* 0x000f280000100a00 */
[----:B------:R-:W4:Y:S04]  /*217b0*/  LDL.LU.64 R110, [R1+0x1418] ;  /* 0x00141800016e7983 */ /* 0x000f280000300a00 */
[----:B------:R-:W4:Y:S04]  /*217c0*/  LDL.LU.64 R108, [R1+0x1410] ;  /* 0x00141000016c7983 */ /* 0x000f280000300a00 */
        /* <DEDUP_REMOVED lines=30> */
[----:B--2---:R-:W-:Y:S04]  /*219b0*/  LDGSTS.E [R249+0x44800], desc[UR22][R18.64], P3 ;  /* 0x4480000012f97fae */ /* 0x004fe800099a1016 */
[----:B---3--:R-:W-:Y:S04]  /*219c0*/  LDGSTS.E [R249+0x44c00], desc[UR22][R16.64], P3 ;  /* 0x44c0000010f97fae */ /* 0x008fe800099a1016 */
[----:B------:R-:W2:Y:S04]  /*219d0*/  LDL.LU.64 R18, [R1+0x1390] ;  /* 0x0013900001127983 */ /* 0x000ea80000300a00 */
[----:B------:R-:W3:Y:S04]  /*219e0*/  LDL.LU.64 R16, [R1+0x1388] ;  /* 0x0013880001107983 */ /* 0x000ee80000300a00 */
[----:B----4-:R-:W-:Y:S04]  /*219f0*/  LDGSTS.E [R249+0x45000], desc[UR22][R8.64], P3 ;  /* 0x4500000008f97fae */ /* 0x010fe800099a1016 */
[----:B------:R-:W4:Y:S04]  /*21a00*/  LDL.LU.64 R8, [R1+0x1380] ;  /* 0x0013800001087983 */ /* 0x000f280000300a00 */
[----:B------:R-:W-:Y:S04]  /*21a10*/  LDGSTS.E [R249+0x45400], desc[UR22][R4.64], P3 ;  /* 0x4540000004f97fae */ /* 0x000fe800099a1016 */
[----:B------:R-:W2:Y:S04]  /*21a20*/  LDL.LU.64 R4, [R1+0x1378] ;  /* 0x0013780001047983 */ /* 0x000ea80000300a00 */
[----:B------:R-:W-:Y:S04]  /*21a30*/  LDGSTS.E [R249+0x45800], desc[UR22][R6.64], P3 ;  /* 0x4580000006f97fae */ /* 0x000fe800099a1016 */
[----:B------:R-:W2:Y:S04]  /*21a40*/  LDL.LU.64 R6, [R1+0x1370] ;  /* 0x0013700001067983 */ /* 0x000ea80000300a00 */
[----:B------:R-:W-:Y:S04]  /*21a50*/  LDGSTS.E [R249+0x45c00], desc[UR22][R198.64], P3 ;  /* 0x45c00000c6f97fae */ /* 0x000fe800099a1016 */
[----:B------:R-:W-:Y:S04]  /*21a60*/  LDGSTS.E [R249+0x46000], desc[UR22][R246.64], P3 ;  /* 0x46000000f6f97fae */ /* 0x000fe800099a1016 */
        /* <DEDUP_REMOVED lines=10> */
[----:B------:R-:W2:Y:S04]  /*21b10*/  LDL.LU.64 R244, [R1+0x1340] ;  /* 0x0013400001f47983 */ /* 0x000ea80000300a00 */
[----:B------:R-:W2:Y:S04]  /*21b20*/  LDL.LU.64 R250, [R1+0x1338] ;  /* 0x0013380001fa7983 */ /* 0x000ea80000300a00 */
[----:B------:R-:W-:Y:S04]  /*21b30*/  LDGSTS.E [R249+0x47800], desc[UR22][R226.64], P3 ;  /* 0x47800000e2f97fae */ /* 0x000fe800099a1016 */
[----:B------:R-:W-:Y:S01]  /*21b40*/  LDGSTS.E [R249+0x47c00], desc[UR22][R2.64], P3 ;  /* 0x47c0000002f97fae */ /* 0x000fe200099a1016 */
[----:B------:R-:W-:-:S04]  /*21b50*/  IMAD.WIDE R112, R181, 0x4, R112 ;  /* 0x00000004b5707825 */ /* 0x000fc800078e0270 */
[----:B------:R-:W-:-:S04]  /*21b60*/  IMAD.WIDE R120, R181, 0x4, R120 ;  /* 0x00000004b5787825 */ /* 0x000fc800078e0278 */
[----:B------:R-:W-:-:S04]  /*21b70*/  IMAD.WIDE R128, R181, 0x4, R128 ;  /* 0x00000004b5807825 */ /* 0x000fc800078e0280 */
[----:B------:R-:W-:-:S04]  /*21b80*/  IMAD.WIDE R136, R181, 0x4, R136 ;  /* 0x00000004b5887825 */ /* 0x000fc800078e0288 */
[----:B------:R-:W-:-:S04]  /*21b90*/  IMAD.WIDE R144, R181, 0x4, R144 ;  /* 0x00000004b5907825 */ /* 0x000fc800078e0290 */
[----:B------:R-:W-:-:S04]  /*21ba0*/  IMAD.WIDE R152, R181, 0x4, R152 ;  /* 0x00000004b5987825 */ /* 0x000fc800078e0298 */
[----:B------:R-:W-:-:S04]  /*21bb0*/  IMAD.WIDE R160, R181, 0x4, R160 ;  /* 0x00000004b5a07825 */ /* 0x000fc800078e02a0 */
[----:B------:R-:W-:-:S04]  /*21bc0*/  IMAD.WIDE R212, R181, 0x4, R212 ;  /* 0x00000004b5d47825 */ /* 0x000fc800078e02d4 */
[C---:B------:R-:W-:Y:S01]  /*21bd0*/  IMAD.WIDE R214, R181.reuse, 0x4, R214 ;  /* 0x00000004b5d67825 */ /* 0x040fe200078e02d6 */
[----:B--2---:R-:W-:Y:S04]  /*21be0*/  LDGSTS.E [R249+0x50000], desc[UR22][R250.64], P3 ;  /* 0x50000000faf97fae */ /* 0x004fe800099a1016 */
[----:B------:R-:W-:Y:S04]  /*21bf0*/  LDGSTS.E [R249+0x50400], desc[UR22][R244.64], P3 ;  /* 0x50400000f4f97fae */ /* 0x000fe800099a1016 */
[----:B------:R-:W-:Y:S04]  /*21c00*/  LDGSTS.E [R249+0x50800], desc[UR22][R14.64], P3 ;  /* 0x508000000ef97fae */ /* 0x000fe800099a1016 */
[----:B------:R-:W2:Y:S04]  /*21c10*/  LDL.LU.64 R250, [R1+0x1330] ;  /* 0x0013300001fa7983 */ /* 0x000ea80000300a00 */
[----:B------:R-:W2:Y:S04]  /*21c20*/  LDL.64 R2, [R1+0x728] ;  /* 0x0007280001027983 */ /* 0x000ea80000100a00 */
[----:B------:R-:W3:Y:S04]  /*21c30*/  LDL.64 R14, [R1+0x708] ;  /* 0x00070800010e7983 */ /* 0x000ee80000100a00 */
[----:B------:R-:W3:Y:S04]  /*21c40*/  LDL.64 R244, [R1+0x6e8] ;  /* 0x0006e80001f47983 */ /* 0x000ee80000100a00 */
[----:B------:R-:W3:Y:S04]  /*21c50*/  LDL.64 R226, [R1+0x2b0] ;  /* 0x0002b00001e27983 */ /* 0x000ee80000100a00 */
[----:B------:R-:W-:Y:S04]  /*21c60*/  LDGSTS.E [R249+0x50c00], desc[UR22][R12.64], P3 ;  /* 0x50c000000cf97fae */ /* 0x000fe800099a1016 */
[----:B------:R1:W-:Y:S04]  /*21c70*/  STL.64 [R1+0x1078], R12 ;  /* 0x0010780c01007387 */ /* 0x0003e80000100a00 */
[----:B----4-:R-:W-:Y:S04]  /*21c80*/  LDGSTS.E [R249+0x51000], desc[UR22][R8.64], P3 ;  /* 0x5100000008f97fae */ /* 0x010fe800099a1016 */
[----:B------:R-:W-:Y:S04]  /*21c90*/  LDGSTS.E [R249+0x51400], desc[UR22][R64.64], P3 ;  /* 0x5140000040f97fae */ /* 0x000fe800099a1016 */
[----:B-1----:R-:W4:Y:S04]  /*21ca0*/  LDL.64 R12, [R1+0x330] ;  /* 0x00033000010c7983 */ /* 0x002f280000100a00 */
[----:B------:R1:W-:Y:S04]  /*21cb0*/  STL.64 [R1+0x1080], R8 ;  /* 0x0010800801007387 */ /* 0x0003e80000100a00 */
[----:B------:R-:W-:Y:S04]  /*21cc0*/  LDGSTS.E [R249+0x51800], desc[UR22][R72.64], P3 ;  /* 0x5180000048f97fae */ /* 0x000fe800099a1016 */
[----:B------:R-:W-:Y:S04]  /*21cd0*/  LDGSTS.E [R249+0x51c00], desc[UR22][R82.64], P3 ;  /* 0x51c0000052f97fae */ /* 0x000fe800099a1016 */
[----:B-1----:R-:W4:Y:S04]  /*21ce0*/  LDL.64 R8, [R1+0x370] ;  /* 0x0003700001087983 */ /* 0x002f280000100a00 */
[----:B------:R1:W-:Y:S04]  /*21cf0*/  STL.64 [R1+0x1088], R64 ;  /* 0x0010884001007387 */ /* 0x0003e80000100a00 */
[----:B------:R-:W-:Y:S04]  /*21d00*/  LDGSTS.E [R249+0x52000], desc[UR22][R104.64], P3 ;  /* 0x5200000068f97fae */ /* 0x000fe800099a1016 */
[----:B------:R-:W-:Y:S04]  /*21d10*/  LDGSTS.E [R249+0x52400], desc[UR22][R112.64], P3 ;  /* 0x5240000070f97fae */ /* 0x000fe800099a1016 */
[----:B-1----:R-:W4:Y:S04]  /*21d20*/  LDL.LU.64 R64, [R1+0x70] ;  /* 0x0000700001407983 */ /* 0x002f280000300a00 */
[----:B------:R1:W-:Y:S04]  /*21d30*/  STL.64 [R1+0x1090], R72 ;  /* 0x0010904801007387 */ /* 0x0003e80000100a00 */
[----:B------:R-:W-:Y:S04]  /*21d40*/  LDGSTS.E [R249+0x52800], desc[UR22][R120.64], P3 ;  /* 0x5280000078f97fae */ /* 0x000fe800099a1016 */
[----:B------:R-:W-:Y:S04]  /*21d50*/  LDGSTS.E [R249+0x52c00], desc[UR22][R128.64], P3 ;  /* 0x52c0000080f97fae */ /* 0x000fe800099a1016 */
[----:B-1----:R-:W4:Y:S04]  /*21d60*/  LDL.LU.64 R72, [R1+0x230] ;  /* 0x0002300001487983 */ /* 0x002f280000300a00 */
[----:B------:R1:W-:Y:S04]  /*21d70*/  STL.64 [R1+0x1098], R82 ;  /* 0x0010985201007387 */ /* 0x0003e80000100a00 */
[----:B------:R-:W-:Y:S04]  /*21d80*/  LDGSTS.E [R249+0x53000], desc[UR22][R136.64], P3 ;  /* 0x5300000088f97fae */ /* 0x000fe800099a1016 */
        /* <DEDUP_REMOVED lines=19> */
[----:B------:R-:W-:Y:S01]  /*21ec0*/  LDGSTS.E [R249+0x55800], desc[UR22][R206.64], P3 ;  /* 0x55800000cef97fae */ /* 0x000fe200099a1016 */
[----:B------:R-:W-:-:S03]  /*21ed0*/  IMAD.WIDE R216, R181, 0x4, R216 ;  /* 0x00000004b5d87825 */ /* 0x000fc600078e02d8 */
[----:B------:R-:W-:Y:S04]  /*21ee0*/  LDGSTS.E [R249+0x55c00], desc[UR22][R208.64], P3 ;  /* 0x55c00000d0f97fae */ /* 0x000fe800099a1016 */
[----:B-1----:R-:W4:Y:S04]  /*21ef0*/  LDL.64 R136, [R1+0x460] ;  /* 0x0004600001887983 */ /* 0x002f280000100a00 */
[----:B------:R1:W-:Y:S01]  /*21f00*/  STL.64 [R1+0x10c8], R144 ;  /* 0x0010c89001007387 */ /* 0x0003e20000100a00 */
[----:B------:R-:W-:-:S03]  /*21f10*/  IMAD.WIDE R218, R181, 0x4, R218 ;  /* 0x00000004b5da7825 */ /* 0x000fc600078e02da */
[----:B------:R-:W-:Y:S01]  /*21f20*/  LDGSTS.E [R249+0x56000], desc[UR22][R210.64], P3 ;  /* 0x56000000d2f97fae */ /* 0x000fe200099a1016 */
[----:B------:R-:W-:-:S03]  /*21f30*/  IMAD.WIDE R220, R181, 0x4, R220 ;  /* 0x00000004b5dc7825 */ /* 0x000fc600078e02dc */
        /* <DEDUP_REMOVED lines=15> */
[----:B-1----:R-:W4:Y:S04]  /*22030*/  LDL.LU.64 R176, [R1+0x130] ;  /* 0x0001300001b07983 */ /* 0x002f280000300a00 */
[----:B------:R1:W-:Y:S04]  /*22040*/  STL.64 [R1+0x10f0], R186 ;  /* 0x0010f0ba01007387 */ /* 0x0003e80000100a00 */
[----:B-1----:R-:W4:Y:S04]  /*22050*/  LDL.LU.64 R186, [R1+0x3e0] ;  /* 0x0003e00001ba7983 */ /* 0x002f280000300a00 */
[----:B------:R1:W-:Y:S04]  /*22060*/  STL.64 [R1+0x10f8], R200 ;  /* 0x0010f8c801007387 */ /* 0x0003e80000100a00 */
[----:B-1----:R-:W4:Y:S04]  /*22070*/  LDL.64 R200, [R1+0x4e0] ;  /* 0x0004e00001c87983 */ /* 0x002f280000100a00 */
[----:B------:R1:W-:Y:S04]  /*22080*/  STL.64 [R1+0x1100], R202 ;  /* 0x001100ca01007387 */ /* 0x0003e80000100a00 */
[----:B--2---:R-:W-:Y:S04]  /*22090*/  LDGSTS.E [R250+0x40100], desc[UR22][R2.64], P3 ;  /* 0x4010000002fa7fae */ /* 0x004fe800099a1016 */
[----:B-1----:R-:W2:Y:S04]  /*220a0*/  LDL.64 R202, [R1+0x500] ;  /* 0x0005000001ca7983 */ /* 0x002ea80000100a00 */
[----:B------:R1:W-:Y:S04]  /*220b0*/  STL.64 [R1+0x1108], R204 ;  /* 0x001108cc01007387 */ /* 0x0003e80000100a00 */
[----:B---3--:R-:W-:Y:S04]  /*220c0*/  LDGSTS.E [R250+0x40500], desc[UR22][R14.64], P3 ;  /* 0x405000000efa7fae */ /* 0x008fe800099a1016 */
[----:B------:R-:W-:Y:S04]  /*220d0*/  LDGSTS.E [R250+0x40900], desc[UR22][R244.64], P3 ;  /* 0x40900000f4fa7fae */ /* 0x000fe800099a1016 */
[----:B-1----:R-:W3:Y:S04]  /*220e0*/  LDL.LU.64 R204, [R1+0x170] ;  /* 0x0001700001cc7983 */ /* 0x002ee80000300a00 */
[----:B------:R1:W-:Y:S04]  /*220f0*/  STL.64 [R1+0x1110], R206 ;  /* 0x001110ce01007387 */ /* 0x0003e80000100a00 */
[----:B-1----:R-:W2:Y:S04]  /*22100*/  LDL.LU.64 R206, [R1+0x2f0] ;  /* 0x0002f00001ce7983 */ /* 0x002ea80000300a00 */
[----:B------:R1:W-:Y:S04]  /*22110*/  STL.64 [R1+0x1118], R208 ;  /* 0x001118d001007387 */ /* 0x0003e80000100a00 */
[----:B-1----:R-:W2:Y:S04]  /*22120*/  LDL.64 R208, [R1+0x520] ;  /* 0x0005200001d07983 */ /* 0x002ea80000100a00 */
[----:B------:R1:W-:Y:S04]  /*22130*/  STL.64 [R1+0x1120], R210 ;  /* 0x001120d201007387 */ /* 0x0003e80000100a00 */
[----:B-1----:R-:W2:Y:S04]  /*22140*/  LDL.64 R210, [R1+0x540] ;  /* 0x0005400001d27983 */ /* 0x002ea80000100a00 */
[----:B------:R1:W-:Y:S04]  /*22150*/  STL.64 [R1+0x1128], R212 ;  /* 0x001128d401007387 */ /* 0x0003e80000100a00 */
[----:B-1----:R-:W2:Y:S04]  /*22160*/  LDL.LU.64 R212, [R1+0x1b0] ;  /* 0x0001b00001d47983 */ /* 0x002ea80000300a00 */
[----:B------:R1:W-:Y:S04]  /*22170*/  STL.64 [R1+0x1130], R214 ;  /* 0x001130d601007387 */ /* 0x0003e80000100a00 */
[----:B-1----:R-:W2:Y:S04]  /*22180*/  LDL.64 R214, [R1+0x668] ;  /* 0x0006680001d67983 */ /* 0x002ea80000100a00 */
        /* <DEDUP_REMOVED lines=9> */
[----:B-1----:R-:W3:Y:S04]  /*22220*/  LDL.LU.64 R248, [R1+0x3c0] ;  /* 0x0003c00001f87983 */ /* 0x002ee80000300a00 */
[----:B------:R1:W-:Y:S04]  /*22230*/  STL.64 [R1+0x1158], R224 ;  /* 0x001158e001007387 */ /* 0x0003e80000100a00 */
[----:B-1----:R-:W3:Y:S04]  /*22240*/  LDL.LU.64 R224, [R1+0x270] ;  /* 0x0002700001e07983 */ /* 0x002ee80000300a00 */
[----:B------:R-:W3:Y:S04]  /*22250*/  LDL.LU.64 R2, [R1+0x1328] ;  /* 0x0013280001027983 */ /* 0x000ee80000300a00 */
[----:B------:R-:W3:Y:S04]  /*22260*/  LDL.LU.64 R14, [R1+0x1320] ;  /* 0x00132000010e7983 */ /* 0x000ee80000300a00 */
[----:B------:R-:W3:Y:S01]  /*22270*/  LDL.LU.64 R244, [R1+0x1318] ;  /* 0x0013180001f47983 */ /* 0x000ee20000300a00 */
[----:B------:R-:W-:-:S04]  /*22280*/  IMAD.WIDE R114, R181, 0x4, R114 ;  /* 0x00000004b5727825 */ /* 0x000fc800078e0272 */
[----:B------:R-:W-:-:S04]  /*22290*/  IMAD.WIDE R122, R181, 0x4, R122 ;  /* 0x00000004b57a7825 */ /* 0x000fc800078e027a */
[----:B------:R-:W-:-:S04]  /*222a0*/  IMAD.WIDE R130, R181, 0x4, R130 ;  /* 0x00000004b5827825 */ /* 0x000fc800078e0282 */
[----:B------:R-:W-:-:S04]  /*222b0*/  IMAD.WIDE R138, R181, 0x4, R138 ;  /* 0x00000004b58a7825 */ /* 0x000fc800078e028a */
[----:B------:R-:W-:-:S04]  /*222c0*/  IMAD.WIDE R146, R181, 0x4, R146 ;  /* 0x00000004b5927825 */ /* 0x000fc800078e0292 */
[----:B------:R-:W-:-:S04]  /*222d0*/  IMAD.WIDE R154, R181, 0x4, R154 ;  /* 0x00000004b59a7825 */ /* 0x000fc800078e029a */
[C---:B------:R-:W-:Y:S01]  /*222e0*/  IMAD.WIDE R162, R181.reuse, 0x4, R162 ;  /* 0x00000004b5a27825 */ /* 0x040fe200078e02a2 */
[----:B----4-:R-:W-:Y:S03]  /*222f0*/  STL.64 [R1+0x11e8], R186 ;  /* 0x0011e8ba01007387 */ /* 0x010fe60000100a00 */
        /* <DEDUP_REMOVED lines=25> */
[----:B---3--:R-:W-:Y:S04]  /*22490*/  LDGSTS.E [R250+0x44d00], desc[UR22][R248.64], P3 ;  /* 0x44d00000f8fa7fae */ /* 0x008fe800099a1016 */
        /* <DEDUP_REMOVED lines=28> */
[----:B------:R-:W3:Y:S04]  /*22660*/  LDL.LU.64 R2, [R1+0x1310] ;  /* 0x0013100001027983 */ /* 0x000ee80000300a00 */
[----:B------:R-:W3:Y:S04]  /*22670*/  LDL.64 R160, [R1+0x720] ;  /* 0x0007200001a07983 */ /* 0x000ee80000100a00 */
[----:B------:R-:W4:Y:S04]  /*22680*/  LDL.64 R152, [R1+0x700] ;  /* 0x0007000001987983 */ /* 0x000f280000100a00 */
[----:B------:R-:W3:Y:S04]  /*22690*/  LDL.64 R128, [R1+0x6c0] ;  /* 0x0006c00001807983 */ /* 0x000ee80000100a00 */
[----:B------:R-:W3:Y:S04]  /*226a0*/  LDL.64 R82, [R1+0x538] ;  /* 0x0005380001527983 */ /* 0x000ee80000100a00 */
[----:B------:R-:W3:Y:S04]  /*226b0*/  LDL.64 R12, [R1+0x458] ;  /* 0x00045800010c7983 */ /* 0x000ee80000100a00 */
[----:B------:R-:W3:Y:S04]  /*226c0*/  LDL.64 R226, [R1+0x398] ;  /* 0x0003980001e27983 */ /* 0x000ee80000100a00 */
[----:B-1----:R-:W3:Y:S04]  /*226d0*/  LDL.LU.64 R176, [R1+0x418] ;  /* 0x0004180001b07983 */ /* 0x002ee80000300a00 */
[----:B------:R-:W3:Y:S04]  /*226e0*/  LDL.LU.64 R72, [R1+0x3d8] ;  /* 0x0003d80001487983 */ /* 0x000ee80000300a00 */
[----:B--2---:R-:W2:Y:S04]  /*226f0*/  LDL.LU.64 R64, [R1+0x360] ;  /* 0x0003600001407983 */ /* 0x004ea80000300a00 */
        /* <DEDUP_REMOVED lines=11> */
[----:B------:R-:W-:Y:S04]  /*227b0*/  STL.64 [R1+0x11b8], R242 ;  /* 0x0011b8f201007387 */ /* 0x000fe80000100a00 */
        /* <DEDUP_REMOVED lines=29> */
[----:B------:R1:W-:Y:S04]  /*22990*/  STL.64 [R1+0x1230], R170 ;  /* 0x001230aa01007387 */ /* 0x0003e80000100a00 */
[----:B------:R-:W-:Y:S04]  /*229a0*/  LDGSTS.E [R250+0x54900], desc[UR22][R188.64], P3 ;  /* 0x54900000bcfa7fae */ /* 0x000fe800099a1016 */
[----:B------:R-:W-:Y:S04]  /*229b0*/  LDGSTS.E [R250+0x54d00], desc[UR22][R54.64], P3 ;  /* 0x54d0000036fa7fae */ /* 0x000fe800099a1016 */
[----:B-1----:R-:W2:Y:S04]  /*229c0*/  LDL.LU.64 R170, [R1+0x518] ;  /* 0x0005180001aa7983 */ /* 0x002ea80000300a00 */
[----:B------:R-:W-:Y:S04]  /*229d0*/  STL.64 [R1+0x1238], R178 ;  /* 0x001238b201007387 */ /* 0x000fe80000100a00 */
        /* <DEDUP_REMOVED lines=28> */
[----:B---3--:R-:W-:Y:S04]  /*22ba0*/  LDGSTS.E [R3+0x40200], desc[UR22][R160.64], P3 ;  /* 0x40200000a0037fae */ /* 0x008fe800099a1016 */
[----:B----4-:R-:W-:Y:S04]  /*22bb0*/  LDGSTS.E [R3+0x40600], desc[UR22][R152.64], P3 ;  /* 0x4060000098037fae */ /* 0x010fe800099a1016 */
[----:B-1----:R-:W3:Y:S04]  /*22bc0*/  LDL.LU.64 R90, [R1+0x660] ;  /* 0x00066000015a7983 */ /* 0x002ee80000300a00 */
[----:B------:R-:W-:Y:S04]  /*22bd0*/  STL.64 [R1+0x1290], R92 ;  /* 0x0012905c01007387 */ /* 0x000fe80000100a00 */
[----:B------:R-:W-:Y:S04]  /*22be0*/  STL.64 [R1+0x1298], R96 ;  /* 0x0012986001007387 */ /* 0x000fe80000100a00 */
[----:B------:R1:W-:Y:S04]  /*22bf0*/  STL.64 [R1+0x12a0], R100 ;  /* 0x0012a06401007387 */ /* 0x0003e80000100a00 */
[----:B-1----:R-:W4:Y:S04]  /*22c00*/  LDL.LU.64 R100, [R1+0x6a0] ;  /* 0x0006a00001647983 */ /* 0x002f280000300a00 */
[----:B------:R-:W-:Y:S04]  /*22c10*/  STL.64 [R1+0x12a8], R194 ;  /* 0x0012a8c201007387 */ /* 0x000fe80000100a00 */
[----:B--2---:R-:W-:Y:S04]  /*22c20*/  LDGSTS.E [R3+0x40a00], desc[UR22][R86.64], P3 ;  /* 0x40a0000056037fae */ /* 0x004fe800099a1016 */
[----:B------:R-:W-:Y:S04]  /*22c30*/  LDGSTS.E [R3+0x40e00], desc[UR22][R128.64], P3 ;  /* 0x40e0000080037fae */ /* 0x000fe800099a1016 */
[----:B------:R-:W-:Y:S04]  /*22c40*/  STL.64 [R1+0x12b8], R86 ;  /* 0x0012b85601007387 */ /* 0x000fe80000100a00 */
[----:B----4-:R-:W-:Y:S04]  /*22c50*/  LDGSTS.E [R3+0x41200], desc[UR22][R100.64], P3 ;  /* 0x4120000064037fae */ /* 0x010fe800099a1016 */
[----:B------:R-:W-:Y:S04]  /*22c60*/  LDGSTS.E [R3+0x41600], desc[UR22][R10.64], P3 ;  /* 0x416000000a037fae */ /* 0x000fe800099a1016 */
[----:B---3--:R-:W-:Y:S04]  /*22c70*/  LDGSTS.E [R3+0x41a00], desc[UR22][R90.64], P3 ;  /* 0x41a000005a037fae */ /* 0x008fe800099a1016 */
[----:B------:R-:W-:Y:S04]  /*22c80*/  LDGSTS.E [R3+0x41e00], desc[UR22][R82.64], P3 ;  /* 0x41e0000052037fae */ /* 0x000fe800099a1016 */
[----:B------:R-:W-:Y:S04]  /*22c90*/  LDGSTS.E [R3+0x42200], desc[UR22][R170.64], P3 ;  /* 0x42200000aa037fae */ /* 0x000fe800099a1016 */
[----:B------:R1:W-:Y:S04]  /*22ca0*/  LDGSTS.E [R3+0x42600], desc[UR22][R84.64], P3 ;  /* 0x4260000054037fae */ /* 0x0003e800099a1016 */
        /* <DEDUP_REMOVED lines=27> */
[----:B------:R1:W-:Y:S04]  /*22e60*/  STL.64 [R1+0x12d8], R84 ;  /* 0x0012d85401007387 */ /* 0x0003e80000100a00 */
[----:B------:R-:W-:Y:S04]  /*22e70*/  LDGSTS.E [R3+0x50600], desc[UR22][R8.64], P3 ;  /* 0x5060000008037fae */ /* 0x000fe800099a1016 */
[----:B------:R-:W3:Y:S04]  /*22e80*/  LDL.LU.64 R244, [R1+0x1308] ;  /* 0x0013080001f47983 */ /* 0x000ee80000300a00 */
[----:B------:R-:W-:Y:S01]  /*22e90*/  LDGSTS.E [R3+0x50a00], desc[UR22][R246.64], P3 ;  /* 0x50a00000f6037fae */ /* 0x000fe200099a1016 */
[----:B------:R-:W-:-:S03]  /*22ea0*/  IMAD.WIDE R116, R181, 0x4, R116 ;  /* 0x00000004b5747825 */ /* 0x000fc600078e0274 */
[----:B------:R-:W-:Y:S01]  /*22eb0*/  LDGSTS.E [R3+0x50e00], desc[UR22][R198.64], P3 ;  /* 0x50e00000c6037fae */ /* 0x000fe200099a1016 */
[----:B------:R-:W-:-:S03]  /*22ec0*/  IMAD.WIDE R124, R181, 0x4, R124 ;  /* 0x00000004b57c7825 */ /* 0x000fc600078e027c */
[----:B------:R-:W-:Y:S04]  /*22ed0*/  LDGSTS.E [R3+0x51200], desc[UR22][R18.64], P3 ;  /* 0x5120000012037fae */ /* 0x000fe800099a1016 */
[----:B------:R-:W4:Y:S04]  /*22ee0*/  LDL.LU.64 R246, [R1+0x1300] ;  /* 0x0013000001f67983 */ /* 0x000f280000300a00 */
[----:B------:R-:W3:Y:S04]  /*22ef0*/  LDL.64 R144, [R1+0x6d8] ;  /* 0x0006d80001907983 */ /* 0x000ee80000100a00 */
[----:B------:R-:W3:Y:S04]  /*22f00*/  LDL.64 R206, [R1+0x510] ;  /* 0x0005100001ce7983 */ /* 0x000ee80000100a00 */
[----:B------:R-:W3:Y:S04]  /*22f10*/  LDL.64 R226, [R1+0x4f0] ;  /* 0x0004f00001e27983 */ /* 0x000ee80000100a00 */
[----:B--2---:R-:W2:Y:S04]  /*22f20*/  LDL.LU.64 R90, [R1+0x718] ;  /* 0x00071800015a7983 */ /* 0x004ea80000300a00 */
        /* <DEDUP_REMOVED lines=27> */
[----:B------:R-:W-:-:S03]  /*230e0*/  IMAD.WIDE R132, R181, 0x4, R132 ;  /* 0x00000004b5847825 */ /* 0x000fc600078e0284 */
[----:B------:R-:W-:Y:S01]  /*230f0*/  LDGSTS.E [R3+0x51600], desc[UR22][R68.64], P3 ;  /* 0x5160000044037fae */ /* 0x000fe200099a1016 */
[----:B------:R-:W-:-:S03]  /*23100*/  IMAD.WIDE R140, R181, 0x4, R140 ;  /* 0x00000004b58c7825 */ /* 0x000fc600078e028c */
[----:B------:R-:W-:Y:S01]  /*23110*/  LDGSTS.E [R3+0x51a00], desc[UR22][R76.64], P3 ;  /* 0x51a000004c037fae */ /* 0x000fe200099a1016 */
[----:B------:R-:W-:-:S03]  /*23120*/  IMAD.WIDE R148, R181, 0x4, R148 ;  /* 0x00000004b5947825 */ /* 0x000fc600078e0294 */
[----:B------:R-:W-:Y:S01]  /*23130*/  LDGSTS.E [R3+0x51e00], desc[UR22][R98.64], P3 ;  /* 0x51e0000062037fae */ /* 0x000fe200099a1016 */
[----:B------:R-:W-:-:S03]  /*23140*/  IMAD.WIDE R156, R181, 0x4, R156 ;  /* 0x00000004b59c7825 */ /* 0x000fc600078e029c */
[----:B------:R-:W-:Y:S01]  /*23150*/  LDGSTS.E [R3+0x52200], desc[UR22][R108.64], P3 ;  /* 0x522000006c037fae */ /* 0x000fe200099a1016 */
[----:B------:R-:W-:-:S03]  /*23160*/  IMAD.WIDE R164, R181, 0x4, R164 ;  /* 0x00000004b5a47825 */ /* 0x000fc600078e02a4 */
[----:B------:R-:W-:Y:S04]  /*23170*/  LDGSTS.E [R3+0x52600], desc[UR22][R116.64], P3 ;  /* 0x5260000074037fae */ /* 0x000fe800099a1016 */
[----:B------:R-:W-:Y:S01]  /*23180*/  LDGSTS.E [R3+0x52a00], desc[UR22][R124.64], P3 ;  /* 0x52a000007c037fae */ /* 0x000fe200099a1016 */
[----:B------:R-:W-:-:S03]  /*23190*/  IMAD.WIDE R56, R181, 0x4, R56 ;  /* 0x00000004b5387825 */ /* 0x000fc600078e0238 */
[----:B------:R-:W-:Y:S01]  /*231a0*/  LDGSTS.E [R3+0x52e00], desc[UR22][R132.64], P3 ;  /* 0x52e0000084037fae */ /* 0x000fe200099a1016 */
[----:B------:R-:W-:-:S03]  /*231b0*/  IMAD.WIDE R50, R181, 0x4, R50 ;  /* 0x00000004b5327825 */ /* 0x000fc600078e0232 */
[----:B------:R-:W-:Y:S01]  /*231c0*/  LDGSTS.E [R3+0x53200], desc[UR22][R140.64], P3 ;  /* 0x532000008c037fae */ /* 0x000fe200099a1016 */
[----:B------:R-:W-:-:S03]  /*231d0*/  IMAD.WIDE R44, R181, 0x4, R44 ;  /* 0x00000004b52c7825 */ /* 0x000fc600078e022c */
[----:B------:R-:W-:Y:S04]  /*231e0*/  LDGSTS.E [R3+0x53600], desc[UR22][R148.64], P3 ;  /* 0x5360000094037fae */ /* 0x000fe800099a1016 */
[----:B------:R-:W-:Y:S04]  /*231f0*/  LDGSTS.E [R3+0x53a00], desc[UR22][R156.64], P3 ;  /* 0x53a000009c037fae */ /* 0x000fe800099a1016 */
[----:B------:R-:W-:Y:S01]  /*23200*/  LDGSTS.E [R3+0x53e00], desc[UR22][R164.64], P3 ;  /* 0x53e00000a4037fae */ /* 0x000fe200099a1016 */
[----:B------:R-:W-:-:S03]  /*23210*/  IMAD.WIDE R30, R181, 0x4, R30 ;  /* 0x00000004b51e7825 */ /* 0x000fc600078e021e */
        /* <DEDUP_REMOVED lines=17> */
[----:B---3--:R-:W-:Y:S04]  /*23330*/  LDGSTS.E [R2+0x40700], desc[UR22][R86.64], P3 ;  /* 0x4070000056027fae */ /* 0x008fe800099a1016 */
[----:B------:R-:W-:Y:S04]  /*23340*/  LDGSTS.E [R2+0x40b00], desc[UR22][R144.64], P3 ;  /* 0x40b0000090027fae */ /* 0x000fe800099a1016 */
        /* <DEDUP_REMOVED lines=29> */
[----:B------:R-:W2:Y:S04]  /*23520*/  LDL.LU.64 R246, [R1+0x12f8] ;  /* 0x0012f80001f67983 */ /* 0x000ea80000300a00 */
[----:B------:R-:W-:Y:S04]  /*23530*/  LDGSTS.E [R2+0x50300], desc[UR22][R82.64], P3 ;  /* 0x5030000052027fae */ /* 0x000fe800099a1016 */
[----:B------:R-:W3:Y:S04]  /*23540*/  LDL.LU.64 R244, [R1+0x12f0] ;  /* 0x0012f00001f47983 */ /* 0x000ee80000300a00 */
[----:B------:R-:W-:Y:S04]  /*23550*/  LDGSTS.E [R2+0x50700], desc[UR22][R12.64], P3 ;  /* 0x507000000c027fae */ /* 0x000fe800099a1016 */
[----:B------:R-:W4:Y:S04]  /*23560*/  LDL.LU.64 R14, [R1+0x12e8] ;  /* 0x0012e800010e7983 */ /* 0x000f280000300a00 */
[----:B------:R-:W-:Y:S01]  /*23570*/  LDGSTS.E [R2+0x50b00], desc[UR22][R6.64], P3 ;  /* 0x50b0000006027fae */ /* 0x000fe200099a1016 */
[----:B------:R-:W-:-:S03]  /*23580*/  IMAD.WIDE R118, R181, 0x4, R118 ;  /* 0x00000004b5767825 */ /* 0x000fc600078e0276 */
[----:B------:R-:W-:Y:S01]  /*23590*/  LDGSTS.E [R2+0x50f00], desc[UR22][R4.64], P3 ;  /* 0x50f0000004027fae */ /* 0x000fe200099a1016 */
[----:B------:R-:W-:-:S03]  /*235a0*/  IMAD.WIDE R126, R181, 0x4, R126 ;  /* 0x00000004b57e7825 */ /* 0x000fc600078e027e */
[----:B------:R-:W-:Y:S04]  /*235b0*/  LDGSTS.E [R2+0x51300], desc[UR22][R60.64], P3 ;  /* 0x513000003c027fae */ /* 0x000fe800099a1016 */
[----:B------:R-:W2:Y:S04]  /*235c0*/  LDL.LU.64 R6, [R1+0x12e0] ;  /* 0x0012e00001067983 */ /* 0x000ea80000300a00 */
[----:B------:R-:W1:Y:S04]  /*235d0*/  LDL.LU.64 R146, [R1+0x808] ;  /* 0x0008080001927983 */ /* 0x000e680000300a00 */
[----:B------:R-:W2:Y:S04]  /*235e0*/  LDL.LU.64 R144, [R1+0x800] ;  /* 0x0008000001907983 */ /* 0x000ea80000300a00 */
[----:B------:R-:W3:Y:S04]  /*235f0*/  LDL.LU.64 R194, [R1+0x798] ;  /* 0x0007980001c27983 */ /* 0x000ee80000300a00 */
[----:B------:R-:W3:Y:S04]  /*23600*/  LDL.LU.64 R206, [R1+0x790] ;  /* 0x0007900001ce7983 */ /* 0x000ee80000300a00 */
[----:B------:R2:W-:Y:S04]  /*23610*/  STL.64 [R1+0x1070], R2 ;  /* 0x0010700201007387 */ /* 0x0005e80000100a00 */
[----:B------:R-:W3:Y:S01]  /*23620*/  LDL.LU.64 R78, [R1+0x7f8] ;  /* 0x0007f800014e7983 */ /* 0x000ee20000300a00 */
        /* <DEDUP_REMOVED lines=38> */
[----:B------:R-:W0:Y:S04]  /*23890*/  LDGDEPBAR ;  /* 0x00000000000079af */ /* 0x000e280000000000 */
[----:B------:R-:W4:Y:S01]  /*238a0*/  LDL.LU.64 R178, [R1+0x7f0] ;  /* 0x0007f00001b27983 */ /* 0x000f220000300a00 */
[C---:B-1----:R-:W-:Y:S01]  /*238b0*/  IMAD.WIDE R84, R251.reuse, 0x4, R146 ;  /* 0x00000004fb547825 */ /* 0x042fe200078e0292 */
[----:B------:R-:W-:Y:S03]  /*238c0*/  BAR.SYNC.DEFER_BLOCKING 0x0 ;  /* 0x0000000000007b1d */ /* 0x000fe60000010000 */
[----:B--2---:R-:W-:-:S03]  /*238d0*/  IMAD.WIDE R2, R251, 0x4, R144 ;  /* 0x00000004fb027825 */ /* 0x004fc600078e0290 */
[----:B------:R3:W-:Y:S04]  /*238e0*/  STL.64 [R1+0x808], R84 ;  /* 0x0008085401007387 */ /* 0x0007e80000100a00 */
[----:B------:R1:W-:Y:S04]  /*238f0*/  STL.64 [R1+0x800], R2 ;  /* 0x0008000201007387 */ /* 0x0003e80000100a00 */
[----:B------:R-:W2:Y:S04]  /*23900*/  LDL.LU.64 R146, [R1+0x788] ;  /* 0x0007880001927983 */ /* 0x000ea80000300a00 */
[----:B------:R-:W2:Y:S04]  /*23910*/  LDL.LU.64 R144, [R1+0x780] ;  /* 0x0007800001907983 */ /* 0x000ea80000300a00 */
[----:B------:R-:W-:Y:S01]  /*23920*/  @!PT LDS RZ, [RZ] ;  /* 0x00000000fffff984 */ /* 0x000fe20000000800 */
[----:B------:R-:W-:Y:S01]  /*23930*/  @!PT LDS RZ, [RZ] ;  /* 0x00000000fffff984 */ /* 0x000fe20000000800 */
[----:B------:R-:W-:Y:S01]  /*23940*/  @!PT LDS RZ, [RZ] ;  /* 0x00000000fffff984 */ /* 0x000fe20000000800 */
[----:B------:R3:W-:Y:S04]  /*23950*/  LDGSTS.E [R6+-0x34000], desc[UR22][R84.64], P6 ;  /* 0xcc00000054067fae */ /* 0x0007e8000b1a1016 */
[----:B------:R1:W-:Y:S01]  /*23960*/  LDGSTS.E [R6+-0x33ff8], desc[UR22][R2.64], P4 ;  /* 0xcc00800002067fae */ /* 0x0003e2000a1a1016 */
[----:B---3--:R-:W-:-:S04]  /*23970*/  IMAD.WIDE R84, R251, 0x4, R194 ;  /* 0x00000004fb547825 */ /* 0x008fc800078e02c2 */
[----:B-1----:R-:W-:Y:S01]  /*23980*/  IMAD.WIDE R2, R251, 0x4, R206 ;  /* 0x00000004fb027825 */ /* 0x002fe200078e02ce */
[----:B------:R1:W-:Y:S04]  /*23990*/  STL.64 [R1+0x798], R84 ;  /* 0x0007985401007387 */ /* 0x0003e80000100a00 */
[----:B------:R4:W-:Y:S04]  /*239a0*/  STL.64 [R1+0x838], R2 ;  /* 0x0008380201007387 */ /* 0x0009e80000100a00 */
[----:B------:R-:W3:Y:S01]  /*239b0*/  LDL.LU.64 R206, [R1+0x7e8] ;  /* 0x0007e80001ce7983 */ /* 0x000ee20000300a00 */
[----:B------:R-:W1:Y:S01]  /*239c0*/  S2R R10, SR_TID.X ;  /* 0x00000000000a7919 */ /* 0x000e620000002100 */
[----:B------:R-:W-:-:S04]  /*239d0*/  SEL R180, R180, RZ, P2 ;  /* 0x000000ffb4b47207 */ /* 0x000fc80001000000 */
[----:B------:R-:W-:Y:S02]  /*239e0*/  ISETP.NE.U32.AND P3, PT, R180, RZ, PT ;  /* 0x000000ffb400720c */ /* 0x000fe40003f65070 */
[----:B------:R-:W-:Y:S02]  /*239f0*/  SEL R180, RZ, 0x4, P5 ;  /* 0x00000004ffb47807 */ /* 0x000fe40002800000 */
[----:B-1----:R-:W-:-:S09]  /*23a00*/  SHF.R.U32.HI R252, RZ, 0x6, R10 ;  /* 0x00000006fffc7819 */ /* 0x002fd2000001160a */
[----:B------:R1:W-:Y:S01]  /*23a10*/  LDGSTS.E [R6+-0x32000], desc[UR22][R84.64], P3 ;  /* 0xce00000054067fae */ /* 0x0003e200099a1016 */
[----:B------:R-:W-:-:S04]  /*23a20*/  SGXT.U32 R252, R252, 0x1 ;  /* 0x00000001fcfc781a */ /* 0x000fc80000000000 */
[----:B------:R-:W-:-:S04]  /*23a30*/  LOP3.LUT R252, R252, 0x4, RZ, 0xfc, !PT ;  /* 0x00000004fcfc7812 */ /* 0x000fc800078efcff */
[----:B------:R-:W-:Y:S02]  /*23a40*/  ISETP.GE.AND P5, PT, R252, UR5, PT ;  /* 0x00000005fc007c0c */ /* 0x000fe4000bfa6270 */
[----:B------:R-:W-:-:S04]  /*23a50*/  SHF.R.U32.HI R252, RZ, 0x6, R10 ;  /* 0x00000006fffc7819 */ /* 0x000fc8000001160a */
[----:B------:R-:W-:Y:S01]  /*23a60*/  SGXT.U32 R252, R252, 0x1 ;  /* 0x00000001fcfc781a */ /* 0x000fe20000000000 */
[----:B-1----:R-:W-:Y:S02]  /*23a70*/  IMAD.WIDE R84, R251, 0x4, R78 ;  /* 0x00000004fb547825 */ /* 0x002fe400078e024e */
[----:B------:R-:W3:Y:S01]  /*23a80*/  LDL.LU.64 R78, [R1+0x7e0] ;  /* 0x0007e000014e7983 */ /* 0x000ee20000300a00 */
[----:B------:R-:W-:Y:S02]  /*23a90*/  LOP3.LUT R252, R252, 0x6, RZ, 0xfc, !PT ;  /* 0x00000006fcfc7812 */ /* 0x000fe400078efcff */
[----:B------:R-:W-:Y:S02]  /*23aa0*/  SEL R226, R180, RZ, P2 ;  /* 0x000000ffb4e27207 */ /* 0x000fe40001000000 */
[----:B------:R-:W-:Y:S02]  /*23ab0*/  ISETP.GE.AND P6, PT, R252, UR5, PT ;  /* 0x00000005fc007c0c */ /* 0x000fe4000bfc6270 */
[----:B------:R-:W-:-:S02]  /*23ac0*/  SHF.R.U32.HI R252, RZ, 0x6, R10 ;  /* 0x00000006fffc7819 */ /* 0x000fc4000001160a */
[----:B------:R-:W-:Y:S02]  /*23ad0*/  SEL R180, RZ, 0x4, P5 ;  /* 0x00000004ffb47807 */ /* 0x000fe40002800000 */
[----:B------:R-:W-:Y:S02]  /*23ae0*/  SGXT.U32 R252, R252, 0x1 ;  /* 0x00000001fcfc781a */ /* 0x000fe40000000000 */
[----:B------:R-:W-:Y:S02]  /*23af0*/  SEL R180, R180, RZ, P2 ;  /* 0x000000ffb4b47207 */ /* 0x000fe40001000000 */
[----:B------:R-:W-:Y:S02]  /*23b00*/  LOP3.LUT R252, R252, 0x24, RZ, 0xfc, !PT ;  /* 0x00000024fcfc7812 */ /* 0x000fe400078efcff */
[----:B------:R-:W-:Y:S02]  /*23b10*/  ISETP.NE.U32.AND P4, PT, R180, RZ, PT ;  /* 0x000000ffb400720c */ /* 0x000fe40003f85070 */
[----:B------:R-:W-:-:S02]  /*23b20*/  SEL R180, RZ, 0x4, P6 ;  /* 0x00000004ffb47807 */ /* 0x000fc40003000000 */
[----:B------:R-:W-:Y:S02]  /*23b30*/  ISETP.GE.AND P6, PT, R252, UR5, PT ;  /* 0x00000005fc007c0c */ /* 0x000fe4000bfc6270 */
[----:B------:R-:W-:-:S04]  /*23b40*/  SHF.R.U32.HI R252, RZ, 0x6, R10 ;  /* 0x00000006fffc7819 */ /* 0x000fc8000001160a */
[----:B------:R-:W-:Y:S02]  /*23b50*/  SGXT.U32 R252, R252, 0x1 ;  /* 0x00000001fcfc781a */ /* 0x000fe40000000000 */
[----:B------:R-:W-:Y:S02]  /*23b60*/  ISETP.NE.U32.AND P5, PT, R226, RZ, PT ;  /* 0x000000ffe200720c */ /* 0x000fe40003fa5070 */
[----:B------:R-:W-:Y:S02]  /*23b70*/  LOP3.LUT R252, R252, 0x26, RZ, 0xfc, !PT ;  /* 0x00000026fcfc7812 */ /* 0x000fe400078efcff */
[----:B------:R-:W-:Y:S02]  /*23b80*/  SEL R226, R180, RZ, P2 ;  /* 0x000000ffb4e27207 */ /* 0x000fe40001000000 */
[----:B------:R-:W-:Y:S02]  /*23b90*/  ISETP.GE.AND P3, PT, R252, UR5, PT ;  /* 0x00000005fc007c0c */ /* 0x000fe4000bf66270 */
[----:B------:R-:W-:-:S02]  /*23ba0*/  SHF.R.U32.HI R252, RZ, 0x6, R10 ;  /* 0x00000006fffc7819 */ /* 0x000fc4000001160a */
[----:B------:R-:W-:Y:S02]  /*23bb0*/  SEL R180, RZ, 0x4, P6 ;  /* 0x00000004ffb47807 */ /* 0x000fe40003000000 */
[----:B------:R-:W-:Y:S01]  /*23bc0*/  SGXT.U32 R252, R252, 0x1 ;  /* 0x00000001fcfc781a */ /* 0x000fe20000000000 */
[----:B------:R4:W-:Y:S01]  /*23bd0*/  LDGSTS.E [R6+-0x31ff8], desc[UR22][R2.64], P5 ;  /* 0xce00800002067fae */ /* 0x0009e2000a9a1016 */
[----:B------:R-:W-:Y:S02]  /*23be0*/  SEL R180, R180, RZ, P2 ;  /* 0x000000ffb4b47207 */ /* 0x000fe40001000000 */
[----:B------:R-:W-:Y:S01]  /*23bf0*/  LOP3.LUT R252, R252, 0x8, RZ, 0xfc, !PT ;  /* 0x00000008fcfc7812 */ /* 0x000fe200078efcff */
[----:B------:R2:W-:Y:S01]  /*23c00*/  STL.64 [R1+0x7f8], R84 ;  /* 0x0007f85401007387 */ /* 0x0005e20000100a00 */
[----:B------:R-:W-:Y:S02]  /*23c10*/  ISETP.NE.U32.AND P5, PT, R180, RZ, PT ;  /* 0x000000ffb400720c */ /* 0x000fe40003fa5070 */
[----:B------:R-:W-:Y:S01]  /*23c20*/  SEL R180, RZ, 0x4, P3 ;  /* 0x00000004ffb47807 */ /* 0x000fe20001800000 */
[----:B------:R2:W-:Y:S01]  /*23c30*/  LDGSTS.E [R7+-0x34000], desc[UR22][R84.64], P4 ;  /* 0xcc00000054077fae */ /* 0x0005e2000a1a1016 */
[----:B----4-:R-:W-:Y:S01]  /*23c40*/  IMAD.WIDE R2, R251, 0x4, R178 ;  /* 0x00000004fb027825 */ /* 0x010fe200078e02b2 */
[----:B------:R-:W-:-:S02]  /*23c50*/  ISETP.GE.AND P3, PT, R252, UR5, PT ;  /* 0x00000005fc007c0c */ /* 0x000fc4000bf66270 */
[----:B------:R-:W-:Y:S02]  /*23c60*/  SHF.R.U32.HI R252, RZ, 0x6, R10 ;  /* 0x00000006fffc7819 */ /* 0x000fe4000001160a */
[----:B------:R-:W-:Y:S01]  /*23c70*/  STL.64 [R1+0x860], R2 ;  /* 0x0008600201007387 */ /* 0x000fe20000100a00 */
[----:B------:R-:W-:-:S03]  /*23c80*/  ISETP.NE.U32.AND P6, PT, R226, RZ, PT ;  /* 0x000000ffe200720c */ /* 0x000fc60003fc5070 */
[----:B------:R-:W4:Y:S01]  /*23c90*/  LDL.LU.64 R178, [R1+0x778] ;  /* 0x0007780001b27983 */ /* 0x000f220000300a00 */
[----:B------:R-:W-:Y:S02]  /*23ca0*/  SEL R226, R180, RZ, P2 ;  /* 0x000000ffb4e27207 */ /* 0x000fe40001000000 */
[----:B------:R-:W-:Y:S02]  /*23cb0*/  SGXT.U32 R252, R252, 0x1 ;  /* 0x00000001fcfc781a */ /* 0x000fe40000000000 */
[----:B------:R-:W-:Y:S02]  /*23cc0*/  SEL R180, RZ, 0x4, P3 ;  /* 0x00000004ffb47807 */ /* 0x000fe40001800000 */
[----:B------:R-:W-:Y:S02]  /*23cd0*/  ISETP.NE.U32.AND P3, PT, R226, RZ, PT ;  /* 0x000000ffe200720c */ /* 0x000fe40003f65070 */
[----:B------:R-:W-:Y:S01]  /*23ce0*/  LOP3.LUT R252, R252, 0xa, RZ, 0xfc, !PT ;  /* 0x0000000afcfc7812 */ /* 0x000fe200078efcff */
[----:B------:R-:W-:Y:S03]  /*23cf0*/  LDGSTS.E [R7+-0x33ff8], desc[UR22][R2.64], P6 ;  /* 0xcc00800002077fae */ /* 0x000fe6000b1a1016 */
[----:B------:R-:W-:-:S02]  /*23d00*/  ISETP.GE.AND P4, PT, R252, UR5, PT ;  /* 0x00000005fc007c0c */ /* 0x000fc4000bf86270 */
[----:B------:R-:W-:Y:S01]  /*23d10*/  SHF.R.U32.HI R252, RZ, 0x6, R10 ;  /* 0x00000006fffc7819 */ /* 0x000fe2000001160a */
[C---:B--2---:R-:W-:Y:S02]  /*23d20*/  IMAD.WIDE R84, R251.reuse, 0x4, R146 ;  /* 0x00000004fb547825 */ /* 0x044fe400078e0292 */
[----:B------:R-:W2:Y:S02]  /*23d30*/  LDL.LU.64 R146, [R1+0x770] ;  /* 0x0007700001927983 */ /* 0x000ea40000300a00 */
[C---:B------:R-:W-:Y:S02]  /*23d40*/  IMAD.WIDE R10, R251.reuse, 0x4, R144 ;  /* 0x00000004fb0a7825 */ /* 0x040fe400078e0290 */
[----:B------:R-:W-:Y:S04]  /*23d50*/  STL.64 [R1+0x788], R84 ;  /* 0x0007885401007387 */ /* 0x000fe80000100a00 */
[----:B------:R-:W-:Y:S04]  /*23d60*/  LDGSTS.E [R7+-0x32000], desc[UR22][R84.64], P5 ;  /* 0xce00000054077fae */ /* 0x000fe8000a9a1016 */
[----:B------:R-:W-:Y:S04]  /*23d70*/  STL.64 [R1+0x830], R10 ;  /* 0x0008300a01007387 */ /* 0x000fe80000100a00 */
[----:B------:R3:W-:Y:S04]  /*23d80*/  LDGSTS.E [R7+-0x31ff8], desc[UR22][R10.64], P3 ;  /* 0xce0080000a077fae */ /* 0x0007e800099a1016 */
[----:B------:R3:W-:Y:S04]  /*23d90*/  STL.64 [R1+0xda8], R6 ;  /* 0x000da80601007387 */ /* 0x0007e80000100a00 */
[----:B------:R-:W2:Y:S01]  /*23da0*/  LDL.LU.64 R144, [R1+0x7d8] ;  /* 0x0007d80001907983 */ /* 0x000ea20000300a00 */
[----:B---3--:R-:W-:-:S03]  /*23db0*/  IMAD.WIDE R6, R251, 0x4, R206 ;  /* 0x00000004fb067825 */ /* 0x008fc600078e02ce */
[----:B------:R-:W3:Y:S01]  /*23dc0*/  LDL.LU.64 R206, [R1+0x7d0] ;  /* 0x0007d00001ce7983 */ /* 0x000ee20000300a00 */
[----:B------:R-:W1:Y:S01]  /*23dd0*/  S2R R2, SR_TID.X ;  /* 0x0000000000027919 */ /* 0x000e620000002100 */
[----:B------:R-:W-:Y:S02]  /*23de0*/  SGXT.U32 R252, R252, 0x1 ;  /* 0x00000001fcfc781a */ /* 0x000fe40000000000 */
[----:B------:R-:W-:Y:S02]  /*23df0*/  SEL R180, R180, RZ, P2 ;  /* 0x000000ffb4b47207 */ /* 0x000fe40001000000 */
[----:B------:R-:W-:Y:S02]  /*23e00*/  LOP3.LUT R252, R252, 0x28, RZ, 0xfc, !PT ;  /* 0x00000028fcfc7812 */ /* 0x000fe400078efcff */
[----:B------:R-:W-:Y:S02]  /*23e10*/  ISETP.NE.U32.AND P6, PT, R180, RZ, PT ;  /* 0x000000ffb400720c */ /* 0x000fe40003fc5070 */
[----:B------:R-:W-:-:S02]  /*23e20*/  SEL R180, RZ, 0x4, P4 ;  /* 0x00000004ffb47807 */ /* 0x000fc40002000000 */
[----:B------:R-:W-:Y:S01]  /*23e30*/  ISETP.GE.AND P4, PT, R252, UR5, PT ;  /* 0x00000005fc007c0c */ /* 0x000fe2000bf86270 */
[----:B------:R-:W1:Y:S01]  /*23e40*/  S2R R10, SR_TID.X ;  /* 0x00000000000a7919 */ /* 0x000e620000002100 */
[----:B------:R-:W-:Y:S02]  /*23e50*/  SEL R226, R180, RZ, P2 ;  /* 0x000000ffb4e27207 */ /* 0x000fe40001000000 */
[----:B------:R-:W-:Y:S01]  /*23e60*/  SEL R180, RZ, 0x4, P4 ;  /* 0x00000004ffb47807 */ /* 0x000fe20002000000 */
[----:B------:R-:W-:Y:S04]  /*23e70*/  STL.64 [R1+0x7e8], R6 ;  /* 0x0007e80601007387 */ /* 0x000fe80000100a00 */
[----:B------:R-:W-:Y:S01]  /*23e80*/  LDGSTS.E [R15+-0x34000], desc[UR22][R6.64], P6 ;  /* 0xcc000000060f7fae */ /* 0x000fe2000b1a1016 */
[----:B-1----:R-:W-:-:S04]  /*23e90*/  SHF.R.U32.HI R252, RZ, 0x6, R2 ;  /* 0x00000006fffc7819 */ /* 0x002fc80000011602 */
[----:B------:R-:W-:-:S04]  /*23ea0*/  SGXT.U32 R252, R252, 0x1 ;  /* 0x00000001fcfc781a */ /* 0x000fc80000000000 */
[----:B------:R-:W-:-:S04]  /*23eb0*/  LOP3.LUT R252, R252, 0x2a, RZ, 0xfc, !PT ;  /* 0x0000002afcfc7812 */ /* 0x000fc800078efcff */
[----:B------:R-:W-:Y:S02]  /*23ec0*/  ISETP.GE.AND P5, PT, R252, UR5, PT ;  /* 0x00000005fc007c0c */ /* 0x000fe4000bfa6270 */
[----:B------:R-:W-:Y:S01]  /*23ed0*/  SHF.R.U32.HI R252, RZ, 0x6, R2 ;  /* 0x00000006fffc7819 */ /* 0x000fe20000011602 */
[----:B------:R-:W-:Y:S01]  /*23ee0*/  IMAD.WIDE R2, R251, 0x4, R78 ;  /* 0x00000004fb027825 */ /* 0x000fe200078e024e */
[----:B------:R-:W-:-:S04]  /*23ef0*/  ISETP.NE.U32.AND P4, PT, R226, RZ, PT ;  /* 0x000000ffe200720c */ /* 0x000fc80003f85070 */
[----:B------:R1:W-:Y:S04]  /*23f00*/  STL.64 [R1+0x858], R2 ;  /* 0x0008580201007387 */ /* 0x0003e80000100a00 */
[----:B------:R-:W3:Y:S04]  /*23f10*/  LDL.LU.64 R194, [R1+0x768] ;  /* 0x0007680001c27983 */ /* 0x000ee80000300a00 */
[----:B------:R-:W3:Y:S01]  /*23f20*/  LDL.LU.64 R78, [R1+0x760] ;  /* 0x00076000014e7983 */ /* 0x000ee20000300a00 */
[----:B------:R-:W-:Y:S02]  /*23f30*/  SGXT.U32 R252, R252, 0x1 ;  /* 0x00000001fcfc781a */ /* 0x000fe40000000000 */
[----:B------:R-:W-:Y:S01]  /*23f40*/  SEL R180, R180, RZ, P2 ;  /* 0x000000ffb4b47207 */ /* 0x000fe20001000000 */
[----:B------:R1:W-:Y:S01]  /*23f50*/  LDGSTS.E [R15+-0x33ff8], desc[UR22][R2.64], P4 ;  /* 0xcc008000020f7fae */ /* 0x0003e2000a1a1016 */
[----:B------:R-:W-:-:S02]  /*23f60*/  LOP3.LUT R252, R252, 0xc, RZ, 0xfc, !PT ;  /* 0x0000000cfcfc7812 */ /* 0x000fc400078efcff */
[----:B------:R-:W-:Y:S02]  /*23f70*/  ISETP.NE.U32.AND P3, PT, R180, RZ, PT ;  /* 0x000000ffb400720c */ /* 0x000fe40003f65070 */
[----:B------:R-:W-:Y:S02]  /*23f80*/  SEL R180, RZ, 0x4, P5 ;  /* 0x00000004ffb47807 */ /* 0x000fe40002800000 */
[----:B------:R-:W-:Y:S01]  /*23f90*/  ISETP.GE.AND P5, PT, R252, UR5, PT ;  /* 0x00000005fc007c0c */ /* 0x000fe2000bfa6270 */
[----:B-1----:R-:W1:Y:S01]  /*23fa0*/  S2R R2, SR_TID.X ;  /* 0x0000000000027919 */ /* 0x002e620000002100 */
[----:B------:R-:W-:-:S04]  /*23fb0*/  SHF.R.U32.HI R252, RZ, 0x6, R10 ;  /* 0x00000006fffc7819 */ /* 0x000fc8000001160a */
[----:B------:R-:W-:-:S04]  /*23fc0*/  SGXT.U32 R252, R252, 0x1 ;  /* 0x00000001fcfc781a */ /* 0x000fc80000000000 */
[----:B------:R-:W-:Y:S02]  /*23fd0*/  LOP3.LUT R252, R252, 0xe, RZ, 0xfc, !PT ;  /* 0x0000000efcfc7812 */ /* 0x000fe400078efcff */
[----:B------:R-:W-:Y:S02]  /*23fe0*/  SEL R226, R180, RZ, P2 ;  /* 0x000000ffb4e27207 */ /* 0x000fe40001000000 */
[----:B------:R-:W-:Y:S02]  /*23ff0*/  ISETP.GE.AND P6, PT, R252, UR5, PT ;  /* 0x00000005fc007c0c */ /* 0x000fe4000bfc6270 */
[----:B------:R-:W-:Y:S02]  /*24000*/  SHF.R.U32.HI R252, RZ, 0x6, R10 ;  /* 0x00000006fffc7819 */ /* 0x000fe4000001160a */
[----:B------:R-:W-:Y:S02]  /*24010*/  SEL R180, RZ, 0x4, P5 ;  /* 0x00000004ffb47807 */ /* 0x000fe40002800000 */
[----:B------:R-:W-:-:S02]  /*24020*/  SGXT.U32 R252, R252, 0x1 ;  /* 0x00000001fcfc781a */ /* 0x000fc40000000000 */
[----:B------:R-:W-:Y:S02]  /*24030*/  SEL R180, R180, RZ, P2 ;  /* 0x000000ffb4b47207 */ /* 0x000fe40001000000 */
[----:B------:R-:W-:Y:S02]  /*24040*/  LOP3.LUT R252, R252, 0x2c, RZ, 0xfc, !PT ;  /* 0x0000002cfcfc7812 */ /* 0x000fe400078efcff */
[----:B------:R-:W-:Y:S02]  /*24050*/  ISETP.NE.U32.AND P4, PT, R180, RZ, PT ;  /* 0x000000ffb400720c */ /* 0x000fe40003f85070 */
[----:B------:R-:W-:Y:S01]  /*24060*/  SEL R180, RZ, 0x4, P6 ;  /* 0x00000004ffb47807 */ /* 0x000fe20003000000 */
[----:B----4-:R-:W-:Y:S01]  /*24070*/  IMAD.WIDE R10, R251, 0x4, R178 ;  /* 0x00000004fb0a7825 */ /* 0x010fe200078e02b2 */
[----:B------:R-:W-:Y:S02]  /*24080*/  ISETP.GE.AND P6, PT, R252, UR5, PT ;  /* 0x00000005fc007c0c */ /* 0x000fe4000bfc6270 */
[----:B-1----:R-:W-:-:S02]  /*24090*/  SHF.R.U32.HI R252, RZ, 0x6, R2 ;  /* 0x00000006fffc7819 */ /* 0x002fc40000011602 */
[----:B------:R1:W-:Y:S02]  /*240a0*/  STL.64 [R1+0x780], R10 ;  /* 0x0007800a01007387 */ /* 0x0003e40000100a00 */
[----:B------:R-:W-:Y:S02]  /*240b0*/  SGXT.U32 R252, R252, 0x1 ;  /* 0x00000001fcfc781a */ /* 0x000fe40000000000 */
[----:B------:R1:W-:Y:S02]  /*240c0*/  LDGSTS.E [R15+-0x32000], desc[UR22][R10.64], P3 ;  /* 0xce0000000a0f7fae */ /* 0x0003e400099a1016 */
[----:B------:R-:W-:-:S04]  /*240d0*/  LOP3.LUT R252, R252, 0x2e, RZ, 0xfc, !PT ;  /* 0x0000002efcfc7812 */ /* 0x000fc800078efcff */
[----:B------:R-:W-:Y:S02]  /*240e0*/  ISETP.GE.AND P3, PT, R252, UR5, PT ;  /* 0x00000005fc007c0c */ /* 0x000fe4000bf66270 */
[----:B------:R-:W-:Y:S01]  /*240f0*/  SHF.R.U32.HI R252, RZ, 0x6, R2 ;  /* 0x00000006fffc7819 */ /* 0x000fe20000011602 */
[----:B--2---:R-:W-:-:S05]  /*24100*/  IMAD.WIDE R6, R251, 0x4, R146 ;  /* 0x00000004fb067825 */ /* 0x004fca00078e0292 */
[----:B------:R2:W-:Y:S04]  /*24110*/  STL.64 [R1+0x828], R6 ;  /* 0x0008280601007387 */ /* 0x0005e80000100a00 */
[----:B------:R-:W-:Y:S04]  /*24120*/  STL.64 [R1+0xdb0], R14 ;  /* 0x000db00e01007387 */ /* 0x000fe80000100a00 */
[----:B------:R-:W4:Y:S04]  /*24130*/  LDL.LU.64 R178, [R1+0x7c8] ;  /* 0x0007c80001b27983 */ /* 0x000f280000300a00 */
[----:B------:R-:W4:Y:S01]  /*24140*/  LDL.LU.64 R146, [R1+0x7c0] ;  /* 0x0007c00001927983 */ /* 0x000f220000300a00 */
[----:B-1----:R-:W-:-:S05]  /*24150*/  IMAD.WIDE R10, R251, 0x4, R144 ;  /* 0x00000004fb0a7825 */ /* 0x002fca00078e0290 */
[----:B------:R1:W-:Y:S01]  /*24160*/  STL.64 [R1+0x7d8], R10 ;  /* 0x0007d80a01007387 */ /* 0x0003e20000100a00 */
[----:B---3--:R-:W-:-:S05]  /*24170*/  IMAD.WIDE R2, R251, 0x4, R206 ;  /* 0x00000004fb027825 */ /* 0x008fca00078e02ce */
[----:B------:R3:W-:Y:S04]  /*24180*/  STL.64 [R1+0x850], R2 ;  /* 0x0008500201007387 */ /* 0x0007e80000100a00 */
[----:B------:R-:W4:Y:S04]  /*24190*/  LDL.LU.64 R144, [R1+0x758] ;  /* 0x0007580001907983 */ /* 0x000f280000300a00 */
[----:B------:R-:W4:Y:S01]  /*241a0*/  LDL.LU.64 R206, [R1+0x750] ;  /* 0x0007500001ce7983 */ /* 0x000f220000300a00 */
[----:B------:R-:W-:-:S13]  /*241b0*/  ISETP.NE.U32.AND P5, PT, R226, RZ, PT ;  /* 0x000000ffe200720c */ /* 0x000fda0003fa5070 */
[----:B------:R2:W-:Y:S01]  /*241c0*/  LDGSTS.E [R15+-0x31ff8], desc[UR22][R6.64], P5 ;  /* 0xce008000060f7fae */ /* 0x0005e2000a9a1016 */
[----:B------:R-:W-:Y:S01]  /*241d0*/  SEL R226, R180, RZ, P2 ;  /* 0x000000ffb4e27207 */ /* 0x000fe20001000000 */
[----:B--2---:R-:W2:Y:S01]  /*241e0*/  S2R R6, SR_TID.X ;  /* 0x0000000000067919 */ /* 0x004ea20000002100 */
[----:B------:R-:W-:Y:S02]  /*241f0*/  SEL R180, RZ, 0x4, P6 ;  /* 0x00000004ffb47807 */ /* 0x000fe40003000000 */
[----:B------:R-:W-:Y:S01]  /*24200*/  ISETP.NE.U32.AND P6, PT, R226, RZ, PT ;  /* 0x000000ffe200720c */ /* 0x000fe20003fc5070 */
[----:B------:R1:W-:Y:S01]  /*24210*/  LDGSTS.E [R244+-0x34000], desc[UR22][R10.64], P4 ;  /* 0xcc0000000af47fae */ /* 0x0003e2000a1a1016 */
[----:B------:R-:W-:Y:S02]  /*24220*/  SGXT.U32 R252, R252, 0x1 ;  /* 0x00000001fcfc781a */ /* 0x000fe40000000000 */
[----:B------:R-:W-:Y:S02]  /*24230*/  SEL R180, R180, RZ, P2 ;  /* 0x000000ffb4b47207 */ /* 0x000fe40001000000 */
[----:B------:R-:W-:-:S02]  /*24240*/  LOP3.LUT R252, R252, 0x10, RZ, 0xfc, !PT ;  /* 0x00000010fcfc7812 */ /* 0x000fc400078efcff */
[----:B------:R-:W-:Y:S02]  /*24250*/  ISETP.NE.U32.AND P5, PT, R180, RZ, PT ;  /* 0x000000ffb400720c */ /* 0x000fe40003fa5070 */
[----:B------:R-:W-:Y:S02]  /*24260*/  SEL R180, RZ, 0x4, P3 ;  /* 0x00000004ffb47807 */ /* 0x000fe40001800000 */
[----:B------:R-:W-:Y:S01]  /*24270*/  ISETP.GE.AND P3, PT, R252, UR5, PT ;  /* 0x00000005fc007c0c */ /* 0x000fe2000bf66270 */
[----:B------:R3:W-:Y:S01]  /*24280*/  LDGSTS.E [R244+-0x33ff8], desc[UR22][R2.64], P6 ;  /* 0xcc00800002f47fae */ /* 0x0007e2000b1a1016 */
[----:B-1----:R-:W-:-:S04]  /*24290*/  IMAD.WIDE R10, R251, 0x4, R194 ;  /* 0x00000004fb0a7825 */ /* 0x002fc800078e02c2 */
[----:B---3--:R-:W-:Y:S01]  /*242a0*/  IMAD.WIDE R2, R251, 0x4, R78 ;  /* 0x00000004fb027825 */ /* 0x008fe200078e024e */
[----:B--2---:R-:W-:Y:S01]  /*242b0*/  SHF.R.U32.HI R252, RZ, 0x6, R6 ;  /* 0x00000006fffc7819 */ /* 0x004fe20000011606 */
[----:B------:R4:W-:Y:S03]  /*242c0*/  STL.64 [R1+0x768], R10 ;  /* 0x0007680a01007387 */ /* 0x0009e60000100a00 */
[----:B------:R-:W-:Y:S01]  /*242d0*/  SGXT.U32 R252, R252, 0x1 ;  /* 0x00000001fcfc781a */ /* 0x000fe20000000000 */
[----:B------:R1:W-:Y:S03]  /*242e0*/  STL.64 [R1+0x7f0], R2 ;  /* 0x0007f00201007387 */ /* 0x0003e60000100a00 */
[----:B------:R-:W-:Y:S01]  /*242f0*/  LOP3.LUT R252, R252, 0x12, RZ, 0xfc, !PT ;  /* 0x00000012fcfc7812 */ /* 0x000fe200078efcff */
[----:B------:R-:W2:Y:S04]  /*24300*/  LDL.LU.64 R194, [R1+0x7b8] ;  /* 0x0007b80001c27983 */ /* 0x000ea80000300a00 */
[----:B------:R-:W3:Y:S01]  /*24310*/  LDL.LU.64 R78, [R1+0x7b0] ;  /* 0x0007b000014e7983 */ /* 0x000ee20000300a00 */
[----:B------:R-:W-:-:S02]  /*24320*/  ISETP.GE.AND P4, PT, R252, UR5, PT ;  /* 0x00000005fc007c0c */ /* 0x000fc4000bf86270 */
[----:B------:R-:W-:Y:S01]  /*24330*/  SHF.R.U32.HI R252, RZ, 0x6, R6 ;  /* 0x00000006fffc7819 */ /* 0x000fe20000011606 */
[----:B------:R4:W-:Y:S01]  /*24340*/  LDGSTS.E [R244+-0x32000], desc[UR22][R10.64], P5 ;  /* 0xce0000000af47fae */ /* 0x0009e2000a9a1016 */
[----:B------:R-:W-:Y:S02]  /*24350*/  SEL R226, R180, RZ, P2 ;  /* 0x000000ffb4e27207 */ /* 0x000fe40001000000 */
[----:B------:R-:W-:Y:S02]  /*24360*/  SEL R180, RZ, 0x4, P3 ;  /* 0x00000004ffb47807 */ /* 0x000fe40001800000 */
[----:B------:R-:W-:Y:S02]  /*24370*/  SGXT.U32 R252, R252, 0x1 ;  /* 0x00000001fcfc781a */ /* 0x000fe40000000000 */
[----:B------:R-:W-:Y:S02]  /*24380*/  SEL R180, R180, RZ, P2 ;  /* 0x000000ffb4b47207 */ /* 0x000fe40001000000 */
[----:B------:R-:W-:-:S02]  /*24390*/  LOP3.LUT R252, R252, 0x30, RZ, 0xfc, !PT ;  /* 0x00000030fcfc7812 */ /* 0x000fc400078efcff */
[----:B------:R-:W-:Y:S02]  /*243a0*/  ISETP.NE.U32.AND P6, PT, R180, RZ, PT ;  /* 0x000000ffb400720c */ /* 0x000fe40003fc5070 */
[----:B------:R-:W-:Y:S02]  /*243b0*/  SEL R180, RZ, 0x4, P4 ;  /* 0x00000004ffb47807 */ /* 0x000fe40002000000 */
        /* <DEDUP_REMOVED lines=12> */
[----:B------:R-:W-:Y:S02]  /*24480*/  LOP3.LUT R252, R252, 0x14, RZ, 0xfc, !PT ;  /* 0x00000014fcfc7812 */ /* 0x000fe400078efcff */
[----:B------:R-:W-:Y:S02]  /*24490*/  ISETP.NE.U32.AND P3, PT, R180, RZ, PT ;  /* 0x000000ffb400720c */ /* 0x000fe40003f65070 */
[----:B------:R-:W-:-:S02]  /*244a0*/  SEL R180, RZ, 0x4, P5 ;  /* 0x00000004ffb47807 */ /* 0x000fc40002800000 */
[----:B------:R-:W-:Y:S02]  /*244b0*/  ISETP.GE.AND P5, PT, R252, UR5, PT ;  /* 0x00000005fc007c0c */ /* 0x000fe4000bfa6270 */
[----:B------:R-:W-:-:S04]  /*244c0*/  SHF.R.U32.HI R252, RZ, 0x6, R6 ;  /* 0x00000006fffc7819 */ /* 0x000fc80000011606 */
[----:B------:R-:W-:-:S04]  /*244d0*/  SGXT.U32 R252, R252, 0x1 ;  /* 0x00000001fcfc781a */ /* 0x000fc80000000000 */
[----:B------:R-:W-:Y:S01]  /*244e0*/  LOP3.LUT R252, R252, 0x16, RZ, 0xfc, !PT ;  /* 0x00000016fcfc7812 */ /* 0x000fe200078efcff */
[----:B----4-:R-:W-:-:S04]  /*244f0*/  IMAD.WIDE R10, R251, 0x4, R178 ;  /* 0x00000004fb0a7825 */ /* 0x010fc800078e02b2 */
[----:B-1----:R-:W-:Y:S01]  /*24500*/  IMAD.WIDE R2, R251, 0x4, R146 ;  /* 0x00000004fb027825 */ /* 0x002fe200078e0292 */
[----:B------:R1:W-:Y:S04]  /*24510*/  STL.64 [R1+0x7d0], R10 ;  /* 0x0007d00a01007387 */ /* 0x0003e80000100a00 */
[----:B------:R4:W-:Y:S04]  /*24520*/  STL.64 [R1+0x848], R2 ;  /* 0x0008480201007387 */ /* 0x0009e80000100a00 */
[----:B------:R-:W3:Y:S04]  /*24530*/  LDL.LU.64 R178, [R1+0x748] ;  /* 0x0007480001b27983 */ /* 0x000ee80000300a00 */
[----:B------:R1:W-:Y:S01]  /*24540*/  LDGSTS.E [R245+-0x34000], desc[UR22][R10.64], P6 ;  /* 0xcc0000000af57fae */ /* 0x0003e2000b1a1016 */
[----:B------:R-:W-:-:S02]  /*24550*/  ISETP.GE.AND P6, PT, R252, UR5, PT ;  /* 0x00000005fc007c0c */ /* 0x000fc4000bfc6270 */
[----:B------:R-:W-:Y:S01]  /*24560*/  SHF.R.U32.HI R252, RZ, 0x6, R6 ;  /* 0x00000006fffc7819 */ /* 0x000fe20000011606 */
[----:B------:R-:W3:Y:S01]  /*24570*/  LDL.LU.64 R146, [R1+0x740] ;  /* 0x0007400001927983 */ /* 0x000ee20000300a00 */
[----:B-1----:R-:W-:-:S04]  /*24580*/  IMAD.WIDE R10, R251, 0x4, R144 ;  /* 0x00000004fb0a7825 */ /* 0x002fc800078e0290 */
[----:B------:R-:W-:Y:S01]  /*24590*/  IMAD.WIDE R6, R251, 0x4, R206 ;  /* 0x00000004fb067825 */ /* 0x000fe200078e02ce */
[----:B------:R-:W-:Y:S04]  /*245a0*/  STL.64 [R1+0x760], R10 ;  /* 0x0007600a01007387 */ /* 0x000fe80000100a00 */
[----:B------:R1:W-:Y:S04]  /*245b0*/  STL.64 [R1+0x7e0], R6 ;  /* 0x0007e00601007387 */ /* 0x0003e80000100a00 */
[----:B------:R-:W-:Y:S04]  /*245c0*/  STL.64 [R1+0xdb8], R244 ;  /* 0x000db8f401007387 */ /* 0x000fe80000100a00 */
[----:B------:R-:W3:Y:S04]  /*245d0*/  LDL.LU.64 R144, [R1+0x7a8] ;  /* 0x0007a80001907983 */ /* 0x000ee80000300a00 */
[----:B------:R-:W3:Y:S01]  /*245e0*/  LDL.LU.64 R206, [R1+0x7a0] ;  /* 0x0007a00001ce7983 */ /* 0x000ee20000300a00 */
[----:B------:R-:W-:-:S02]  /*245f0*/  ISETP.NE.U32.AND P4, PT, R226, RZ, PT ;  /* 0x000000ffe200720c */ /* 0x000fc40003f85070 */
[----:B------:R-:W-:-:S11]  /*24600*/  SEL R226, R180, RZ, P2 ;  /* 0x000000ffb4e27207 */ /* 0x000fd60001000000 */
[----:B------:R4:W-:Y:S01]  /*24610*/  LDGSTS.E [R245+-0x33ff8], desc[UR22][R2.64], P4 ;  /* 0xcc00800002f57fae */ /* 0x0009e2000a1a1016 */
[----:B------:R-:W-:Y:S01]  /*24620*/  SEL R180, RZ, 0x4, P5 ;  /* 0x00000004ffb47807 */ /* 0x000fe20002800000 */
[----:B----4-:R-:W4:Y:S01]  /*24630*/  S2R R2, SR_TID.X ;  /* 0x0000000000027919 */ /* 0x010f220000002100 */
[----:B------:R-:W-:Y:S02]  /*24640*/  ISETP.NE.U32.AND P5, PT, R226, RZ, PT ;  /* 0x000000ffe200720c */ /* 0x000fe40003fa5070 */
[----:B------:R-:W-:Y:S01]  /*24650*/  SGXT.U32 R252, R252, 0x1 ;  /* 0x00000001fcfc781a */ /* 0x000fe20000000000 */
[----:B------:R-:W-:Y:S01]  /*24660*/  LDGSTS.E [R245+-0x32000], desc[UR22][R10.64], P3 ;  /* 0xce0000000af57fae */ /* 0x000fe200099a1016 */
[----:B------:R-:W-:Y:S02]  /*24670*/  SEL R180, R180, RZ, P2 ;  /* 0x000000ffb4b47207 */ /* 0x000fe40001000000 */
[----:B------:R-:W-:Y:S02]  /*24680*/  LOP3.LUT R252, R252, 0x34, RZ, 0xfc, !PT ;  /* 0x00000034fcfc7812 */ /* 0x000fe400078efcff */
[----:B------:R-:W-:-:S05]  /*24690*/  ISETP.NE.U32.AND P4, PT, R180, RZ, PT ;  /* 0x000000ffb400720c */ /* 0x000fca0003f85070 */
[----:B------:R1:W-:Y:S01]  /*246a0*/  LDGSTS.E [R245+-0x31ff8], desc[UR22][R6.64], P5 ;  /* 0xce00800006f57fae */ /* 0x0003e2000a9a1016 */
[----:B------:R-:W-:Y:S02]  /*246b0*/  SEL R180, RZ, 0x4, P6 ;  /* 0x00000004ffb47807 */ /* 0x000fe40003000000 */
[----:B------:R-:W-:Y:S01]  /*246c0*/  ISETP.GE.AND P6, PT, R252, UR5, PT ;  /* 0x00000005fc007c0c */ /* 0x000fe2000bfc6270 */
[----:B-1----:R-:W1:Y:S01]  /*246d0*/  S2R R6, SR_TID.X ;  /* 0x0000000000067919 */ /* 0x002e620000002100 */
[----:B------:R-:W-:Y:S02]  /*246e0*/  SEL R226, R180, RZ, P2 ;  /* 0x000000ffb4e27207 */ /* 0x000fe40001000000 */
[----:B----4-:R-:W-:Y:S02]  /*246f0*/  SHF.R.U32.HI R252, RZ, 0x6, R2 ;  /* 0x00000006fffc7819 */ /* 0x010fe40000011602 */
[----:B------:R-:W-:Y:S02]  /*24700*/  SEL R180, RZ, 0x4, P6 ;  /* 0x00000004ffb47807 */ /* 0x000fe40003000000 */
[----:B------:R-:W-:-:S02]  /*24710*/  SGXT.U32 R252, R252, 0x1 ;  /* 0x00000001fcfc781a */ /* 0x000fc40000000000 */
[----:B------:R-:W-:Y:S02]  /*24720*/  ISETP.NE.U32.AND P6, PT, R226, RZ, PT ;  /* 0x000000ffe200720c */ /* 0x000fe40003fc5070 */
[----:B------:R-:W-:Y:S01]  /*24730*/  LOP3.LUT R252, R252, 0x36, RZ, 0xfc, !PT ;  /* 0x00000036fcfc7812 */ /* 0x000fe200078efcff */
[----:B--2---:R-:W-:-:S03]  /*24740*/  IMAD.WIDE R10, R251, 0x4, R194 ;  /* 0x00000004fb0a7825 */ /* 0x004fc600078e02c2 */
[----:B------:R-:W-:Y:S02]  /*24750*/  ISETP.GE.AND P3, PT, R252, UR5, PT ;  /* 0x00000005fc007c0c */ /* 0x000fe4000bf66270 */
[----:B------:R-:W-:Y:S01]  /*24760*/  SHF.R.U32.HI R252, RZ, 0x6, R2 ;  /* 0x00000006fffc7819 */ /* 0x000fe20000011602 */
[----:B---3--:R-:W-:Y:S01]  /*24770*/  IMAD.WIDE R2, R251, 0x4, R78 ;  /* 0x00000004fb027825 */ /* 0x008fe200078e024e */
[----:B------:R-:W-:Y:S02]  /*24780*/  STL.64 [R1+0x750], R10 ;  /* 0x0007500a01007387 */ /* 0x000fe40000100a00 */
[----:B------:R-:W-:Y:S02]  /*24790*/  SGXT.U32 R252, R252, 0x1 ;  /* 0x00000001fcfc781a */ /* 0x000fe40000000000 */
[----:B------:R-:W-:Y:S01]  /*247a0*/  LDGSTS.E [R246+-0x34000], desc[UR22][R10.64], P4 ;  /* 0xcc0000000af67fae */ /* 0x000fe2000a1a1016 */
[----:B------:R-:W-:-:S03]  /*247b0*/  SEL R180, R180, RZ, P2 ;  /* 0x000000ffb4b47207 */ /* 0x000fc60001000000 */
[----:B------:R2:W-:Y:S01]  /*247c0*/  STL.64 [R1+0x840], R2 ;  /* 0x0008400201007387 */ /* 0x0005e20000100a00 */
[----:B------:R-:W-:-:S03]  /*247d0*/  LOP3.LUT R252, R252, 0x18, RZ, 0xfc, !PT ;  /* 0x00000018fcfc7812 */ /* 0x000fc600078efcff */
[----:B------:R2:W-:Y:S01]  /*247e0*/  LDGSTS.E [R246+-0x33ff8], desc[UR22][R2.64], P6 ;  /* 0xcc00800002f67fae */ /* 0x0005e2000b1a1016 */
[----:B------:R-:W-:Y:S02]  /*247f0*/  ISETP.NE.U32.AND P5, PT, R180, RZ, PT ;  /* 0x000000ffb400720c */ /* 0x000fe40003fa5070 */
[----:B------:R-:W-:Y:S02]  /*24800*/  SEL R180, RZ, 0x4, P3 ;  /* 0x00000004ffb47807 */ /* 0x000fe40001800000 */
[----:B------:R-:W-:Y:S01]  /*24810*/  ISETP.GE.AND P3, PT, R252, UR5, PT ;  /* 0x00000005fc007c0c */ /* 0x000fe2000bf66270 */
[----:B--2---:R-:W2:Y:S01]  /*24820*/  S2R R2, SR_TID.X ;  /* 0x0000000000027919 */ /* 0x004ea20000002100 */
[----:B-1----:R-:W-:-:S04]  /*24830*/  SHF.R.U32.HI R252, RZ, 0x6, R6 ;  /* 0x00000006fffc7819 */ /* 0x002fc80000011606 */
        /* <DEDUP_REMOVED lines=10> */
[----:B------:R-:W-:Y:S02]  /*248e0*/  SEL R180, RZ, 0x4, P4 ;  /* 0x00000004ffb47807 */ /* 0x000fe40002000000 */
[----:B------:R-:W-:Y:S02]  /*248f0*/  ISETP.GE.AND P4, PT, R252, UR5, PT ;  /* 0x00000005fc007c0c */ /* 0x000fe4000bf86270 */
[----:B--2---:R-:W-:-:S04]  /*24900*/  SHF.R.U32.HI R252, RZ, 0x6, R2 ;  /* 0x00000006fffc7819 */ /* 0x004fc80000011602 */
[----:B------:R-:W-:Y:S02]  /*24910*/  SGXT.U32 R252, R252, 0x1 ;  /* 0x00000001fcfc781a */ /* 0x000fe40000000000 */
[----:B------:R-:W-:Y:S02]  /*24920*/  ISETP.NE.U32.AND P3, PT, R226, RZ, PT ;  /* 0x000000ffe200720c */ /* 0x000fe40003f65070 */
[----:B------:R-:W-:Y:S02]  /*24930*/  LOP3.LUT R252, R252, 0x3a, RZ, 0xfc, !PT ;  /* 0x0000003afcfc7812 */ /* 0x000fe400078efcff */
[----:B------:R-:W-:Y:S02]  /*24940*/  SEL R226, R180, RZ, P2 ;  /* 0x000000ffb4e27207 */ /* 0x000fe40001000000 */
[----:B------:R-:W-:-:S04]  /*24950*/  SEL R180, RZ, 0x4, P4 ;  /* 0x00000004ffb47807 */ /* 0x000fc80002000000 */
[----:B------:R-:W-:Y:S02]  /*24960*/  SEL R180, R180, RZ, P2 ;  /* 0x000000ffb4b47207 */ /* 0x000fe40001000000 */
[----:B------:R-:W-:Y:S01]  /*24970*/  ISETP.NE.U32.AND P4, PT, R226, RZ, PT ;  /* 0x000000ffe200720c */ /* 0x000fe20003f85070 */
[----:B------:R-:W-:-:S05]  /*24980*/  IMAD.WIDE R10, R251, 0x4, R178 ;  /* 0x00000004fb0a7825 */ /* 0x000fca00078e02b2 */
[----:B------:R-:W-:Y:S01]  /*24990*/  LDGSTS.E [R246+-0x32000], desc[UR22][R10.64], P5 ;  /* 0xce0000000af67fae */ /* 0x000fe2000a9a1016 */
[----:B------:R-:W-:Y:S02]  /*249a0*/  ISETP.GE.AND P5, PT, R252, UR5, PT ;  /* 0x00000005fc007c0c */ /* 0x000fe4000bfa6270 */
[----:B------:R-:W-:Y:S01]  /*249b0*/  SHF.R.U32.HI R252, RZ, 0x6, R2 ;  /* 0x00000006fffc7819 */ /* 0x000fe20000011602 */
[----:B------:R-:W-:-:S03]  /*249c0*/  IMAD.WIDE R6, R251, 0x4, R146 ;  /* 0x00000004fb067825 */ /* 0x000fc600078e0292 */
[----:B------:R-:W-:Y:S02]  /*249d0*/  SGXT.U32 R252, R252, 0x1 ;  /* 0x00000001fcfc781a */ /* 0x000fe40000000000 */
[----:B------:R1:W-:Y:S02]  /*249e0*/  LDGSTS.E [R246+-0x31ff8], desc[UR22][R6.64], P3 ;  /* 0xce00800006f67fae */ /* 0x0003e400099a1016 */
[----:B------:R-:W-:Y:S02]  /*249f0*/  LOP3.LUT R252, R252, 0x1c, RZ, 0xfc, !PT ;  /* 0x0000001cfcfc7812 */ /* 0x000fe400078efcff */
[----:B------:R-:W-:Y:S01]  /*24a00*/  ISETP.NE.U32.AND P3, PT, R180, RZ, PT ;  /* 0x000000ffb400720c */ /* 0x000fe20003f65070 */
[----:B------:R-:W-:Y:S01]  /*24a10*/  STL.64 [R1+0x748], R10 ;  /* 0x0007480a01007387 */ /* 0x000fe20000100a00 */
[----:B------:R-:W-:Y:S02]  /*24a20*/  SEL R180, RZ, 0x4, P5 ;  /* 0x00000004ffb47807 */ /* 0x000fe40002800000 */
[----:B------:R-:W-:Y:S01]  /*24a30*/  ISETP.GE.AND P5, PT, R252, UR5, PT ;  /* 0x00000005fc007c0c */ /* 0x000fe2000bfa6270 */
[----:B------:R1:W-:Y:S01]  /*24a40*/  STL.64 [R1+0x7c0], R6 ;  /* 0x0007c00601007387 */ /* 0x0003e20000100a00 */
[----:B------:R-:W-:-:S03]  /*24a50*/  SHF.R.U32.HI R252, RZ, 0x6, R2 ;  /* 0x00000006fffc7819 */ /* 0x000fc60000011602 */
[----:B------:R-:W2:Y:S01]  /*24a60*/  LDL.LU.64 R146, [R1+0x738] ;  /* 0x0007380001927983 */ /* 0x000ea20000300a00 */
[----:B-1----:R-:W-:-:S04]  /*24a70*/  IMAD.WIDE R6, R251, 0x4, R144 ;  /* 0x00000004fb067825 */ /* 0x002fc800078e0290 */
[----:B------:R-:W-:Y:S01]  /*24a80*/  IMAD.WIDE R2, R251, 0x4, R206 ;  /* 0x00000004fb027825 */ /* 0x000fe200078e02ce */
[----:B------:R-:W-:Y:S04]  /*24a90*/  STL.64 [R1+0x7b8], R6 ;  /* 0x0007b80601007387 */ /* 0x000fe80000100a00 */
[----:B------:R1:W-:Y:S04]  /*24aa0*/  STL.64 [R1+0x7a0], R2 ;  /* 0x0007a00201007387 */ /* 0x0003e80000100a00 */
[----:B------:R-:W3:Y:S04]  /*24ab0*/  LDL.LU.64 R78, [R1+0x730] ;  /* 0x00073000014e7983 */ /* 0x000ee80000300a00 */
[----:B------:R-:W4:Y:S04]  /*24ac0*/  LDL.LU.64 R84, [R1+0x728] ;  /* 0x0007280001547983 */ /* 0x000f280000300a00 */
[----:B------:R-:W4:Y:S04]  /*24ad0*/  LDL.LU.64 R170, [R1+0x720] ;  /* 0x0007200001aa7983 */ /* 0x000f280000300a00 */
[----:B------:R1:W-:Y:S04]  /*24ae0*/  LDGSTS.E [R247+-0x34000], desc[UR22][R6.64], P6 ;  /* 0xcc00000006f77fae */ /* 0x0003e8000b1a1016 */
[----:B------:R1:W-:Y:S04]  /*24af0*/  LDGSTS.E [R247+-0x33ff8], desc[UR22][R2.64], P4 ;  /* 0xcc00800002f77fae */ /* 0x0003e8000a1a1016 */
[----:B-1----:R-:W4:Y:S04]  /*24b00*/  LDL.LU.64 R2, [R1+0x710] ;  /* 0x0007100001027983 */ /* 0x002f280000300a00 */
[----:B------:R-:W4:Y:S04]  /*24b10*/  LDL.LU.64 R144, [R1+0x708] ;  /* 0x0007080001907983 */ /* 0x000f280000300a00 */
[----:B------:R-:W4:Y:S01]  /*24b20*/  LDL.LU.64 R10, [R1+0x700] ;  /* 0x00070000010a7983 */ /* 0x000f220000300a00 */
[----:B------:R-:W1:Y:S01]  /*24b30*/  S2R R6, SR_TID.X ;  /* 0x0000000000067919 */ /* 0x000e620000002100 */
[----:B------:R-:W-:-:S02]  /*24b40*/  SGXT.U32 R252, R252, 0x1 ;  /* 0x00000001fcfc781a */ /* 0x000fc40000000000 */
[----:B------:R-:W-:Y:S01]  /*24b50*/  SEL R226, R180, RZ, P2 ;  /* 0x000000ffb4e27207 */ /* 0x000fe20001000000 */
[----:B------:R-:W4:Y:S01]  /*24b60*/  LDL.LU.64 R206, [R1+0x6e8] ;  /* 0x0006e80001ce7983 */ /* 0x000f220000300a00 */
[----:B------:R-:W-:Y:S02]  /*24b70*/  LOP3.LUT R252, R252, 0x1e, RZ, 0xfc, !PT ;  /* 0x0000001efcfc7812 */ /* 0x000fe400078efcff */
[----:B------:R-:W-:Y:S01]  /*24b80*/  SEL R180, RZ, 0x4, P5 ;  /* 0x00000004ffb47807 */ /* 0x000fe20002800000 */
[----:B------:R-:W4:Y:S01]  /*24b90*/  LDL.LU.64 R244, [R1+0x6d8] ;  /* 0x0006d80001f47983 */ /* 0x000f220000300a00 */
[----:B------:R-:W-:Y:S02]  /*24ba0*/  ISETP.GE.AND P6, PT, R252, UR5, PT ;  /* 0x00000005fc007c0c */ /* 0x000fe4000bfc6270 */
[----:B------:R-:W-:Y:S01]  /*24bb0*/  SEL R180, R180, RZ, P2 ;  /* 0x000000ffb4b47207 */ /* 0x000fe20001000000 */
[----:B------:R-:W4:Y:S03]  /*24bc0*/  LDL.LU.64 R178, [R1+0x6d0] ;  /* 0x0006d00001b27983 */ /* 0x000f260000300a00 */
[----:B------:R-:W-:Y:S01]  /*24bd0*/  ISETP.NE.U32.AND P4, PT, R180, RZ, PT ;  /* 0x000000ffb400720c */ /* 0x000fe20003f85070 */
[----:B------:R-:W4:Y:S01]  /*24be0*/  LDL.LU.64 R100, [R1+0x6c8] ;  /* 0x0006c80001647983 */ /* 0x000f220000300a00 */
[----:B------:R-:W-:-:S02]  /*24bf0*/  SEL R180, RZ, 0x4, P6 ;  /* 0x00000004ffb47807 */ /* 0x000fc40003000000 */
[----:B------:R-:W-:Y:S01]  /*24c00*/  ISETP.NE.U32.AND P5, PT, R226, RZ, PT ;  /* 0x000000ffe200720c */ /* 0x000fe20003fa5070 */
[----:B------:R-:W4:Y:S01]  /*24c10*/  LDL.LU.64 R14, [R1+0x6c0] ;  /* 0x0006c000010e7983 */ /* 0x000f220000300a00 */
[----:B-1----:R-:W-:-:S04]  /*24c20*/  SHF.R.U32.HI R252, RZ, 0x6, R6 ;  /* 0x00000006fffc7819 */ /* 0x002fc80000011606 */
[----:B------:R-:W-:-:S04]  /*24c30*/  SGXT.U32 R252, R252, 0x1 ;  /* 0x00000001fcfc781a */ /* 0x000fc80000000000 */
[----:B------:R-:W-:-:S04]  /*24c40*/  LOP3.LUT R252, R252, 0x3c, RZ, 0xfc, !PT ;  /* 0x0000003cfcfc7812 */ /* 0x000fc800078efcff */
[----:B------:R-:W-:Y:S02]  /*24c50*/  ISETP.GE.AND P6, PT, R252, UR5, PT ;  /* 0x00000005fc007c0c */ /* 0x000fe4000bfc6270 */
[----:B------:R-:W-:-:S04]  /*24c60*/  SHF.R.U32.HI R252, RZ, 0x6, R6 ;  /* 0x00000006fffc7819 */ /* 0x000fc80000011606 */
[----:B------:R-:W-:-:S04]  /*24c70*/  SGXT.U32 R252, R252, 0x1 ;  /* 0x00000001fcfc781a */ /* 0x000fc80000000000 */
[----:B------:R-:W-:Y:S02]  /*24c80*/  LOP3.LUT R252, R252, 0x3e, RZ, 0xfc, !PT ;  /* 0x0000003efcfc7812 */ /* 0x000fe400078efcff */
[----:B------:R-:W-:Y:S02]  /*24c90*/  SEL R226, RZ, 0x4, P6 ;  /* 0x00000004ffe27807 */ /* 0x000fe40003000000 */
[----:B------:R-:W-:Y:S02]  /*24ca0*/  ISETP.GE.AND P6, PT, R252, UR5, PT ;  /* 0x00000005fc007c0c */ /* 0x000fe4000bfc6270 */
[----:B------:R-:W-:Y:S01]  /*24cb0*/  SEL R180, R180, RZ, P2 ;  /* 0x000000ffb4b47207 */ /* 0x000fe20001000000 */
[----:B------:R-:W-:Y:S01]  /*24cc0*/  IMAD.WIDE R90, R181, 0x4, R90 ;  /* 0x00000004b55a7825 */ /* 0x000fe200078e025a */
[----:B------:R-:W-:Y:S01]  /*24cd0*/  SEL R227, RZ, 0x4, P6 ;  /* 0x00000004ffe37807 */ /* 0x000fe20003000000 */
[----:B------:R-:W1:Y:S01]  /*24ce0*/  LDC R252, c[0x0][0x3a0] ;  /* 0x0000e800fffc7b82 */ /* 0x000e620000000800 */
[----:B------:R-:W-:-:S02]  /*24cf0*/  SEL R226, R226, RZ, P2 ;  /* 0x000000ffe2e27207 */ /* 0x000fc40001000000 */
[----:B------:R-:W-:Y:S02]  /*24d00*/  ISETP.NE.U32.AND P6, PT, R180, RZ, PT ;  /* 0x000000ffb400720c */ /* 0x000fe40003fc5070 */
[----:B------:R-:W-:Y:S02]  /*24d10*/  SEL R180, R227, RZ, P2 ;  /* 0x000000ffe3b47207 */ /* 0x000fe40001000000 */
[----:B------:R-:W-:Y:S01]  /*24d20*/  ISETP.NE.U32.AND P2, PT, R226, RZ, PT ;  /* 0x000000ffe200720c */ /* 0x000fe20003f45070 */
[----:B------:R-:W-:-:S04]  /*24d30*/  IMAD.WIDE R86, R181, 0x4, R86 ;  /* 0x00000004b5567825 */ /* 0x000fc800078e0256 */
[----:B--2---:R-:W-:-:S05]  /*24d40*/  IMAD.WIDE R6, R251, 0x4, R146 ;  /* 0x00000004fb067825 */ /* 0x004fca00078e0292 */
[----:B------:R2:W-:Y:S04]  /*24d50*/  STL.64 [R1+0x738], R6 ;  /* 0x0007380601007387 */ /* 0x0005e80000100a00 */
[----:B------:R-:W4:Y:S04]  /*24d60*/  LDL.LU.64 R146, [R1+0x6b0] ;  /* 0x0006b00001927983 */ /* 0x000f280000300a00 */
[----:B------:R-:W4:Y:S04]  /*24d70*/  LDL.LU.64 R194, [R1+0x6a8] ;  /* 0x0006a80001c27983 */ /* 0x000f280000300a00 */
[----:B------:R1:W-:Y:S01]  /*24d80*/  LDGSTS.E [R247+-0x32000], desc[UR22][R6.64], P3 ;  /* 0xce00000006f77fae */ /* 0x0003e200099a1016 */
[----:B---3--:R-:W-:-:S03]  /*24d90*/  IMAD.WIDE R78, R181, 0x4, R78 ;  /* 0x00000004b54e7825 */ /* 0x008fc600078e024e */
[----:B------:R-:W3:Y:S01]  /*24da0*/  LDL.LU.64 R226, [R1+0x6f0] ;  /* 0x0006f00001e27983 */ /* 0x000ee20000300a00 */
[----:B----4-:R-:W-:-:S03]  /*24db0*/  IMAD.WIDE R84, R181, 0x4, R84 ;  /* 0x00000004b5547825 */ /* 0x010fc600078e0254 */
[----:B--2---:R-:W1:Y:S01]  /*24dc0*/  LDL.LU.64 R6, [R1+0x690] ;  /* 0x0006900001067983 */ /* 0x004e620000300a00 */
[----:B------:R-:W-:-:S03]  /*24dd0*/  IMAD.WIDE R170, R181, 0x4, R170 ;  /* 0x00000004b5aa7825 */ /* 0x000fc600078e02aa */
[----:B------:R2:W-:Y:S04]  /*24de0*/  STL.64 [R1+0x730], R78 ;  /* 0x0007304e01007387 */ /* 0x0005e80000100a00 */
[----:B--2---:R-:W2:Y:S04]  /*24df0*/  LDL.LU.64 R78, [R1+0x688] ;  /* 0x00068800014e7983 */ /* 0x004ea80000300a00 */
[----:B------:R4:W-:Y:S01]  /*24e00*/  STL.64 [R1+0x728], R84 ;  /* 0x0007285401007387 */ /* 0x0009e20000100a00 */
[----:B------:R-:W-:-:S04]  /*24e10*/  IMAD.WIDE R2, R181, 0x4, R2 ;  /* 0x00000004b5027825 */ /* 0x000fc800078e0202 */
[C---:B------:R-:W-:Y:S01]  /*24e20*/  IMAD.WIDE R144, R181.reuse, 0x4, R144 ;  /* 0x00000004b5907825 */ /* 0x040fe200078e0290 */
[----:B----4-:R-:W4:Y:S03]  /*24e30*/  LDL.LU.64 R84, [R1+0x12d8] ;  /* 0x0012d80001547983 */ /* 0x010f260000300a00 */
[C---:B------:R-:W-:Y:S01]  /*24e40*/  IMAD.WIDE R10, R181.reuse, 0x4, R10 ;  /* 0x00000004b50a7825 */ /* 0x040fe200078e020a */
[----:B------:R3:W-:Y:S04]  /*24e50*/  STL.64 [R1+0x720], R170 ;  /* 0x000720aa01007387 */ /* 0x0007e80000100a00 */
[----:B---3--:R-:W3:Y:S04]  /*24e60*/  LDL.LU.64 R170, [R1+0x12d0] ;  /* 0x0012d00001aa7983 */ /* 0x008ee80000300a00 */
[----:B------:R1:W-:Y:S04]  /*24e70*/  STL.64 [R1+0x718], R90 ;  /* 0x0007185a01007387 */ /* 0x0003e80000100a00 */
[----:B-1----:R-:W2:Y:S04]  /*24e80*/  LDL.LU.64 R90, [R1+0x12c8] ;  /* 0x0012c800015a7983 */ /* 0x002ea80000300a00 */
[----:B------:R1:W-:Y:S04]  /*24e90*/  STL.64 [R1+0x710], R2 ;  /* 0x0007100201007387 */ /* 0x0003e80000100a00 */
[----:B-1----:R-:W2:Y:S04]  /*24ea0*/  LDL.LU.64 R2, [R1+0x670] ;  /* 0x0006700001027983 */ /* 0x002ea80000300a00 */
[----:B------:R1:W-:Y:S04]  /*24eb0*/  STL.64 [R1+0x708], R144 ;  /* 0x0007089001007387 */ /* 0x0003e80000100a00 */
[----:B-1----:R-:W2:Y:S04]  /*24ec0*/  LDL.LU.64 R144, [R1+0x668] ;  /* 0x0006680001907983 */ /* 0x002ea80000300a00 */
[----:B------:R1:W-:Y:S04]  /*24ed0*/  STL.64 [R1+0x208], R10 ;  /* 0x0002080a01007387 */ /* 0x0003e80000100a00 */
[----:B-1----:R-:W2:Y:S04]  /*24ee0*/  LDL.LU.64 R10, [R1+0x12c0] ;  /* 0x0012c000010a7983 */ /* 0x002ea80000300a00 */
[----:B------:R1:W-:Y:S04]  /*24ef0*/  STL.64 [R1+0x6f8], R86 ;  /* 0x0006f85601007387 */ /* 0x0003e80000100a00 */
[----:B-1----:R-:W2:Y:S01]  /*24f00*/  LDL.LU.64 R86, [R1+0x12b8] ;  /* 0x0012b80001567983 */ /* 0x002ea20000300a00 */
[----:B------:R-:W-:-:S04]  /*24f10*/  IMAD.WIDE R244, R181, 0x4, R244 ;  /* 0x00000004b5f47825 */ /* 0x000fc800078e02f4 */
[----:B------:R-:W-:-:S04]  /*24f20*/  IMAD.WIDE R178, R181, 0x4, R178 ;  /* 0x00000004b5b27825 */ /* 0x000fc800078e02b2 */
[----:B------:R-:W-:-:S04]  /*24f30*/  IMAD.WIDE R100, R181, 0x4, R100 ;  /* 0x00000004b5647825 */ /* 0x000fc800078e0264 */
[----:B------:R-:W-:-:S05]  /*24f40*/  IMAD.WIDE R226, R181, 0x4, R226 ;  /* 0x00000004b5e27825 */ /* 0x000fca00078e02e2 */
[----:B------:R1:W-:Y:S02]  /*24f50*/  STL.64 [R1+0x6f0], R226 ;  /* 0x0006f0e201007387 */ /* 0x0003e40000100a00 */
[C---:B-1----:R-:W-:Y:S02]  /*24f60*/  IMAD.WIDE R226, R181.reuse, 0x4, R206 ;  /* 0x00000004b5e27825 */ /* 0x042fe400078e02ce */
[----:B------:R-:W3:Y:S04]  /*24f70*/  LDL.LU.64 R206, [R1+0x548] ;  /* 0x0005480001ce7983 */ /* 0x000ee80000300a00 */
[----:B------:R2:W-:Y:S02]  /*24f80*/  STL.64 [R1+0x18], R226 ;  /* 0x000018e201007387 */ /* 0x0005e40000100a00 */
[----:B--2---:R-:W-:-:S02]  /*24f90*/  IMAD.WIDE R226, R181, 0x4, R86 ;  /* 0x00000004b5e27825 */ /* 0x004fc400078e0256 */
[----:B------:R-:W2:Y:S04]  /*24fa0*/  LDL.LU.64 R86, [R1+0x540] ;  /* 0x0005400001567983 */ /* 0x000ea80000300a00 */
        /* <DEDUP_REMOVED lines=24> */
[----:B-1----:R-:W4:Y:S01]  /*25130*/  LDL.LU.64 R194, [R1+0x12a8] ;  /* 0x0012a80001c27983 */ /* 0x002f220000300a00 */
[----:B------:R-:W-:-:S04]  /*25140*/  IMAD.WIDE R2, R181, 0x4, R2 ;  /* 0x00000004b5027825 */ /* 0x000fc800078e0202 */
[----:B------:R-:W-:-:S04]  /*25150*/  IMAD.WIDE R144, R181, 0x4, R144 ;  /* 0x00000004b5907825 */ /* 0x000fc800078e0290 */
[----:B------:R-:W-:-:S04]  /*25160*/  IMAD.WIDE R90, R181, 0x4, R90 ;  /* 0x00000004b55a7825 */ /* 0x000fc800078e025a */
[----:B------:R-:W-:-:S04]  /*25170*/  IMAD.WIDE R88, R181, 0x4, R88 ;  /* 0x00000004b5587825 */ /* 0x000fc800078e0258 */
[----:B---3--:R-:W-:-:S04]  /*25180*/  IMAD.WIDE R206, R181, 0x4, R206 ;  /* 0x00000004b5ce7825 */ /* 0x008fc800078e02ce */
[----:B--2---:R-:W-:-:S04]  /*25190*/  IMAD.WIDE R86, R181, 0x4, R86 ;  /* 0x00000004b5567825 */ /* 0x004fc800078e0256 */
[----:B----4-:R-:W-:-:S04]  /*251a0*/  IMAD.WIDE R226, R181, 0x4, R226 ;  /* 0x00000004b5e27825 */ /* 0x010fc800078e02e2 */
        /* <DEDUP_REMOVED lines=25> */
[----:B------:R1:W-:Y:S02]  /*25340*/  STL.64 [R1+0x2b8], R226 ;  /* 0x0002b8e201007387 */ /* 0x0003e40000100a00 */
[----:B-1----:R-:W-:-:S02]  /*25350*/  IMAD.WIDE R226, R181, 0x4, R54 ;  /* 0x00000004b5e27825 */ /* 0x002fc400078e0236 */
[----:B------:R-:W3:Y:S04]  /*25360*/  LDL.LU.64 R54, [R1+0x4a0] ;  /* 0x0004a00001367983 */ /* 0x000ee80000300a00 */
[----:B------:R1:W-:Y:S01]  /*25370*/  STL.64 [R1+0x5f0], R226 ;  /* 0x0005f0e201007387 */ /* 0x0003e20000100a00 */
[----:B------:R-:W-:-:S04]  /*25380*/  IMAD.WIDE R14, R181, 0x4, R14 ;  /* 0x00000004b50e7825 */ /* 0x000fc800078e020e */
[----:B-1----:R-:W-:-:S04]  /*25390*/  IMAD.WIDE R226, R181, 0x4, R244 ;  /* 0x00000004b5e27825 */ /* 0x002fc800078e02f4 */
[C---:B------:R-:W-:Y:S01]  /*253a0*/  IMAD.WIDE R244, R181.reuse, 0x4, R178 ;  /* 0x00000004b5f47825 */ /* 0x040fe200078e02b2 */
[----:B------:R1:W-:Y:S04]  /*253b0*/  STL.64 [R1+0x5e8], R226 ;  /* 0x0005e8e201007387 */ /* 0x0003e80000100a00 */
[----:B------:R-:W3:Y:S04]  /*253c0*/  LDL.LU.64 R178, [R1+0x488] ;  /* 0x0004880001b27983 */ /* 0x000ee80000300a00 */
[----:B------:R-:W-:Y:S01]  /*253d0*/  STL.64 [R1+0x68], R244 ;  /* 0x000068f401007387 */ /* 0x000fe20000100a00 */
[----:B-1----:R-:W-:-:S03]  /*253e0*/  IMAD.WIDE R226, R181, 0x4, R170 ;  /* 0x00000004b5e27825 */ /* 0x002fc600078e02aa */
[----:B------:R-:W3:Y:S04]  /*253f0*/  LDL.LU.64 R170, [R1+0x480] ;  /* 0x0004800001aa7983 */ /* 0x000ee80000300a00 */
[----:B------:R1:W-:Y:S01]  /*25400*/  STL.64 [R1+0x5e0], R226 ;  /* 0x0005e0e201007387 */ /* 0x0003e20000100a00 */
[----:B------:R-:W-:-:S04]  /*25410*/  IMAD.WIDE R84, R181, 0x4, R84 ;  /* 0x00000004b5547825 */ /* 0x000fc800078e0254 */
[C---:B-1----:R-:W-:Y:S02]  /*25420*/  IMAD.WIDE R226, R181.reuse, 0x4, R248 ;  /* 0x00000004b5e27825 */ /* 0x042fe400078e02f8 */
[----:B------:R-:W3:Y:S04]  /*25430*/  LDL.LU.64 R248, [R1+0x468] ;  /* 0x0004680001f87983 */ /* 0x000ee80000300a00 */
[----:B------:R1:W-:Y:S04]  /*25440*/  STL.64 [R1+0x5d8], R14 ;  /* 0x0005d80e01007387 */ /* 0x0003e80000100a00 */
[----:B------:R1:W-:Y:S02]  /*25450*/  STL.64 [R1+0x5d0], R226 ;  /* 0x0005d0e201007387 */ /* 0x0003e40000100a00 */
[----:B-1----:R-:W-:-:S02]  /*25460*/  IMAD.WIDE R14, R181, 0x4, R146 ;  /* 0x00000004b50e7825 */ /* 0x002fc400078e0292 */
[----:B------:R-:W3:Y:S04]  /*25470*/  LDL.LU.64 R146, [R1+0x460] ;  /* 0x0004600001927983 */ /* 0x000ee80000300a00 */
[----:B------:R-:W3:Y:S04]  /*25480*/  LDL.LU.64 R226, [R1+0x458] ;  /* 0x0004580001e27983 */ /* 0x000ee80000300a00 */
[----:B------:R1:W-:Y:S04]  /*25490*/  STL.64 [R1+0x5c8], R14 ;  /* 0x0005c80e01007387 */ /* 0x0003e80000100a00 */
[----:B------:R-:W3:Y:S01]  /*254a0*/  LDL.LU.64 R244, [R1+0x450] ;  /* 0x0004500001f47983 */ /* 0x000ee20000300a00 */
[----:B------:R-:W-:-:S03]  /*254b0*/  IMAD.WIDE R42, R181, 0x4, R42 ;  /* 0x00000004b52a7825 */ /* 0x000fc600078e022a */
[----:B-1----:R-:W3:Y:S04]  /*254c0*/  LDL.LU.64 R14, [R1+0x448] ;  /* 0x00044800010e7983 */ /* 0x002ee80000300a00 */
[----:B------:R1:W-:Y:S01]  /*254d0*/  STL.64 [R1+0x5c0], R84 ;  /* 0x0005c05401007387 */ /* 0x0003e20000100a00 */
[----:B------:R-:W-:-:S03]  /*254e0*/  IMAD.WIDE R242, R181, 0x4, R242 ;  /* 0x00000004b5f27825 */ /* 0x000fc600078e02f2 */
[----:B-1----:R-:W3:Y:S01]  /*254f0*/  LDL.LU.64 R84, [R1+0x1270] ;  /* 0x0012700001547983 */ /* 0x002ee20000300a00 */
[----:B------:R-:W-:-:S04]  /*25500*/  IMAD.WIDE R48, R181, 0x4, R48 ;  /* 0x00000004b5307825 */ /* 0x000fc800078e0230 */
[----:B------:R-:W-:-:S04]  /*25510*/  IMAD.WIDE R122, R181, 0x4, R122 ;  /* 0x00000004b57a7825 */ /* 0x000fc800078e027a */
[----:B----4-:R-:W-:-:S05]  /*25520*/  IMAD.WIDE R6, R181, 0x4, R6 ;  /* 0x00000004b5067825 */ /* 0x010fca00078e0206 */
[----:B------:R1:W-:Y:S01]  /*25530*/  STL.64 [R1+0x5b8], R6 ;  /* 0x0005b80601007387 */ /* 0x0003e20000100a00 */
[----:B--2---:R-:W-:-:S03]  /*25540*/  IMAD.WIDE R78, R181, 0x4, R78 ;  /* 0x00000004b54e7825 */ /* 0x004fc600078e024e */
[----:B-1----:R-:W2:Y:S04]  /*25550*/  LDL.LU.64 R6, [R1+0x440] ;  /* 0x0004400001067983 */ /* 0x002ea80000300a00 */
[----:B------:R1:W-:Y:S01]  /*25560*/  STL.64 [R1+0x5b0], R78 ;  /* 0x0005b04e01007387 */ /* 0x0003e20000100a00 */
[----:B---3--:R-:W-:-:S03]  /*25570*/  IMAD.WIDE R10, R181, 0x4, R10 ;  /* 0x00000004b50a7825 */ /* 0x008fc600078e020a */
[----:B-1----:R-:W3:Y:S04]  /*25580*/  LDL.LU.64 R78, [R1+0x1268] ;  /* 0x00126800014e7983 */ /* 0x002ee80000300a00 */
[----:B------:R1:W-:Y:S04]  /*25590*/  STL.64 [R1+0x88], R10 ;  /* 0x0000880a01007387 */ /* 0x0003e80000100a00 */
[----:B-1----:R-:W4:Y:S04]  /*255a0*/  LDL.LU.64 R10, [R1+0x1260] ;  /* 0x00126000010a7983 */ /* 0x002f280000300a00 */
[----:B------:R1:W-:Y:S01]  /*255b0*/  STL.64 [R1+0x5a8], R42 ;  /* 0x0005a82a01007387 */ /* 0x0003e20000100a00 */
[----:B------:R-:W-:-:S03]  /*255c0*/  IMAD.WIDE R2, R181, 0x4, R2 ;  /* 0x00000004b5027825 */ /* 0x000fc600078e0202 */
[----:B-1----:R-:W3:Y:S04]  /*255d0*/  LDL.LU.64 R42, [R1+0x1258] ;  /* 0x00125800012a7983 */ /* 0x002ee80000300a00 */
[----:B------:R1:W-:Y:S01]  /*255e0*/  STL.64 [R1+0x5a0], R242 ;  /* 0x0005a0f201007387 */ /* 0x0003e20000100a00 */
[----:B------:R-:W-:-:S03]  /*255f0*/  IMAD.WIDE R188, R181, 0x4, R188 ;  /* 0x00000004b5bc7825 */ /* 0x000fc600078e02bc */
[----:B-1----:R-:W3:Y:S04]  /*25600*/  LDL.LU.64 R242, [R1+0x428] ;  /* 0x0004280001f27983 */ /* 0x002ee80000300a00 */
[----:B------:R1:W-:Y:S01]  /*25610*/  STL.64 [R1+0x598], R2 ;  /* 0x0005980201007387 */ /* 0x0003e20000100a00 */
[----:B------:R-:W-:-:S04]  /*25620*/  IMAD.WIDE R186, R181, 0x4, R186 ;  /* 0x00000004b5ba7825 */ /* 0x000fc800078e02ba */
[C---:B-1----:R-:W-:Y:S02]  /*25630*/  IMAD.WIDE R2, R181.reuse, 0x4, R144 ;  /* 0x00000004b5027825 */ /* 0x042fe400078e0290 */
[----:B------:R-:W4:Y:S04]  /*25640*/  LDL.LU.64 R144, [R1+0x420] ;  /* 0x0004200001907983 */ /* 0x000f280000300a00 */
[----:B------:R1:W-:Y:S04]  /*25650*/  STL.64 [R1+0x590], R48 ;  /* 0x0005903001007387 */ /* 0x0003e80000100a00 */
[----:B-1----:R-:W4:Y:S04]  /*25660*/  LDL.LU.64 R48, [R1+0x1250] ;  /* 0x0012500001307983 */ /* 0x002f280000300a00 */
[----:B------:R1:W-:Y:S01]  /*25670*/  STL.64 [R1+0x588], R122 ;  /* 0x0005887a01007387 */ /* 0x0003e20000100a00 */
[----:B------:R-:W-:-:S03]  /*25680*/  IMAD.WIDE R206, R181, 0x4, R206 ;  /* 0x00000004b5ce7825 */ /* 0x000fc600078e02ce */
[----:B-1----:R-:W4:Y:S04]  /*25690*/  LDL.LU.64 R122, [R1+0x408] ;  /* 0x00040800017a7983 */ /* 0x002f280000300a00 */
[----:B------:R1:W-:Y:S04]  /*256a0*/  STL.64 [R1+0x580], R206 ;  /* 0x000580ce01007387 */ /* 0x0003e80000100a00 */
[----:B-1----:R-:W4:Y:S04]  /*256b0*/  LDL.LU.64 R206, [R1+0x400] ;  /* 0x0004000001ce7983 */ /* 0x002f280000300a00 */
[----:B------:R-:W-:Y:S01]  /*256c0*/  STL.64 [R1+0x98], R2 ;  /* 0x0000980201007387 */ /* 0x000fe20000100a00 */
[----:B------:R-:W-:-:S05]  /*256d0*/  IMAD.WIDE R54, R181, 0x4, R54 ;  /* 0x00000004b5367825 */ /* 0x000fca00078e0236 */
        /* <DEDUP_REMOVED lines=27> */
[----:B------:R1:W-:Y:S04]  /*25890*/  STL.64 [R1+0x550], R146 ;  /* 0x0005509201007387 */ /* 0x0003e80000100a00 */
[----:B-1----:R-:W4:Y:S04]  /*258a0*/  LDL.LU.64 R146, [R1+0x1218] ;  /* 0x0012180001927983 */ /* 0x002f280000300a00 */
[----:B------:R1:W-:Y:S01]  /*258b0*/  STL.64 [R1+0x548], R226 ;  /* 0x000548e201007387 */ /* 0x0003e20000100a00 */
[----:B--2---:R-:W-:-:S03]  /*258c0*/  IMAD.WIDE R6, R181, 0x4, R6 ;  /* 0x00000004b5067825 */ /* 0x004fc600078e0206 */
[----:B-1----:R-:W2:Y:S04]  /*258d0*/  LDL.LU.64 R226, [R1+0x3a8] ;  /* 0x0003a80001e27983 */ /* 0x002ea80000300a00 */
[----:B------:R1:W-:Y:S01]  /*258e0*/  STL.64 [R1+0x540], R244 ;  /* 0x000540f401007387 */ /* 0x0003e20000100a00 */
[----:B------:R-:W-:-:S03]  /*258f0*/  IMAD.WIDE R176, R181, 0x4, R176 ;  /* 0x00000004b5b07825 */ /* 0x000fc600078e02b0 */
[----:B-1----:R-:W2:Y:S04]  /*25900*/  LDL.LU.64 R244, [R1+0x3a0] ;  /* 0x0003a00001f47983 */ /* 0x002ea80000300a00 */
[----:B------:R1:W-:Y:S01]  /*25910*/  STL.64 [R1+0x538], R14 ;  /* 0x0005380e01007387 */ /* 0x0003e20000100a00 */
[----:B------:R-:W-:-:S03]  /*25920*/  IMAD.WIDE R130, R181, 0x4, R130 ;  /* 0x00000004b5827825 */ /* 0x000fc600078e0282 */
[----:B-1----:R-:W2:Y:S04]  /*25930*/  LDL.LU.64 R14, [R1+0x398] ;  /* 0x00039800010e7983 */ /* 0x002ea80000300a00 */
[----:B------:R1:W-:Y:S04]  /*25940*/  STL.64 [R1+0x530], R6 ;  /* 0x0005300601007387 */ /* 0x0003e80000100a00 */
[----:B-1----:R-:W2:Y:S04]  /*25950*/  LDL.LU.64 R6, [R1+0x388] ;  /* 0x0003880001067983 */ /* 0x002ea80000300a00 */
[----:B------:R1:W-:Y:S01]  /*25960*/  STL.64 [R1+0x528], R138 ;  /* 0x0005288a01007387 */ /* 0x0003e20000100a00 */
[----:B---3--:R-:W-:-:S03]  /*25970*/  IMAD.WIDE R242, R181, 0x4, R242 ;  /* 0x00000004b5f27825 */ /* 0x008fc600078e02f2 */
[----:B-1----:R-:W3:Y:S04]  /*25980*/  LDL.LU.64 R138, [R1+0x1210] ;  /* 0x00121000018a7983 */ /* 0x002ee80000300a00 */
[----:B------:R1:W-:Y:S01]  /*25990*/  STL.64 [R1+0x520], R16 ;  /* 0x0005201001007387 */ /* 0x0003e20000100a00 */
[----:B----4-:R-:W-:-:S03]  /*259a0*/  IMAD.WIDE R144, R181, 0x4, R144 ;  /* 0x00000004b5907825 */ /* 0x010fc600078e0290 */
[----:B-1----:R-:W4:Y:S04]  /*259b0*/  LDL.LU.64 R16, [R1+0x380] ;  /* 0x0003800001107983 */ /* 0x002f280000300a00 */
[----:B------:R1:W-:Y:S01]  /*259c0*/  STL.64 [R1+0x518], R242 ;  /* 0x000518f201007387 */ /* 0x0003e20000100a00 */
[----:B------:R-:W-:-:S03]  /*259d0*/  IMAD.WIDE R114, R181, 0x4, R114 ;  /* 0x00000004b5727825 */ /* 0x000fc600078e0272 */
[----:B-1----:R-:W2:Y:S04]  /*259e0*/  LDL.LU.64 R242, [R1+0x370] ;  /* 0x0003700001f27983 */ /* 0x002ea80000300a00 */
[----:B------:R1:W-:Y:S01]  /*259f0*/  STL.64 [R1+0xc8], R144 ;  /* 0x0000c89001007387 */ /* 0x0003e20000100a00 */
[----:B------:R-:W-:-:S03]  /*25a00*/  IMAD.WIDE R122, R181, 0x4, R122 ;  /* 0x00000004b57a7825 */ /* 0x000fc600078e027a */
[----:B-1----:R-:W2:Y:S04]  /*25a10*/  LDL.LU.64 R144, [R1+0x340] ;  /* 0x0003400001907983 */ /* 0x002ea80000300a00 */
[----:B------:R1:W-:Y:S01]  /*25a20*/  STL.64 [R1+0x510], R176 ;  /* 0x000510b001007387 */ /* 0x0003e20000100a00 */
[----:B------:R-:W-:-:S04]  /*25a30*/  IMAD.WIDE R106, R181, 0x4, R106 ;  /* 0x00000004b56a7825 */ /* 0x000fc800078e026a */
[C---:B------:R-:W-:Y:S01]  /*25a40*/  IMAD.WIDE R206, R181.reuse, 0x4, R206 ;  /* 0x00000004b5ce7825 */ /* 0x040fe200078e02ce */
[----:B-1----:R-:W2:Y:S04]  /*25a50*/  LDL.LU.64 R176, [R1+0x330] ;  /* 0x0003300001b07983 */ /* 0x002ea80000300a00 */
[----:B------:R1:W-:Y:S04]  /*25a60*/  STL.64 [R1+0x508], R130 ;  /* 0x0005088201007387 */ /* 0x0003e80000100a00 */
[----:B-1----:R-:W2:Y:S04]  /*25a70*/  LDL.LU.64 R130, [R1+0x1208] ;  /* 0x0012080001827983 */ /* 0x002ea80000300a00 */
[----:B------:R1:W-:Y:S04]  /*25a80*/  STL.64 [R1+0x500], R122 ;  /* 0x0005007a01007387 */ /* 0x0003e80000100a00 */
[----:B-1----:R-:W2:Y:S04]  /*25a90*/  LDL.LU.64 R122, [R1+0x1200] ;  /* 0x00120000017a7983 */ /* 0x002ea80000300a00 */
[----:B------:R1:W-:Y:S04]  /*25aa0*/  STL.64 [R1+0x4f8], R206 ;  /* 0x0004f8ce01007387 */ /* 0x0003e80000100a00 */
[----:B-1----:R-:W2:Y:S04]  /*25ab0*/  LDL.LU.64 R206, [R1+0x300] ;  /* 0x0003000001ce7983 */ /* 0x002ea80000300a00 */
[----:B------:R1:W-:Y:S01]  /*25ac0*/  STL.64 [R1+0x420], R114 ;  /* 0x0004207201007387 */ /* 0x0003e20000100a00 */
[----:B------:R-:W-:-:S03]  /*25ad0*/  IMAD.WIDE R186, R181, 0x4, R186 ;  /* 0x00000004b5ba7825 */ /* 0x000fc600078e02ba */
        /* <DEDUP_REMOVED lines=8> */
[----:B--2---:R-:W-:-:S05]  /*25b60*/  IMAD.WIDE R186, R181, 0x4, R186 ;  /* 0x00000004b5ba7825 */ /* 0x004fca00078e02ba */
        /* <DEDUP_REMOVED lines=11> */
[----:B------:R-:W-:-:S04]  /*25c20*/  IMAD.WIDE R244, R181, 0x4, R244 ;  /* 0x00000004b5f47825 */ /* 0x000fc800078e02f4 */
[----:B------:R-:W-:-:S04]  /*25c30*/  IMAD.WIDE R14, R181, 0x4, R14 ;  /* 0x00000004b50e7825 */ /* 0x000fc800078e020e */
[----:B------:R-:W-:-:S04]  /*25c40*/  IMAD.WIDE R6, R181, 0x4, R6 ;  /* 0x00000004b5067825 */ /* 0x000fc800078e0206 */
[----:B----4-:R-:W-:-:S04]  /*25c50*/  IMAD.WIDE R16, R181, 0x4, R16 ;  /* 0x00000004b5107825 */ /* 0x010fc800078e0210 */
        /* <DEDUP_REMOVED lines=8> */
[----:B--2---:R-:W-:-:S05]  /*25ce0*/  IMAD.WIDE R248, R181, 0x4, R248 ;  /* 0x00000004b5f87825 */ /* 0x004fca00078e02f8 */
[----:B------:R1:W-:Y:S04]  /*25cf0*/  STL.64 [R1+0x1d8], R248 ;  /* 0x0001d8f801007387 */ /* 0x0003e80000100a00 */
[----:B-1----:R-:W2:Y:S04]  /*25d00*/  LDL.LU.64 R248, [R1+0x280] ;  /* 0x0002800001f87983 */ /* 0x002ea80000300a00 */
[----:B------:R1:W-:Y:S04]  /*25d10*/  STL.64 [R1+0x4d0], R74 ;  /* 0x0004d04a01007387 */ /* 0x0003e80000100a00 */
[----:B-1----:R-:W4:Y:S04]  /*25d20*/  LDL.LU.64 R74, [R1+0x11d0] ;  /* 0x0011d000014a7983 */ /* 0x002f280000300a00 */
        /* <DEDUP_REMOVED lines=47> */
[C---:B------:R-:W-:Y:S01]  /*26020*/  IMAD.WIDE R248, R181.reuse, 0x4, R248 ;  /* 0x00000004b5f87825 */ /* 0x040fe200078e02f8 */
[----:B------:R1:W-:Y:S03]  /*26030*/  STL.64 [R1+0x438], R152 ;  /* 0x0004389801007387 */ /* 0x0003e60000100a00 */
[C---:B------:R-:W-:Y:S01]  /*26040*/  IMAD.WIDE R120, R181.reuse, 0x4, R120 ;  /* 0x00000004b5787825 */ /* 0x040fe200078e0278 */
[----:B-1----:R-:W3:Y:S04]  /*26050*/  LDL.LU.64 R152, [R1+0x100] ;  /* 0x0001000001987983 */ /* 0x002ee80000300a00 */
[----:B------:R1:W-:Y:S01]  /*26060*/  STL.64 [R1+0x430], R248 ;  /* 0x000430f801007387 */ /* 0x0003e20000100a00 */
[----:B------:R-:W-:-:S04]  /*26070*/  IMAD.WIDE R222, R181, 0x4, R222 ;  /* 0x00000004b5de7825 */ /* 0x000fc800078e02de */
[C---:B------:R-:W-:Y:S01]  /*26080*/  IMAD.WIDE R226, R181.reuse, 0x4, R226 ;  /* 0x00000004b5e27825 */ /* 0x040fe200078e02e2 */
[----:B-1----:R-:W3:Y:S03]  /*26090*/  LDL.LU.64 R248, [R1+0x1160] ;  /* 0x0011600001f87983 */ /* 0x002ee60000300a00 */
[----:B------:R-:W-:-:S04]  /*260a0*/  IMAD.WIDE R14, R181, 0x4, R14 ;  /* 0x00000004b50e7825 */ /* 0x000fc800078e020e */
[----:B--2---:R-:W-:-:S05]  /*260b0*/  IMAD.WIDE R224, R181, 0x4, R224 ;  /* 0x00000004b5e07825 */ /* 0x004fca00078e02e0 */
[----:B------:R1:W-:Y:S04]  /*260c0*/  STL.64 [R1+0x428], R224 ;  /* 0x000428e001007387 */ /* 0x0003e80000100a00 */
[----:B-1----:R-:W2:Y:S04]  /*260d0*/  LDL.LU.64 R224, [R1+0x1158] ;  /* 0x0011580001e07983 */ /* 0x002ea80000300a00 */
[----:B------:R1:W-:Y:S04]  /*260e0*/  STL.64 [R1+0x418], R120 ;  /* 0x0004187801007387 */ /* 0x0003e80000100a00 */
[----:B-1----:R-:W2:Y:S04]  /*260f0*/  LDL.LU.64 R120, [R1+0xc0] ;  /* 0x0000c00001787983 */ /* 0x002ea80000300a00 */
[----:B------:R1:W-:Y:S04]  /*26100*/  STL.64 [R1+0x410], R222 ;  /* 0x000410de01007387 */ /* 0x0003e80000100a00 */
[----:B-1----:R-:W4:Y:S04]  /*26110*/  LDL.LU.64 R222, [R1+0x1150] ;  /* 0x0011500001de7983 */ /* 0x002f280000300a00 */
[----:B------:R1:W-:Y:S02]  /*26120*/  STL.64 [R1+0x408], R226 ;  /* 0x000408e201007387 */ /* 0x0003e40000100a00 */
[----:B-1----:R-:W-:-:S02]  /*26130*/  IMAD.WIDE R226, R181, 0x4, R72 ;  /* 0x00000004b5e27825 */ /* 0x002fc400078e0248 */
[----:B------:R-:W4:Y:S04]  /*26140*/  LDL.LU.64 R72, [R1+0x80] ;  /* 0x0000800001487983 */ /* 0x000f280000300a00 */
[----:B------:R1:W-:Y:S01]  /*26150*/  STL.64 [R1+0x198], R226 ;  /* 0x000198e201007387 */ /* 0x0003e20000100a00 */
[----:B------:R-:W-:-:S04]  /*26160*/  IMAD.WIDE R6, R181, 0x4, R6 ;  /* 0x00000004b5067825 */ /* 0x000fc800078e0206 */
[----:B------:R-:W-:-:S04]  /*26170*/  IMAD.WIDE R220, R181, 0x4, R220 ;  /* 0x00000004b5dc7825 */ /* 0x000fc800078e02dc */
[----:B-1----:R-:W-:-:S05]  /*26180*/  IMAD.WIDE R226, R181, 0x4, R244 ;  /* 0x00000004b5e27825 */ /* 0x002fca00078e02f4 */
[----:B------:R1:W-:Y:S01]  /*26190*/  STL.64 [R1+0x400], R226 ;  /* 0x000400e201007387 */ /* 0x0003e20000100a00 */
[----:B------:R-:W-:-:S04]  /*261a0*/  IMAD.WIDE R218, R181, 0x4, R218 ;  /* 0x00000004b5da7825 */ /* 0x000fc800078e02da */
[C---:B------:R-:W-:Y:S01]  /*261b0*/  IMAD.WIDE R216, R181.reuse, 0x4, R216 ;  /* 0x00000004b5d87825 */ /* 0x040fe200078e02d8 */
[----:B-1----:R-:W4:Y:S04]  /*261c0*/  LDL.LU.64 R226, [R1+0x40] ;  /* 0x0000400001e27983 */ /* 0x002f280000300a00 */
[----:B------:R1:W-:Y:S04]  /*261d0*/  STL.64 [R1+0x3f8], R14 ;  /* 0x0003f80e01007387 */ /* 0x0003e80000100a00 */
[----:B------:R-:W4:Y:S04]  /*261e0*/  LDL.LU.64 R244, [R1+0x30] ;  /* 0x0000300001f47983 */ /* 0x000f280000300a00 */
[----:B------:R3:W-:Y:S01]  /*261f0*/  STL.64 [R1+0x3e8], R6 ;  /* 0x0003e80601007387 */ /* 0x0007e20000100a00 */
[----:B------:R-:W-:-:S03]  /*26200*/  IMAD.WIDE R214, R181, 0x4, R214 ;  /* 0x00000004b5d67825 */ /* 0x000fc600078e02d6 */
[----:B-1----:R-:W4:Y:S01]  /*26210*/  LDL.LU.64 R14, [R1+0x20] ;  /* 0x00002000010e7983 */ /* 0x002f220000300a00 */
[----:B------:R-:W-:-:S03]  /*26220*/  IMAD.WIDE R212, R181, 0x4, R212 ;  /* 0x00000004b5d47825 */ /* 0x000fc600078e02d4 */
[----:B---3--:R-:W3:Y:S04]  /*26230*/  LDL.LU.64 R6, [R1+0x10] ;  /* 0x0000100001067983 */ /* 0x008ee80000300a00 */
[----:B------:R1:W-:Y:S01]  /*26240*/  STL.64 [R1+0x3e0], R220 ;  /* 0x0003e0dc01007387 */ /* 0x0003e20000100a00 */
[----:B------:R-:W-:-:S04]  /*26250*/  IMAD.WIDE R210, R181, 0x4, R210 ;  /* 0x00000004b5d27825 */ /* 0x000fc800078e02d2 */
[C---:B------:R-:W-:Y:S01]  /*26260*/  IMAD.WIDE R208, R181.reuse, 0x4, R208 ;  /* 0x00000004b5d07825 */ /* 0x040fe200078e02d0 */
[----:B-1----:R-:W3:Y:S04]  /*26270*/  LDL.LU.64 R220, [R1+0x1148] ;  /* 0x0011480001dc7983 */ /* 0x002ee80000300a00 */
[----:B------:R1:W-:Y:S01]  /*26280*/  STL.64 [R1+0x3d8], R218 ;  /* 0x0003d8da01007387 */ /* 0x0003e20000100a00 */
[----:B------:R-:W-:-:S03]  /*26290*/  IMAD.WIDE R206, R181, 0x4, R206 ;  /* 0x00000004b5ce7825 */ /* 0x000fc600078e02ce */
        /* <DEDUP_REMOVED lines=72> */
[----:B------:R1:W-:Y:S04]  /*26720*/  STL.64 [R1+0x308], R226 ;  /* 0x000308e201007387 */ /* 0x0003e80000100a00 */
[----:B------:R-:W-:Y:S01]  /*26730*/  STL.64 [R1+0x158], R244 ;  /* 0x000158f401007387 */ /* 0x000fe20000100a00 */
[----:B-1----:R-:W-:-:S04]  /*26740*/  IMAD.WIDE R226, R181, 0x4, R14 ;  /* 0x00000004b5e27825 */ /* 0x002fc800078e020e */
[C---:B---3--:R-:W-:Y:S01]  /*26750*/  IMAD.WIDE R14, R181.reuse, 0x4, R6 ;  /* 0x00000004b50e7825 */ /* 0x048fe200078e0206 */
[----:B------:R-:W-:Y:S03]  /*26760*/  STL.64 [R1+0x2f8], R226 ;  /* 0x0002f8e201007387 */ /* 0x000fe60000100a00 */
[C---:B------:R-:W-:Y:S01]  /*26770*/  IMAD.WIDE R6, R181.reuse, 0x4, R242 ;  /* 0x00000004b5067825 */ /* 0x040fe200078e02f2 */
[----:B------:R1:W-:Y:S03]  /*26780*/  STL.64 [R1+0x2f0], R14 ;  /* 0x0002f00e01007387 */ /* 0x0003e60000100a00 */
[----:B-1----:R-:W-:-:S04]  /*26790*/  IMAD.WIDE R14, R181, 0x4, R198 ;  /* 0x00000004b50e7825 */ /* 0x002fc800078e02c6 */
[----:B--2---:R-:W-:-:S05]  /*267a0*/  IMAD.WIDE R12, R181, 0x4, R12 ;  /* 0x00000004b50c7825 */ /* 0x004fca00078e020c */
[----:B------:R1:W-:Y:S04]  /*267b0*/  STL.64 [R1+0x2e8], R12 ;  /* 0x0002e80c01007387 */ /* 0x0003e80000100a00 */
[----:B------:R2:W-:Y:S04]  /*267c0*/  STL.64 [R1+0x150], R6 ;  /* 0x0001500601007387 */ /* 0x0005e80000100a00 */
[----:B------:R-:W-:Y:S01]  /*267d0*/  STL.64 [R1+0x2d8], R14 ;  /* 0x0002d80e01007387 */ /* 0x000fe20000100a00 */
[----:B-1----:R-:W-:-:S04]  /*267e0*/  IMAD.WIDE R12, R181, 0x4, R4 ;  /* 0x00000004b50c7825 */ /* 0x002fc800078e0204 */
[C---:B--2---:R-:W-:Y:S01]  /*267f0*/  IMAD.WIDE R6, R181.reuse, 0x4, R8 ;  /* 0x00000004b5067825 */ /* 0x044fe200078e0208 */
[----:B------:R-:W-:Y:S03]  /*26800*/  STL.64 [R1+0x2d0], R12 ;  /* 0x0002d00c01007387 */ /* 0x000fe60000100a00 */
[C---:B------:R-:W-:Y:S01]  /*26810*/  IMAD.WIDE R4, R181.reuse, 0x4, R16 ;  /* 0x00000004b5047825 */ /* 0x040fe200078e0210 */
[----:B------:R1:W-:Y:S03]  /*26820*/  STL.64 [R1+0x2c8], R6 ;  /* 0x0002c80601007387 */ /* 0x0003e60000100a00 */
[C---:B------:R-:W-:Y:S01]  /*26830*/  IMAD.WIDE R8, R181.reuse, 0x4, R18 ;  /* 0x00000004b5087825 */ /* 0x040fe200078e0212 */
        /* <DEDUP_REMOVED lines=59> */
[C---:B----4-:R-:W-:Y:S01]  /*26bf0*/  IMAD.WIDE R8, R181.reuse, 0x4, R136 ;  /* 0x00000004b5087825 */ /* 0x050fe200078e0288 */
        /* <DEDUP_REMOVED lines=20> */
[----:B-1----:R-:W-:-:S03]  /*26d40*/  IMAD.WIDE R6, R181, 0x4, R156 ;  /* 0x00000004b5067825 */ /* 0x002fc600078e029c */
[----:B------:R-:W4:Y:S01]  /*26d50*/  LDL.LU.64 R80, [R1+0x868] ;  /* 0x0008680001507983 */ /* 0x000f220000300a00 */
[----:B--2---:R-:W-:-:S03]  /*26d60*/  IMAD.WIDE R4, R181, 0x4, R158 ;  /* 0x00000004b5047825 */ /* 0x004fc600078e029e */
[----:B------:R-:W-:Y:S04]  /*26d70*/  STL.64 [R1+0x58], R6 ;  /* 0x0000580601007387 */ /* 0x000fe80000100a00 */
[----:B------:R-:W2:Y:S04]  /*26d80*/  LDL.LU.64 R98, [R1+0x870] ;  /* 0x0008700001627983 */ /* 0x000ea80000300a00 */
[----:B------:R1:W-:Y:S04]  /*26d90*/  STL.64 [R1+0x40], R4 ;  /* 0x0000400401007387 */ /* 0x0003e80000100a00 */
[----:B------:R-:W2:Y:S04]  /*26da0*/  LDL.LU.64 R94, [R1+0x820] ;  /* 0x00082000015e7983 */ /* 0x000ea80000300a00 */
[----:B------:R-:W2:Y:S04]  /*26db0*/  LDL.LU.64 R82, [R1+0x818] ;  /* 0x0008180001527983 */ /* 0x000ea80000300a00 */
[----:B---3--:R-:W3:Y:S04]  /*26dc0*/  LDL.LU.64 R8, [R1+0x810] ;  /* 0x0008100001087983 */ /* 0x008ee80000300a00 */
[----:B-1----:R-:W3:Y:S01]  /*26dd0*/  LDL.LU.64 R4, [R1+0x730] ;  /* 0x0007300001047983 */ /* 0x002ee20000300a00 */
        /* <DEDUP_REMOVED lines=23> */
[----:B------:R-:W-:Y:S01]  /*26f50*/  IMAD.WIDE R24, R181, 0x4, R24 ;  /* 0x00000004b5187825 */ /* 0x000fe200078e0218 */
[----:B------:R-:W-:-:S03]  /*26f60*/  ISETP.NE.U32.AND P3, PT, R180, RZ, PT ;  /* 0x000000ffb400720c */ /* 0x000fc60003f65070 */
        /* <DEDUP_REMOVED lines=8> */
[----:B------:R2:W-:Y:S04]  /*26ff0*/  STL.64 [R1+0xe38], R18 ;  /* 0x000e381201007387 */ /* 0x0005e80000100a00 */
[----:B------:R1:W-:Y:S01]  /*27000*/  STL.64 [R1+0xe40], R16 ;  /* 0x000e401001007387 */ /* 0x0003e20000100a00 */
        /* <DEDUP_REMOVED lines=12> */
[----:B----4-:R-:W-:-:S05]  /*270d0*/  IMAD.WIDE R80, R251, 0x4, R80 ;  /* 0x00000004fb507825 */ /* 0x010fca00078e0250 */
[----:B------:R4:W-:Y:S01]  /*270e0*/  LDGSTS.E [R247+-0x31ff8], desc[UR22][R80.64], P5 ;  /* 0xce00800050f77fae */ /* 0x0009e2000a9a1016 */
[----:B--2---:R-:W-:-:S03]  /*270f0*/  IMAD.WIDE R18, R251, 0x4, R98 ;  /* 0x00000004fb127825 */ /* 0x004fc600078e0262 */
[----:B------:R4:W-:Y:S04]  /*27100*/  STL.64 [R1+0x668], R80 ;  /* 0x0006685001007387 */ /* 0x0009e80000100a00 */
[----:B------:R-:W-:Y:S01]  /*27110*/  LDGSTS.E [R248+-0x34000], desc[UR22][R18.64], P4 ;  /* 0xcc00000012f87fae */ /* 0x000fe2000a1a1016 */
[----:B-1----:R-:W-:-:S04]  /*27120*/  IMAD.WIDE R16, R251, 0x4, R94 ;  /* 0x00000004fb107825 */ /* 0x002fc800078e025e */
[C---:B------:R-:W-:Y:S01]  /*27130*/  IMAD.WIDE R12, R251.reuse, 0x4, R82 ;  /* 0x00000004fb0c7825 */ /* 0x040fe200078e0252 */
[----:B------:R-:W-:Y:S03]  /*27140*/  STL.64 [R1+0x670], R18 ;  /* 0x0006701201007387 */ /* 0x000fe60000100a00 */
[----:B---3--:R-:W-:Y:S01]  /*27150*/  IMAD.WIDE R8, R251, 0x4, R8 ;  /* 0x00000004fb087825 */ /* 0x008fe200078e0208 */
[----:B------:R-:W-:Y:S04]  /*27160*/  LDGSTS.E [R248+-0x33ff8], desc[UR22][R16.64], P6 ;  /* 0xcc00800010f87fae */ /* 0x000fe8000b1a1016 */
[----:B------:R-:W-:Y:S01]  /*27170*/  STL.64 [R1+0x688], R16 ;  /* 0x0006881001007387 */ /* 0x000fe20000100a00 */
[----:B----4-:R-:W-:-:S03]  /*27180*/  IMAD.WIDE R80, R181, 0x4, R4 ;  /* 0x00000004b5507825 */ /* 0x010fc600078e0204 */
[----:B------:R-:W-:Y:S04]  /*27190*/  LDGSTS.E [R248+-0x32000], desc[UR22][R12.64], P2 ;  /* 0xce0000000cf87fae */ /* 0x000fe800091a1016 */
[----:B------:R-:W-:Y:S04]  /*271a0*/  STL.64 [R1+0xe48], R246 ;  /* 0x000e48f601007387 */ /* 0x000fe80000100a00 */
[----:B------:R1:W-:Y:S04]  /*271b0*/  LDGSTS.E [R248+-0x31ff8], desc[UR22][R8.64], P3 ;  /* 0xce00800008f87fae */ /* 0x0003e800099a1016 */
[----:B------:R-:W-:Y:S04]  /*271c0*/  STL.64 [R1+0x690], R12 ;  /* 0x0006900c01007387 */ /* 0x000fe80000100a00 */
[----:B------:R-:W0:Y:S04]  /*271d0*/  LDGDEPBAR ;  /* 0x00000000000079af */ /* 0x000e280000000000 */
[----:B------:R1:W-:Y:S04]  /*271e0*/  STL.64 [R1+0x6a0], R8 ;  /* 0x0006a00801007387 */ /* 0x0003e80000100a00 */
[----:B------:R-:W-:Y:S04]  /*271f0*/  LDGSTS.E [R249+0x60000], desc[UR22][R4.64], P1 ;  /* 0x6000000004f97fae */ /* 0x000fe800089a1016 */
[----:B------:R-:W1:Y:S04]  /*27200*/  LDL.LU.64 R4, [R1+0x728] ;  /* 0x0007280001047983 */ /* 0x000e680000300a00 */
[----:B------:R-:W2:Y:S04]  /*27210*/  LDL.LU.64 R82, [R1+0x710] ;  /* 0x0007100001527983 */ /* 0x000ea80000300a00 */
        /* <DEDUP_REMOVED lines=38> */
[----:B------:R-:W-:Y:S04]  /*27480*/  STL.64 [R1+0xe50], R80 ;  /* 0x000e505001007387 */ /* 0x000fe80000100a00 */
        /* <DEDUP_REMOVED lines=21> */
[----:B---3--:R-:W-:Y:S04]  /*275e0*/  LDGSTS.E [R249+0x60800], desc[UR22][R94.64], P1 ;  /* 0x608000005ef97fae */ /* 0x008fe800089a1016 */
[----:B----4-:R-:W-:Y:S04]  /*275f0*/  LDGSTS.E [R249+0x60c00], desc[UR22][R98.64], P1 ;  /* 0x60c0000062f97fae */ /* 0x010fe800089a1016 */
[----:B------:R2:W-:Y:S04]  /*27600*/  STL.64 [R1+0x1068], R98 ;  /* 0x0010686201007387 */ /* 0x0005e80000100a00 */
        /* <DEDUP_REMOVED lines=112> */
[----:B------:R-:W-:Y:S01]  /*27d10*/  STL.64 [R1+0xfb8], R220 ;  /* 0x000fb8dc01007387 */ /* 0x000fe20000100a00 */
[----:B-1----:R-:W-:-:S03]  /*27d20*/  IMAD.WIDE R8, R181, 0x4, R4 ;  /* 0x00000004b5087825 */ /* 0x002fc600078e0204 */
[----:B------:R-:W-:Y:S04]  /*27d30*/  LDGSTS.E [R249+0x77400], desc[UR22][R220.64], P1 ;  /* 0x77400000dcf97fae */ /* 0x000fe800089a1016 */
[----:B------:R-:W-:Y:S04]  /*27d40*/  STL.64 [R1+0xfc8], R222 ;  /* 0x000fc8de01007387 */ /* 0x000fe80000100a00 */
[----:B------:R-:W-:Y:S04]  /*27d50*/  LDGSTS.E [R249+0x77800], desc[UR22][R222.64], P1 ;  /* 0x77800000def97fae */ /* 0x000fe800089a1016 */
[----:B------:R-:W-:Y:S04]  /*27d60*/  STL.64 [R1+0xfe8], R248 ;  /* 0x000fe8f801007387 */ /* 0x000fe80000100a00 */
[----:B------:R-:W-:Y:S04]  /*27d70*/  LDGSTS.E [R249+0x77c00], desc[UR22][R224.64], P1 ;  /* 0x77c00000e0f97fae */ /* 0x000fe800089a1016 */
[----:B------:R-:W-:Y:S04]  /*27d80*/  STL.64 [R1+0xfd8], R224 ;  /* 0x000fd8e001007387 */ /* 0x000fe80000100a00 */
[----:B------:R-:W-:Y:S04]  /*27d90*/  LDGSTS.E [R250+0x60100], desc[UR22][R4.64], P1 ;  /* 0x6010000004fa7fae */ /* 0x000fe800089a1016 */
[----:B------:R-:W4:Y:S04]  /*27da0*/  LDL.64 R40, [R1+0x38] ;  /* 0x0000380001287983 */ /* 0x000f280000100a00 */
[----:B------:R-:W4:Y:S04]  /*27db0*/  LDL.64 R46, [R1+0x48] ;  /* 0x00004800012e7983 */ /* 0x000f280000100a00 */
[----:B------:R-:W4:Y:S04]  /*27dc0*/  LDL.64 R58, [R1+0x5f8] ;  /* 0x0005f800013a7983 */ /* 0x000f280000100a00 */
[----:B------:R-:W4:Y:S04]  /*27dd0*/  LDL.64 R62, [R1+0x68] ;  /* 0x00006800013e7983 */ /* 0x000f280000100a00 */
[----:B------:R-:W4:Y:S04]  /*27de0*/  LDL.64 R74, [R1+0x5c8] ;  /* 0x0005c800014a7983 */ /* 0x000f280000100a00 */
[----:B------:R-:W4:Y:S04]  /*27df0*/  LDL.64 R12, [R1+0x88] ;  /* 0x00008800010c7983 */ /* 0x000f280000100a00 */
[----:B------:R-:W4:Y:S04]  /*27e00*/  LDL.LU.64 R4, [R1+0x708] ;  /* 0x0007080001047983 */ /* 0x000f280000300a00 */
[----:B--2---:R-:W2:Y:S04]  /*27e10*/  LDL.LU.64 R98, [R1+0x18] ;  /* 0x0000180001627983 */ /* 0x004ea80000300a00 */
[----:B---3--:R-:W3:Y:S04]  /*27e20*/  LDL.LU.64 R112, [R1+0x28] ;  /* 0x0000280001707983 */ /* 0x008ee80000300a00 */
[----:B------:R-:W3:Y:S04]  /*27e30*/  LDL.LU.64 R106, [R1+0x648] ;  /* 0x00064800016a7983 */ /* 0x000ee80000300a00 */
[----:B------:R1:W-:Y:S04]  /*27e40*/  STL.64 [R1+0xff8], R8 ;  /* 0x000ff80801007387 */ /* 0x0003e80000100a00 */
        /* <DEDUP_REMOVED lines=35> */
[----:B----4-:R-:W-:Y:S04]  /*28080*/  LDGSTS.E [R250+0x60500], desc[UR22][R4.64], P1 ;  /* 0x6050000004fa7fae */ /* 0x010fe800089a1016 */
[----:B--2---:R-:W-:Y:S04]  /*28090*/  LDGSTS.E [R250+0x60900], desc[UR22][R98.64], P1 ;  /* 0x6090000062fa7fae */ /* 0x004fe800089a1016 */
[----:B---3--:R-:W-:Y:S04]  /*280a0*/  LDGSTS.E [R250+0x60d00], desc[UR22][R112.64], P1 ;  /* 0x60d0000070fa7fae */ /* 0x008fe800089a1016 */
        /* <DEDUP_REMOVED lines=11> */
[----:B------:R-:W2:Y:S04]  /*28160*/  LDL.LU.64 R12, [R1+0x720] ;  /* 0x00072000010c7983 */ /* 0x000ea80000300a00 */
        /* <DEDUP_REMOVED lines=63> */
[----:B------:R1:W-:Y:S04]  /*28560*/  STL.64 [R1+0x1018], R248 ;  /* 0x001018f801007387 */ /* 0x0003e80000100a00 */
[----:B------:R-:W-:Y:S04]  /*28570*/  LDGSTS.E [R250+0x77d00], desc[UR22][R102.64], P1 ;  /* 0x77d0000066fa7fae */ /* 0x000fe800089a1016 */
[----:B------:R-:W-:Y:S04]  /*28580*/  STL.64 [R1+0x1028], R224 ;  /* 0x001028e001007387 */ /* 0x000fe80000100a00 */
[----:B------:R-:W-:Y:S04]  /*28590*/  STL.64 [R1+0x1038], R222 ;  /* 0x001038de01007387 */ /* 0x000fe80000100a00 */
[----:B------:R-:W-:Y:S04]  /*285a0*/  STL.64 [R1+0x1048], R220 ;  /* 0x001048dc01007387 */ /* 0x000fe80000100a00 */
[----:B------:R3:W-:Y:S04]  /*285b0*/  STL.64 [R1+0x1058], R218 ;  /* 0x001058da01007387 */ /* 0x0007e80000100a00 */
[----:B-1----:R-:W4:Y:S04]  /*285c0*/  LDL.LU.64 R248, [R1+0x718] ;  /* 0x0007180001f87983 */ /* 0x002f280000300a00 */
[----:B------:R-:W4:Y:S04]  /*285d0*/  LDL.LU.64 R8, [R1+0x208] ;  /* 0x0002080001087983 */ /* 0x000f280000300a00 */
[----:B--2---:R1:W-:Y:S02]  /*285e0*/  LDGSTS.E [R3+0x60200], desc[UR22][R12.64], P1 ;  /* 0x602000000c037fae */ /* 0x0043e400089a1016 */
[----:B-1----:R-:W-:-:S05]  /*285f0*/  IMAD.WIDE R12, R181, 0x4, R12 ;  /* 0x00000004b50c7825 */ /* 0x002fca00078e020c */
[----:B------:R1:W-:Y:S04]  /*28600*/  STL.64 [R1+0x1e0], R12 ;  /* 0x0001e00c01007387 */ /* 0x0003e80000100a00 */
[----:B---3--:R-:W2:Y:S04]  /*28610*/  LDL.LU.64 R218, [R1+0x6f8] ;  /* 0x0006f80001da7983 */ /* 0x008ea80000300a00 */
[----:B------:R-:W3:Y:S04]  /*28620*/  LDL.LU.64 R110, [R1+0x6e0] ;  /* 0x0006e000016e7983 */ /* 0x000ee80000300a00 */
        /* <DEDUP_REMOVED lines=39> */
[----:B-1----:R-:W2:Y:S04]  /*288a0*/  LDL.LU.64 R12, [R1+0x260] ;  /* 0x00026000010c7983 */ /* 0x002ea80000300a00 */
[----:B------:R-:W2:Y:S04]  /*288b0*/  LDL.LU.64 R192, [R1+0x248] ;  /* 0x0002480001c07983 */ /* 0x000ea80000300a00 */
[----:B------:R-:W2:Y:S04]  /*288c0*/  LDL.LU.64 R22, [R1+0x218] ;  /* 0x0002180001167983 */ /* 0x000ea80000300a00 */
[----:B------:R-:W2:Y:S04]  /*288d0*/  LDL.LU.64 R28, [R1+0x1f8] ;  /* 0x0001f800011c7983 */ /* 0x000ea80000300a00 */
[----:B------:R-:W2:Y:S04]  /*288e0*/  LDL.LU.64 R40, [R1+0x1b0] ;  /* 0x0001b00001287983 */ /* 0x000ea80000300a00 */
[----:B------:R-:W2:Y:S04]  /*288f0*/  LDL.LU.64 R58, [R1+0xf0] ;  /* 0x0000f000013a7983 */ /* 0x000ea80000300a00 */
[----:B------:R-:W2:Y:S04]  /*28900*/  LDL.LU.64 R74, [R1+0x90] ;  /* 0x00009000014a7983 */ /* 0x000ea80000300a00 */
[----:B------:R-:W2:Y:S04]  /*28910*/  LDL.LU.64 R194, [R1+0x58] ;  /* 0x0000580001c27983 */ /* 0x000ea80000300a00 */
[----:B----4-:R1:W-:Y:S01]  /*28920*/  LDGSTS.E [R3+0x60600], desc[UR22][R8.64], P1 ;  /* 0x6060000008037fae */ /* 0x0103e200089a1016 */
        /* <DEDUP_REMOVED lines=10> */
[----:B---3--:R-:W-:Y:S04]  /*289d0*/  LDGSTS.E [R3+0x60a00], desc[UR22][R110.64], P1 ;  /* 0x60a000006e037fae */ /* 0x008fe800089a1016 */
        /* <DEDUP_REMOVED lines=64> */
[----:B------:R2:W-:Y:S01]  /*28de0*/  LDGSTS.E [R2+0x60300], desc[UR22][R248.64], P1 ;  /* 0x60300000f8027fae */ /* 0x0005e200089a1016 */
[----:B-1----:R-:W-:-:S03]  /*28df0*/  IMAD.WIDE R8, R181, 0x4, R8 ;  /* 0x00000004b5087825 */ /* 0x002fc600078e0208 */
[----:B------:R1:W-:Y:S01]  /*28e00*/  LDGSTS.E [R2+0x60700], desc[UR22][R218.64], P1 ;  /* 0x60700000da027fae */ /* 0x0003e200089a1016 */
[----:B------:R-:W-:-:S03]  /*28e10*/  IMAD.WIDE R98, R181, 0x4, R98 ;  /* 0x00000004b5627825 */ /* 0x000fc600078e0262 */
[----:B------:R3:W-:Y:S01]  /*28e20*/  LDGSTS.E [R2+0x60b00], desc[UR22][R220.64], P1 ;  /* 0x60b00000dc027fae */ /* 0x0007e200089a1016 */
[----:B--2---:R-:W-:-:S03]  /*28e30*/  IMAD.WIDE R248, R181, 0x4, R248 ;  /* 0x00000004b5f87825 */ /* 0x004fc600078e02f8 */
[----:B------:R2:W-:Y:S04]  /*28e40*/  LDGSTS.E [R2+0x60f00], desc[UR22][R114.64], P1 ;  /* 0x60f0000072027fae */ /* 0x0005e800089a1016 */
[----:B------:R4:W-:Y:S01]  /*28e50*/  STL.64 [R1+0x7c8], R248 ;  /* 0x0007c8f801007387 */ /* 0x0009e20000100a00 */
[----:B-1----:R-:W-:-:S03]  /*28e60*/  IMAD.WIDE R218, R181, 0x4, R218 ;  /* 0x00000004b5da7825 */ /* 0x002fc600078e02da */
[----:B------:R1:W-:Y:S04]  /*28e70*/  LDGSTS.E [R2+0x61300], desc[UR22][R116.64], P1 ;  /* 0x6130000074027fae */ /* 0x0003e800089a1016 */
[----:B----4-:R-:W4:Y:S04]  /*28e80*/  LDL.LU.64 R248, [R1+0x38] ;  /* 0x0000380001f87983 */ /* 0x010f280000300a00 */
[----:B------:R1:W-:Y:S04]  /*28e90*/  STL.64 [R1+0x208], R8 ;  /* 0x0002080801007387 */ /* 0x0003e80000100a00 */
[----:B-1----:R-:W4:Y:S01]  /*28ea0*/  LDL.LU.64 R8, [R1+0x620] ;  /* 0x0006200001087983 */ /* 0x002f220000300a00 */
[----:B------:R-:W-:-:S03]  /*28eb0*/  IMAD.WIDE R110, R181, 0x4, R110 ;  /* 0x00000004b56e7825 */ /* 0x000fc600078e026e */
[----:B------:R1:W-:Y:S01]  /*28ec0*/  STL.64 [R1+0x7b0], R218 ;  /* 0x0007b0da01007387 */ /* 0x0003e20000100a00 */
[----:B---3--:R-:W-:-:S04]  /*28ed0*/  IMAD.WIDE R220, R181, 0x4, R220 ;  /* 0x00000004b5dc7825 */ /* 0x008fc800078e02dc */
[C---:B------:R-:W-:Y:S01]  /*28ee0*/  IMAD.WIDE R112, R181.reuse, 0x4, R112 ;  /* 0x00000004b5707825 */ /* 0x040fe200078e0270 */
[----:B-1----:R-:W3:Y:S04]  /*28ef0*/  LDL.LU.64 R218, [R1+0x48] ;  /* 0x0000480001da7983 */ /* 0x002ee80000300a00 */
[----:B------:R1:W-:Y:S01]  /*28f00*/  STL.64 [R1+0x18], R98 ;  /* 0x0000186201007387 */ /* 0x0003e20000100a00 */
[----:B------:R-:W-:-:S04]  /*28f10*/  IMAD.WIDE R222, R181, 0x4, R222 ;  /* 0x00000004b5de7825 */ /* 0x000fc800078e02de */
[C---:B--2---:R-:W-:Y:S01]  /*28f20*/  IMAD.WIDE R114, R181.reuse, 0x4, R114 ;  /* 0x00000004b5727825 */ /* 0x044fe200078e0272 */
        /* <DEDUP_REMOVED lines=21> */
[----:B----4-:R-:W-:-:S05]  /*29080*/  IMAD.WIDE R248, R181, 0x4, R248 ;  /* 0x00000004b5f87825 */ /* 0x010fca00078e02f8 */
[----:B------:R1:W-:Y:S04]  /*29090*/  STL.64 [R1+0x38], R248 ;  /* 0x000038f801007387 */ /* 0x0003e80000100a00 */
[----:B------:R4:W-:Y:S04]  /*290a0*/  LDGSTS.E [R2+0x61700], desc[UR22][R8.64], P1 ;  /* 0x6170000008027fae */ /* 0x0009e800089a1016 */
[----:B-1----:R-:W2:Y:S04]  /*290b0*/  LDL.LU.64 R248, [R1+0x88] ;  /* 0x0000880001f87983 */ /* 0x002ea80000300a00 */
[----:B------:R1:W-:Y:S01]  /*290c0*/  STL.64 [R1+0x280], R118 ;  /* 0x0002807601007387 */ /* 0x0003e20000100a00 */
[----:B----4-:R-:W-:-:S03]  /*290d0*/  IMAD.WIDE R8, R181, 0x4, R8 ;  /* 0x00000004b5087825 */ /* 0x010fc600078e0208 */
[----:B-1----:R-:W4:Y:S04]  /*290e0*/  LDL.LU.64 R118, [R1+0x5a0] ;  /* 0x0005a00001767983 */ /* 0x002f280000300a00 */
[----:B------:R1:W-:Y:S04]  /*290f0*/  STL.64 [R1+0x770], R8 ;  /* 0x0007700801007387 */ /* 0x0003e80000100a00 */
[----:B-1----:R-:W4:Y:S01]  /*29100*/  LDL.LU.64 R8, [R1+0x98] ;  /* 0x0000980001087983 */ /* 0x002f220000300a00 */
[----:B---3--:R-:W-:-:S04]  /*29110*/  IMAD.WIDE R218, R181, 0x4, R218 ;  /* 0x00000004b5da7825 */ /* 0x008fc800078e02da */
[C---:B------:R-:W-:Y:S01]  /*29120*/  IMAD.WIDE R120, R181.reuse, 0x4, R120 ;  /* 0x00000004b5787825 */ /* 0x040fe200078e0278 */
[----:B------:R1:W-:Y:S04]  /*29130*/  STL.64 [R1+0x48], R218 ;  /* 0x000048da01007387 */ /* 0x0003e80000100a00 */
[----:B--2---:R2:W-:Y:S01]  /*29140*/  LDGSTS.E [R2+0x61b00], desc[UR22][R110.64], P1 ;  /* 0x61b000006e027fae */ /* 0x0045e200089a1016 */
[----:B------:R-:W-:-:S03]  /*29150*/  IMAD.WIDE R122, R181, 0x4, R122 ;  /* 0x00000004b57a7825 */ /* 0x000fc600078e027a */
[----:B-1----:R-:W3:Y:S01]  /*29160*/  LDL.LU.64 R218, [R1+0x1058] ;  /* 0x0010580001da7983 */ /* 0x002ee20000300a00 */
[----:B--2---:R-:W-:-:S03]  /*29170*/  IMAD.WIDE R110, R181, 0x4, R110 ;  /* 0x00000004b56e7825 */ /* 0x004fc600078e026e */
[----:B------:R1:W-:Y:S01]  /*29180*/  STL.64 [R1+0x2a0], R120 ;  /* 0x0002a07801007387 */ /* 0x0003e20000100a00 */
[----:B------:R-:W-:-:S03]  /*29190*/  IMAD.WIDE R220, R181, 0x4, R220 ;  /* 0x00000004b5dc7825 */ /* 0x000fc600078e02dc */
[----:B-1----:R-:W2:Y:S04]  /*291a0*/  LDL.LU.64 R120, [R1+0x588] ;  /* 0x0005880001787983 */ /* 0x002ea80000300a00 */
[----:B------:R1:W-:Y:S04]  /*291b0*/  STL.64 [R1+0x758], R110 ;  /* 0x0007586e01007387 */ /* 0x0003e80000100a00 */
[----:B------:R1:W-:Y:S01]  /*291c0*/  LDGSTS.E [R2+0x61f00], desc[UR22][R112.64], P1 ;  /* 0x61f0000070027fae */ /* 0x0003e200089a1016 */
[----:B------:R-:W-:-:S03]  /*291d0*/  IMAD.WIDE R124, R181, 0x4, R124 ;  /* 0x00000004b57c7825 */ /* 0x000fc600078e027c */
[----:B-1----:R-:W3:Y:S01]  /*291e0*/  LDL.LU.64 R110, [R1+0x1050] ;  /* 0x00105000016e7983 */ /* 0x002ee20000300a00 */
[----:B------:R-:W-:-:S03]  /*291f0*/  IMAD.WIDE R112, R181, 0x4, R112 ;  /* 0x00000004b5707825 */ /* 0x000fc600078e0270 */
[----:B------:R1:W-:Y:S01]  /*29200*/  STL.64 [R1+0x50], R220 ;  /* 0x000050dc01007387 */ /* 0x0003e20000100a00 */
[----:B------:R-:W-:-:S03]  /*29210*/  IMAD.WIDE R222, R181, 0x4, R222 ;  /* 0x00000004b5de7825 */ /* 0x000fc600078e02de */
[----:B-1----:R-:W3:Y:S04]  /*29220*/  LDL.LU.64 R220, [R1+0x1048] ;  /* 0x0010480001dc7983 */ /* 0x002ee80000300a00 */
[----:B------:R1:W-:Y:S04]  /*29230*/  STL.64 [R1+0x2b8], R122 ;  /* 0x0002b87a01007387 */ /* 0x0003e80000100a00 */
[----:B------:R1:W-:Y:S01]  /*29240*/  LDGSTS.E [R2+0x62300], desc[UR22][R114.64], P1 ;  /* 0x6230000072027fae */ /* 0x0003e200089a1016 */
        /* <DEDUP_REMOVED lines=21> */
[----:B------:R-:W-:-:S05]  /*293a0*/  IMAD.WIDE R248, R181, 0x4, R248 ;  /* 0x00000004b5f87825 */ /* 0x000fca00078e02f8 */
[----:B------:R1:W-:Y:S04]  /*293b0*/  STL.64 [R1+0x88], R248 ;  /* 0x000088f801007387 */ /* 0x0003e80000100a00 */
[----:B----4-:R4:W-:Y:S04]  /*293c0*/  LDGSTS.E [R2+0x62b00], desc[UR22][R118.64], P1 ;  /* 0x62b0000076027fae */ /* 0x0109e800089a1016 */
[----:B-1----:R-:W3:Y:S04]  /*293d0*/  LDL.LU.64 R248, [R1+0x1018] ;  /* 0x0010180001f87983 */ /* 0x002ee80000300a00 */
[----:B------:R1:W-:Y:S01]  /*293e0*/  STL.64 [R1+0x310], R128 ;  /* 0x0003108001007387 */ /* 0x0003e20000100a00 */
[----:B----4-:R-:W-:-:S04]  /*293f0*/  IMAD.WIDE R118, R181, 0x4, R118 ;  /* 0x00000004b5767825 */ /* 0x010fc800078e0276 */
[C---:B------:R-:W-:Y:S01]  /*29400*/  IMAD.WIDE R8, R181.reuse, 0x4, R8 ;  /* 0x00000004b5087825 */ /* 0x040fe200078e0208 */
[----:B-1----:R-:W4:Y:S04]  /*29410*/  LDL.LU.64 R128, [R1+0x520] ;  /* 0x0005200001807983 */ /* 0x002f280000300a00 */
[----:B------:R1:W-:Y:S04]  /*29420*/  STL.64 [R1+0x708], R118 ;  /* 0x0007087601007387 */ /* 0x0003e80000100a00 */
[----:B-1----:R-:W4:Y:S04]  /*29430*/  LDL.LU.64 R118, [R1+0x1010] ;  /* 0x0010100001767983 */ /* 0x002f280000300a00 */
[----:B------:R1:W-:Y:S04]  /*29440*/  STL.64 [R1+0x98], R8 ;  /* 0x0000980801007387 */ /* 0x0003e80000100a00 */
[----:B-1----:R-:W4:Y:S01]  /*29450*/  LDL.LU.64 R8, [R1+0x1008] ;  /* 0x0010080001087983 */ /* 0x002f220000300a00 */
[----:B------:R-:W-:-:S03]  /*29460*/  IMAD.WIDE R130, R181, 0x4, R130 ;  /* 0x00000004b5827825 */ /* 0x000fc600078e0282 */
[----:B--2---:R1:W-:Y:S01]  /*29470*/  LDGSTS.E [R2+0x62f00], desc[UR22][R120.64], P1 ;  /* 0x62f0000078027fae */ /* 0x0043e200089a1016 */
[----:B------:R-:W-:-:S03]  /*29480*/  IMAD.WIDE R132, R181, 0x4, R132 ;  /* 0x00000004b5847825 */ /* 0x000fc600078e0284 */
[----:B------:R2:W-:Y:S01]  /*29490*/  STL.64 [R1+0x340], R130 ;  /* 0x0003408201007387 */ /* 0x0005e20000100a00 */
[----:B-1----:R-:W-:-:S03]  /*294a0*/  IMAD.WIDE R120, R181, 0x4, R120 ;  /* 0x00000004b5787825 */ /* 0x002fc600078e0278 */
[----:B--2---:R-:W2:Y:S04]  /*294b0*/  LDL.LU.64 R130, [R1+0x508] ;  /* 0x0005080001827983 */ /* 0x004ea80000300a00 */
[----:B------:R1:W-:Y:S01]  /*294c0*/  STL.64 [R1+0x6f0], R120 ;  /* 0x0006f07801007387 */ /* 0x0003e20000100a00 */
[----:B------:R-:W-:-:S03]  /*294d0*/  IMAD.WIDE R134, R181, 0x4, R134 ;  /* 0x00000004b5867825 */ /* 0x000fc600078e0286 */
[----:B-1----:R-:W2:Y:S01]  /*294e0*/  LDL.LU.64 R120, [R1+0x1000] ;  /* 0x0010000001787983 */ /* 0x002ea20000300a00 */
[----:B------:R-:W-:-:S03]  /*294f0*/  IMAD.WIDE R136, R181, 0x4, R136 ;  /* 0x00000004b5887825 */ /* 0x000fc600078e0288 */
[----:B---3--:R1:W-:Y:S02]  /*29500*/  LDGSTS.E [R2+0x63300], desc[UR22][R122.64], P1 ;  /* 0x633000007a027fae */ /* 0x0083e400089a1016 */
[----:B-1----:R-:W-:-:S04]  /*29510*/  IMAD.WIDE R122, R181, 0x4, R122 ;  /* 0x00000004b57a7825 */ /* 0x002fc800078e027a */
[----:B------:R-:W-:-:S04]  /*29520*/  IMAD.WIDE R138, R181, 0x4, R138 ;  /* 0x00000004b58a7825 */ /* 0x000fc800078e028a */
[C---:B------:R-:W-:Y:S01]  /*29530*/  IMAD.WIDE R222, R181.reuse, 0x4, R222 ;  /* 0x00000004b5de7825 */ /* 0x040fe200078e02de */
[----:B------:R1:W-:Y:S03]  /*29540*/  LDGSTS.E [R2+0x63700], desc[UR22][R124.64], P1 ;  /* 0x637000007c027fae */ /* 0x0003e600089a1016 */
[----:B-1----:R-:W-:-:S04]  /*29550*/  IMAD.WIDE R124, R181, 0x4, R124 ;  /* 0x00000004b57c7825 */ /* 0x002fc800078e027c */
[C---:B------:R-:W-:Y:S01]  /*29560*/  IMAD.WIDE R224, R181.reuse, 0x4, R224 ;  /* 0x00000004b5e07825 */ /* 0x040fe200078e02e0 */
[----:B------:R1:W-:Y:S03]  /*29570*/  LDGSTS.E [R2+0x63b00], desc[UR22][R126.64], P1 ;  /* 0x63b000007e027fae */ /* 0x0003e600089a1016 */
[----:B-1----:R-:W-:-:S04]  /*29580*/  IMAD.WIDE R126, R181, 0x4, R126 ;  /* 0x00000004b57e7825 */ /* 0x002fc800078e027e */
[----:B------:R-:W-:-:S04]  /*29590*/  IMAD.WIDE R248, R181, 0x4, R248 ;  /* 0x00000004b5f87825 */ /* 0x000fc800078e02f8 */
[----:B------:R-:W-:-:S04]  /*295a0*/  IMAD.WIDE R220, R181, 0x4, R220 ;  /* 0x00000004b5dc7825 */ /* 0x000fc800078e02dc */
[C---:B------:R-:W-:Y:S01]  /*295b0*/  IMAD.WIDE R140, R181.reuse, 0x4, R140 ;  /* 0x00000004b58c7825 */ /* 0x040fe200078e028c */
[----:B----4-:R1:W-:Y:S03]  /*295c0*/  LDGSTS.E [R2+0x63f00], desc[UR22][R128.64], P1 ;  /* 0x63f0000080027fae */ /* 0x0103e600089a1016 */
[----:B------:R-:W-:-:S05]  /*295d0*/  IMAD.WIDE R8, R181, 0x4, R8 ;  /* 0x00000004b5087825 */ /* 0x000fca00078e0208 */
[----:B------:R3:W-:Y:S04]  /*295e0*/  STL.64 [R1+0xa0], R8 ;  /* 0x0000a00801007387 */ /* 0x0007e80000100a00 */
[----:B---3--:R-:W3:Y:S04]  /*295f0*/  LDL.LU.64 R8, [R1+0xff8] ;  /* 0x000ff80001087983 */ /* 0x008ee80000300a00 */
[----:B------:R4:W-:Y:S01]  /*29600*/  STL.64 [R1+0x348], R132 ;  /* 0x0003488401007387 */ /* 0x0009e20000100a00 */
[----:B-1----:R-:W-:-:S03]  /*29610*/  IMAD.WIDE R128, R181, 0x4, R128 ;  /* 0x00000004b5807825 */ /* 0x002fc600078e0280 */
[----:B--2---:R1:W-:Y:S04]  /*29620*/  LDGSTS.E [R2+0x64300], desc[UR22][R130.64], P1 ;  /* 0x6430000082027fae */ /* 0x0043e800089a1016 */
[----:B----4-:R-:W2:Y:S04]  /*29630*/  LDL.LU.64 R132, [R1+0x4f0] ;  /* 0x0004f00001847983 */ /* 0x010ea80000300a00 */
[----:B------:R4:W-:Y:S04]  /*29640*/  STL.64 [R1+0x6e8], R122 ;  /* 0x0006e87a01007387 */ /* 0x0009e80000100a00 */
[----:B----4-:R-:W4:Y:S04]  /*29650*/  LDL.LU.64 R122, [R1+0xff0] ;  /* 0x000ff000017a7983 */ /* 0x010f280000300a00 */
[----:B------:R1:W-:Y:S04]  /*29660*/  STL.64 [R1+0xa8], R248 ;  /* 0x0000a8f801007387 */ /* 0x0003e80000100a00 */
[----:B-1----:R-:W3:Y:S04]  /*29670*/  LDL.LU.64 R248, [R1+0xfe8] ;  /* 0x000fe80001f87983 */ /* 0x002ee80000300a00 */
[----:B------:R1:W-:Y:S04]  /*29680*/  STL.64 [R1+0x378], R134 ;  /* 0x0003788601007387 */ /* 0x0003e80000100a00 */
[----:B-1----:R-:W3:Y:S04]  /*29690*/  LDL.LU.64 R134, [R1+0x4e0] ;  /* 0x0004e00001867983 */ /* 0x002ee80000300a00 */
        /* <DEDUP_REMOVED lines=30> */
[----:B-1----:R-:W4:Y:S01]  /*29880*/  LDL.LU.64 R142, [R1+0x468] ;  /* 0x00046800018e7983 */ /* 0x002f220000300a00 */
[----:B------:R-:W-:-:S04]  /*29890*/  IMAD.WIDE R212, R181, 0x4, R212 ;  /* 0x00000004b5d47825 */ /* 0x000fc800078e02d4 */
[----:B------:R-:W-:-:S04]  /*298a0*/  IMAD.WIDE R148, R181, 0x4, R148 ;  /* 0x00000004b5947825 */ /* 0x000fc800078e0294 */
[----:B------:R-:W-:-:S04]  /*298b0*/  IMAD.WIDE R210, R181, 0x4, R210 ;  /* 0x00000004b5d27825 */ /* 0x000fc800078e02d2 */
[C---:B------:R-:W-:Y:S01]  /*298c0*/  IMAD.WIDE R150, R181.reuse, 0x4, R150 ;  /* 0x00000004b5967825 */ /* 0x040fe200078e0296 */
[----:B--2---:R1:W-:Y:S03]  /*298d0*/  LDGSTS.E [R2+0x64700], desc[UR22][R132.64], P1 ;  /* 0x6470000084027fae */ /* 0x0043e600089a1016 */
[----:B-1----:R-:W-:-:S05]  /*298e0*/  IMAD.WIDE R132, R181, 0x4, R132 ;  /* 0x00000004b5847825 */ /* 0x002fca00078e0284 */
[----:B------:R1:W-:Y:S04]  /*298f0*/  STL.64 [R1+0x680], R132 ;  /* 0x0006808401007387 */ /* 0x0003e80000100a00 */
[----:B-1----:R-:W2:Y:S04]  /*29900*/  LDL.LU.64 R132, [R1+0xfa0] ;  /* 0x000fa00001847983 */ /* 0x002ea80000300a00 */
[----:B------:R1:W-:Y:S04]  /*29910*/  STL.64 [R1+0xd8], R216 ;  /* 0x0000d8d801007387 */ /* 0x0003e80000100a00 */
[----:B-1----:R-:W2:Y:S04]  /*29920*/  LDL.LU.64 R216, [R1+0xf98] ;  /* 0x000f980001d87983 */ /* 0x002ea80000300a00 */
[----:B---3--:R1:W-:Y:S04]  /*29930*/  LDGSTS.E [R2+0x64b00], desc[UR22][R134.64], P1 ;  /* 0x64b0000086027fae */ /* 0x0083e800089a1016 */
[----:B------:R3:W-:Y:S01]  /*29940*/  STL.64 [R1+0x478], R144 ;  /* 0x0004789001007387 */ /* 0x0007e20000100a00 */
[----:B-1----:R-:W-:-:S03]  /*29950*/  IMAD.WIDE R134, R181, 0x4, R134 ;  /* 0x00000004b5867825 */ /* 0x002fc600078e0286 */
[----:B---3--:R-:W3:Y:S04]  /*29960*/  LDL.LU.64 R144, [R1+0x450] ;  /* 0x0004500001907983 */ /* 0x008ee80000300a00 */
[----:B------:R1:W-:Y:S04]  /*29970*/  STL.64 [R1+0x678], R134 ;  /* 0x0006788601007387 */ /* 0x0003e80000100a00 */
[----:B-1----:R-:W2:Y:S04]  /*29980*/  LDL.LU.64 R134, [R1+0xf90] ;  /* 0x000f900001867983 */ /* 0x002ea80000300a00 */
[----:B------:R1:W-:Y:S04]  /*29990*/  STL.64 [R1+0x1d8], R214 ;  /* 0x0001d8d601007387 */ /* 0x0003e80000100a00 */
[----:B----4-:R4:W-:Y:S04]  /*299a0*/  LDGSTS.E [R2+0x64f00], desc[UR22][R136.64], P1 ;  /* 0x64f0000088027fae */ /* 0x0109e800089a1016 */
[----:B-1----:R-:W2:Y:S04]  /*299b0*/  LDL.LU.64 R214, [R1+0xf88] ;  /* 0x000f880001d67983 */ /* 0x002ea80000300a00 */
[----:B------:R1:W-:Y:S01]  /*299c0*/  STL.64 [R1+0x530], R146 ;  /* 0x0005309201007387 */ /* 0x0003e20000100a00 */
[----:B----4-:R-:W-:-:S03]  /*299d0*/  IMAD.WIDE R136, R181, 0x4, R136 ;  /* 0x00000004b5887825 */ /* 0x010fc600078e0288 */
[----:B-1----:R-:W4:Y:S04]  /*299e0*/  LDL.LU.64 R146, [R1+0x438] ;  /* 0x0004380001927983 */ /* 0x002f280000300a00 */
[----:B------:R1:W-:Y:S04]  /*299f0*/  STL.64 [R1+0x660], R136 ;  /* 0x0006608801007387 */ /* 0x0003e80000100a00 */
[----:B-1----:R-:W2:Y:S04]  /*29a00*/  LDL.LU.64 R136, [R1+0xf80] ;  /* 0x000f800001887983 */ /* 0x002ea80000300a00 */
[----:B------:R1:W-:Y:S04]  /*29a10*/  STL.64 [R1+0x1d0], R212 ;  /* 0x0001d0d401007387 */ /* 0x0003e80000100a00 */
[----:B------:R1:W-:Y:S04]  /*29a20*/  LDGSTS.E [R2+0x65300], desc[UR22][R138.64], P1 ;  /* 0x653000008a027fae */ /* 0x0003e800089a1016 */
[----:B-1----:R-:W2:Y:S04]  /*29a30*/  LDL.LU.64 R212, [R1+0xf78] ;  /* 0x000f780001d47983 */ /* 0x002ea80000300a00 */
[----:B------:R1:W-:Y:S01]  /*29a40*/  STL.64 [R1+0x538], R148 ;  /* 0x0005389401007387 */ /* 0x0003e20000100a00 */
[----:B------:R-:W-:-:S03]  /*29a50*/  IMAD.WIDE R138, R181, 0x4, R138 ;  /* 0x00000004b58a7825 */ /* 0x000fc600078e028a */
[----:B-1----:R-:W2:Y:S04]  /*29a60*/  LDL.LU.64 R148, [R1+0x410] ;  /* 0x0004100001947983 */ /* 0x002ea80000300a00 */
[----:B------:R1:W-:Y:S04]  /*29a70*/  STL.64 [R1+0x650], R138 ;  /* 0x0006508a01007387 */ /* 0x0003e80000100a00 */
[----:B-1----:R-:W2:Y:S04]  /*29a80*/  LDL.LU.64 R138, [R1+0xf70] ;  /* 0x000f7000018a7983 */ /* 0x002ea80000300a00 */
[----:B------:R1:W-:Y:S01]  /*29a90*/  STL.64 [R1+0x1c8], R210 ;  /* 0x0001c8d201007387 */ /* 0x0003e20000100a00 */
[----:B------:R-:W-:-:S03]  /*29aa0*/  IMAD.WIDE R208, R181, 0x4, R208 ;  /* 0x00000004b5d07825 */ /* 0x000fc600078e02d0 */
[----:B------:R1:W-:Y:S04]  /*29ab0*/  LDGSTS.E [R2+0x65700], desc[UR22][R140.64], P1 ;  /* 0x657000008c027fae */ /* 0x0003e800089a1016 */
[----:B-1----:R-:W2:Y:S04]  /*29ac0*/  LDL.LU.64 R210, [R1+0xf68] ;  /* 0x000f680001d27983 */ /* 0x002ea80000300a00 */
[----:B------:R1:W-:Y:S04]  /*29ad0*/  STL.64 [R1+0x520], R150 ;  /* 0x0005209601007387 */ /* 0x0003e80000100a00 */
[----:B-1----:R-:W2:Y:S01]  /*29ae0*/  LDL.LU.64 R150, [R1+0x3f8] ;  /* 0x0003f80001967983 */ /* 0x002ea20000300a00 */
[----:B------:R-:W-:-:S04]  /*29af0*/  IMAD.WIDE R140, R181, 0x4, R140 ;  /* 0x00000004b58c7825 */ /* 0x000fc800078e028c */
[C---:B------:R-:W-:Y:S01]  /*29b00*/  IMAD.WIDE R152, R181.reuse, 0x4, R152 ;  /* 0x00000004b5987825 */ /* 0x040fe200078e0298 */
[----:B------:R1:W-:Y:S03]  /*29b10*/  STL.64 [R1+0x640], R140 ;  /* 0x0006408c01007387 */ /* 0x0003e60000100a00 */
[----:B------:R-:W-:-:S04]  /*29b20*/  IMAD.WIDE R206, R181, 0x4, R206 ;  /* 0x00000004b5ce7825 */ /* 0x000fc800078e02ce */
[C---:B------:R-:W-:Y:S01]  /*29b30*/  IMAD.WIDE R154, R181.reuse, 0x4, R154 ;  /* 0x00000004b59a7825 */ /* 0x040fe200078e029a */
[----:B-1----:R-:W2:Y:S04]  /*29b40*/  LDL.LU.64 R140, [R1+0xf60] ;  /* 0x000f6000018c7983 */ /* 0x002ea80000300a00 */
[----:B------:R1:W-:Y:S04]  /*29b50*/  STL.64 [R1+0x1c0], R208 ;  /* 0x0001c0d001007387 */ /* 0x0003e80000100a00 */
[----:B------:R1:W-:Y:S04]  /*29b60*/  LDGSTS.E [R2+0x65b00], desc[UR22][R142.64], P1 ;  /* 0x65b000008e027fae */ /* 0x0003e800089a1016 */
[----:B-1----:R-:W2:Y:S01]  /*29b70*/  LDL.LU.64 R208, [R1+0xf58] ;  /* 0x000f580001d07983 */ /* 0x002ea20000300a00 */
[----:B------:R-:W-:-:S03]  /*29b80*/  IMAD.WIDE R142, R181, 0x4, R142 ;  /* 0x00000004b58e7825 */ /* 0x000fc600078e028e */
        /* <DEDUP_REMOVED lines=11> */
[----:B-1----:R-:W2:Y:S01]  /*29c40*/  LDL.LU.64 R154, [R1+0x3b0] ;  /* 0x0003b000019a7983 */ /* 0x002ea20000300a00 */
[----:B------:R-:W-:-:S04]  /*29c50*/  IMAD.WIDE R200, R181, 0x4, R200 ;  /* 0x00000004b5c87825 */ /* 0x000fc800078e02c8 */
[----:B------:R-:W-:-:S04]  /*29c60*/  IMAD.WIDE R160, R181, 0x4, R160 ;  /* 0x00000004b5a07825 */ /* 0x000fc800078e02a0 */
[----:B------:R-:W-:-:S04]  /*29c70*/  IMAD.WIDE R198, R181, 0x4, R198 ;  /* 0x00000004b5c67825 */ /* 0x000fc800078e02c6 */
[C---:B------:R-:W-:Y:S01]  /*29c80*/  IMAD.WIDE R162, R181.reuse, 0x4, R162 ;  /* 0x00000004b5a27825 */ /* 0x040fe200078e02a2 */
[----:B---3--:R1:W-:Y:S03]  /*29c90*/  LDGSTS.E [R2+0x65f00], desc[UR22][R144.64], P1 ;  /* 0x65f0000090027fae */ /* 0x0083e600089a1016 */
[----:B-1----:R-:W-:-:S05]  /*29ca0*/  IMAD.WIDE R144, R181, 0x4, R144 ;  /* 0x00000004b5907825 */ /* 0x002fca00078e0290 */
[----:B------:R1:W-:Y:S04]  /*29cb0*/  STL.64 [R1+0x620], R144 ;  /* 0x0006209001007387 */ /* 0x0003e80000100a00 */
[----:B-1----:R-:W3:Y:S04]  /*29cc0*/  LDL.LU.64 R144, [R1+0xf40] ;  /* 0x000f400001907983 */ /* 0x002ee80000300a00 */
[----:B------:R1:W-:Y:S04]  /*29cd0*/  STL.64 [R1+0x1a8], R204 ;  /* 0x0001a8cc01007387 */ /* 0x0003e80000100a00 */
[----:B-1----:R-:W3:Y:S04]  /*29ce0*/  LDL.LU.64 R204, [R1+0xf38] ;  /* 0x000f380001cc7983 */ /* 0x002ee80000300a00 */
[----:B------:R1:W-:Y:S04]  /*29cf0*/  STL.64 [R1+0x4e0], R156 ;  /* 0x0004e09c01007387 */ /* 0x0003e80000100a00 */
[----:B----4-:R4:W-:Y:S04]  /*29d00*/  LDGSTS.E [R2+0x66300], desc[UR22][R146.64], P1 ;  /* 0x6630000092027fae */ /* 0x0109e800089a1016 */
[----:B-1----:R-:W3:Y:S01]  /*29d10*/  LDL.LU.64 R156, [R1+0x390] ;  /* 0x00039000019c7983 */ /* 0x002ee20000300a00 */
[----:B----4-:R-:W-:-:S05]  /*29d20*/  IMAD.WIDE R146, R181, 0x4, R146 ;  /* 0x00000004b5927825 */ /* 0x010fca00078e0292 */
[----:B------:R1:W-:Y:S04]  /*29d30*/  STL.64 [R1+0x608], R146 ;  /* 0x0006089201007387 */ /* 0x0003e80000100a00 */
[----:B-1----:R-:W4:Y:S04]  /*29d40*/  LDL.LU.64 R146, [R1+0xf30] ;  /* 0x000f300001927983 */ /* 0x002f280000300a00 */
[----:B------:R1:W-:Y:S04]  /*29d50*/  STL.64 [R1+0x1a0], R202 ;  /* 0x0001a0ca01007387 */ /* 0x0003e80000100a00 */
[----:B-1----:R-:W4:Y:S04]  /*29d60*/  LDL.LU.64 R202, [R1+0xf28] ;  /* 0x000f280001ca7983 */ /* 0x002f280000300a00 */
[----:B--2---:R1:W-:Y:S04]  /*29d70*/  LDGSTS.E [R2+0x66700], desc[UR22][R148.64], P1 ;  /* 0x6670000094027fae */ /* 0x0043e800089a1016 */
[----:B------:R2:W-:Y:S01]  /*29d80*/  STL.64 [R1+0x4c8], R158 ;  /* 0x0004c89e01007387 */ /* 0x0005e20000100a00 */
[----:B-1----:R-:W-:-:S03]  /*29d90*/  IMAD.WIDE R148, R181, 0x4, R148 ;  /* 0x00000004b5947825 */ /* 0x002fc600078e0294 */
[----:B--2---:R-:W2:Y:S04]  /*29da0*/  LDL.LU.64 R158, [R1+0x370] ;  /* 0x00037000019e7983 */ /* 0x004ea80000300a00 */
[----:B------:R1:W-:Y:S04]  /*29db0*/  STL.64 [R1+0x600], R148 ;  /* 0x0006009401007387 */ /* 0x0003e80000100a00 */
[----:B-1----:R-:W4:Y:S04]  /*29dc0*/  LDL.LU.64 R148, [R1+0xf20] ;  /* 0x000f200001947983 */ /* 0x002f280000300a00 */
[----:B------:R1:W-:Y:S04]  /*29dd0*/  STL.64 [R1+0x198], R200 ;  /* 0x000198c801007387 */ /* 0x0003e80000100a00 */
[----:B------:R1:W-:Y:S04]  /*29de0*/  LDGSTS.E [R2+0x66b00], desc[UR22][R150.64], P1 ;  /* 0x66b0000096027fae */ /* 0x0003e800089a1016 */
        /* <DEDUP_REMOVED lines=8> */
[----:B------:R1:W-:Y:S01]  /*29e70*/  STL.64 [R1+0x4a0], R162 ;  /* 0x0004a0a201007387 */ /* 0x0003e20000100a00 */
[----:B------:R-:W-:-:S03]  /*29e80*/  IMAD.WIDE R72, R181, 0x4, R72 ;  /* 0x00000004b5487825 */ /* 0x000fc600078e0248 */
[----:B------:R1:W-:Y:S04]  /*29e90*/  LDGSTS.E [R2+0x66f00], desc[UR22][R152.64], P1 ;  /* 0x66f0000098027fae */ /* 0x0003e800089a1016 */
[----:B-1----:R-:W4:Y:S01]  /*29ea0*/  LDL.LU.64 R162, [R1+0x330] ;  /* 0x0003300001a27983 */ /* 0x002f220000300a00 */
[----:B------:R-:W-:-:S04]  /*29eb0*/  IMAD.WIDE R152, R181, 0x4, R152 ;  /* 0x00000004b5987825 */ /* 0x000fc800078e0298 */
[C---:B------:R-:W-:Y:S01]  /*29ec0*/  IMAD.WIDE R164, R181.reuse, 0x4, R164 ;  /* 0x00000004b5a47825 */ /* 0x040fe200078e02a4 */
[----:B------:R1:W-:Y:S03]  /*29ed0*/  STL.64 [R1+0x5e0], R152 ;  /* 0x0005e09801007387 */ /* 0x0003e60000100a00 */
[----:B------:R-:W-:-:S04]  /*29ee0*/  IMAD.WIDE R242, R181, 0x4, R242 ;  /* 0x00000004b5f27825 */ /* 0x000fc800078e02f2 */
[C---:B------:R-:W-:Y:S01]  /*29ef0*/  IMAD.WIDE R166, R181.reuse, 0x4, R166 ;  /* 0x00000004b5a67825 */ /* 0x040fe200078e02a6 */
[----:B-1----:R-:W4:Y:S04]  /*29f00*/  LDL.LU.64 R152, [R1+0xf00] ;  /* 0x000f000001987983 */ /* 0x002f280000300a00 */
[----:B------:R1:W-:Y:S04]  /*29f10*/  STL.64 [R1+0x188], R72 ;  /* 0x0001884801007387 */ /* 0x0003e80000100a00 */
[----:B------:R1:W-:Y:S04]  /*29f20*/  LDGSTS.E [R2+0x67300], desc[UR22][R154.64], P1 ;  /* 0x673000009a027fae */ /* 0x0003e800089a1016 */
        /* <DEDUP_REMOVED lines=25> */
[----:B--2---:R2:W-:Y:S04]  /*2a0c0*/  LDGSTS.E [R2+0x67b00], desc[UR22][R158.64], P1 ;  /* 0x67b000009e027fae */ /* 0x0045e800089a1016 */
[----:B-1----:R-:W3:Y:S01]  /*2a0d0*/  LDL.LU.64 R168, [R1+0x2d0] ;  /* 0x0002d00001a87983 */ /* 0x002ee20000300a00 */
[----:B--2---:R-:W-:-:S05]  /*2a0e0*/  IMAD.WIDE R158, R181, 0x4, R158 ;  /* 0x00000004b59e7825 */ /* 0x004fca00078e029e */
[----:B------:R1:W-:Y:S04]  /*2a0f0*/  STL.64 [R1+0x5a8], R158 ;  /* 0x0005a89e01007387 */ /* 0x0003e80000100a00 */
[----:B-1----:R-:W2:Y:S04]  /*2a100*/  LDL.LU.64 R158, [R1+0xed0] ;  /* 0x000ed000019e7983 */ /* 0x002ea80000300a00 */
[----:B------:R1:W-:Y:S04]  /*2a110*/  STL.64 [R1+0x170], R190 ;  /* 0x000170be01007387 */ /* 0x0003e80000100a00 */
[----:B-1----:R-:W2:Y:S04]  /*2a120*/  LDL.LU.64 R190, [R1+0xec8] ;  /* 0x000ec80001be7983 */ /* 0x002ea80000300a00 */
[----:B----4-:R1:W-:Y:S04]  /*2a130*/  LDGSTS.E [R2+0x67f00], desc[UR22][R160.64], P1 ;  /* 0x67f00000a0027fae */ /* 0x0103e800089a1016 */
[----:B------:R4:W-:Y:S01]  /*2a140*/  STL.64 [R1+0x448], R170 ;  /* 0x000448aa01007387 */ /* 0x0009e20000100a00 */
[----:B-1----:R-:W-:-:S03]  /*2a150*/  IMAD.WIDE R160, R181, 0x4, R160 ;  /* 0x00000004b5a07825 */ /* 0x002fc600078e02a0 */
[----:B----4-:R-:W4:Y:S04]  /*2a160*/  LDL.LU.64 R170, [R1+0x2b0] ;  /* 0x0002b00001aa7983 */ /* 0x010f280000300a00 */
        /* <DEDUP_REMOVED lines=12> */
[----:B------:R1:W-:Y:S01]  /*2a230*/  STL.64 [R1+0x418], R62 ;  /* 0x0004183e01007387 */ /* 0x0003e20000100a00 */
[----:B------:R-:W-:-:S03]  /*2a240*/  IMAD.WIDE R184, R181, 0x4, R184 ;  /* 0x00000004b5b87825 */ /* 0x000fc600078e02b8 */
[----:B------:R1:W-:Y:S04]  /*2a250*/  LDGSTS.E [R2+0x70700], desc[UR22][R164.64], P1 ;  /* 0x70700000a4027fae */ /* 0x0003e800089a1016 */
        /* <DEDUP_REMOVED lines=9> */
[----:B-1----:R-:W2:Y:S04]  /*2a2f0*/  LDL.LU.64 R184, [R1+0xe98] ;  /* 0x000e980001b87983 */ /* 0x002ea80000300a00 */
[----:B------:R1:W-:Y:S01]  /*2a300*/  STL.64 [R1+0x400], R246 ;  /* 0x000400f601007387 */ /* 0x0003e20000100a00 */
[----:B------:R-:W-:-:S04]  /*2a310*/  IMAD.WIDE R166, R181, 0x4, R166 ;  /* 0x00000004b5a67825 */ /* 0x000fc800078e02a6 */
[C---:B------:R-:W-:Y:S01]  /*2a320*/  IMAD.WIDE R178, R181.reuse, 0x4, R178 ;  /* 0x00000004b5b27825 */ /* 0x040fe200078e02b2 */
        /* <DEDUP_REMOVED lines=31> */
[----:B------:R1:W-:Y:S01]  /*2a520*/  STL.64 [R1+0x518], R46 ;  /* 0x0005182e01007387 */ /* 0x0003e20000100a00 */
[----:B------:R-:W-:-:S03]  /*2a530*/  IMAD.WIDE R12, R181, 0x4, R12 ;  /* 0x00000004b50c7825 */ /* 0x000fc600078e020c */
        /* <DEDUP_REMOVED lines=45> */
[----:B----4-:R4:W-:Y:S04]  /*2a810*/  LDGSTS.E [R2+0x72b00], desc[UR22][R32.64], P1 ;  /* 0x72b0000020027fae */ /* 0x0109e800089a1016 */
[----:B-1----:R-:W3:Y:S04]  /*2a820*/  LDL.LU.64 R26, [R1+0xe18] ;  /* 0x000e1800011a7983 */ /* 0x002ee80000300a00 */
[----:B------:R1:W-:Y:S01]  /*2a830*/  STL.64 [R1+0x330], R28 ;  /* 0x0003301c01007387 */ /* 0x0003e20000100a00 */
[----:B----4-:R-:W-:-:S03]  /*2a840*/  IMAD.WIDE R32, R181, 0x4, R32 ;  /* 0x00000004b5207825 */ /* 0x010fc600078e0220 */
[----:B-1----:R-:W4:Y:S04]  /*2a850*/  LDL.LU.64 R28, [R1+0xe10] ;  /* 0x000e1000011c7983 */ /* 0x002f280000300a00 */
[----:B------:R1:W-:Y:S01]  /*2a860*/  STL.64 [R1+0x490], R32 ;  /* 0x0004902001007387 */ /* 0x0003e20000100a00 */
[----:B------:R-:W-:-:S03]  /*2a870*/  IMAD.WIDE R74, R181, 0x4, R74 ;  /* 0x00000004b54a7825 */ /* 0x000fc600078e024a */
[----:B-1----:R-:W3:Y:S04]  /*2a880*/  LDL.LU.64 R32, [R1+0xe08] ;  /* 0x000e080001207983 */ /* 0x002ee80000300a00 */
[----:B--2---:R1:W-:Y:S04]  /*2a890*/  LDGSTS.E [R2+0x72f00], desc[UR22][R46.64], P1 ;  /* 0x72f000002e027fae */ /* 0x0043e800089a1016 */
[----:B------:R2:W-:Y:S01]  /*2a8a0*/  STL.64 [R1+0x110], R36 ;  /* 0x0001102401007387 */ /* 0x0005e20000100a00 */
[----:B-1----:R-:W-:-:S03]  /*2a8b0*/  IMAD.WIDE R46, R181, 0x4, R46 ;  /* 0x00000004b52e7825 */ /* 0x002fc600078e022e */
[----:B--2---:R-:W2:Y:S04]  /*2a8c0*/  LDL.LU.64 R36, [R1+0xe00] ;  /* 0x000e000001247983 */ /* 0x004ea80000300a00 */
[----:B------:R1:W-:Y:S04]  /*2a8d0*/  STL.64 [R1+0x328], R40 ;  /* 0x0003282801007387 */ /* 0x0003e80000100a00 */
[----:B-1----:R-:W2:Y:S04]  /*2a8e0*/  LDL.LU.64 R40, [R1+0xdf8] ;  /* 0x000df80001287983 */ /* 0x002ea80000300a00 */
[----:B------:R1:W-:Y:S04]  /*2a8f0*/  STL.64 [R1+0x480], R46 ;  /* 0x0004802e01007387 */ /* 0x0003e80000100a00 */
[----:B-1----:R-:W2:Y:S04]  /*2a900*/  LDL.LU.64 R46, [R1+0xdf0] ;  /* 0x000df000012e7983 */ /* 0x002ea80000300a00 */
[----:B------:R1:W-:Y:S04]  /*2a910*/  LDGSTS.E [R2+0x73300], desc[UR22][R62.64], P1 ;  /* 0x733000003e027fae */ /* 0x0003e800089a1016 */
[----:B------:R1:W-:Y:S02]  /*2a920*/  STL.64 [R1+0x108], R52 ;  /* 0x0001083401007387 */ /* 0x0003e40000100a00 */
[----:B-1----:R-:W-:-:S02]  /*2a930*/  IMAD.WIDE R62, R181, 0x4, R62 ;  /* 0x00000004b53e7825 */ /* 0x002fc400078e023e */
[----:B------:R-:W2:Y:S04]  /*2a940*/  LDL.LU.64 R52, [R1+0xde8] ;  /* 0x000de80001347983 */ /* 0x000ea80000300a00 */
        /* <DEDUP_REMOVED lines=13> */
[----:B-1----:R-:W2:Y:S04]  /*2aa20*/  LDL.LU.64 R12, [R1+0xdc0] ;  /* 0x000dc000010c7983 */ /* 0x002ea80000300a00 */
[----:B------:R1:W-:Y:S02]  /*2aa30*/  STL.64 [R1+0xf8], R196 ;  /* 0x0000f8c401007387 */ /* 0x0003e40000100a00 */
[----:B-1----:R-:W-:-:S04]  /*2aa40*/  IMAD.WIDE R196, R181, 0x4, R194 ;  /* 0x00000004b5c47825 */ /* 0x002fc800078e02c2 */
[C---:B------:R-:W-:Y:S01]  /*2aa50*/  IMAD.WIDE R194, R181.reuse, 0x4, R192 ;  /* 0x00000004b5c27825 */ /* 0x040fe200078e02c0 */
[----:B------:R1:W-:Y:S03]  /*2aa60*/  STL.64 [R1+0x2c8], R196 ;  /* 0x0002c8c401007387 */ /* 0x0003e60000100a00 */
[C---:B------:R-:W-:Y:S02]  /*2aa70*/  IMAD.WIDE R192, R181.reuse, 0x4, R244 ;  /* 0x00000004b5c07825 */ /* 0x040fe400078e02f4 */
[----:B------:R-:W3:Y:S04]  /*2aa80*/  LDL.LU.64 R244, [R1+0xdb8] ;  /* 0x000db80001f47983 */ /* 0x000ee80000300a00 */
[----:B------:R1:W-:Y:S02]  /*2aa90*/  STL.64 [R1+0x410], R194 ;  /* 0x000410c201007387 */ /* 0x0003e40000100a00 */
[----:B-1----:R-:W-:-:S02]  /*2aaa0*/  IMAD.WIDE R196, R181, 0x4, R14 ;  /* 0x00000004b5c47825 */ /* 0x002fc400078e020e */
[----:B------:R-:W3:Y:S02]  /*2aab0*/  LDL.LU.64 R14, [R1+0xdb0] ;  /* 0x000db000010e7983 */ /* 0x000ee40000300a00 */
[C---:B------:R-:W-:Y:S02]  /*2aac0*/  IMAD.WIDE R194, R181.reuse, 0x4, R6 ;  /* 0x00000004b5c27825 */ /* 0x040fe400078e0206 */
[----:B------:R-:W3:Y:S04]  /*2aad0*/  LDL.LU.64 R6, [R1+0xda8] ;  /* 0x000da80001067983 */ /* 0x000ee80000300a00 */
[----:B------:R-:W-:Y:S04]  /*2aae0*/  STL.64 [R1+0xf0], R196 ;  /* 0x0000f0c401007387 */ /* 0x000fe80000100a00 */
        /* <DEDUP_REMOVED lines=8> */
[----:B-1----:R-:W-:-:S04]  /*2ab70*/  IMAD.WIDE R194, R181, 0x4, R242 ;  /* 0x00000004b5c27825 */ /* 0x002fc800078e02f2 */
[C---:B--2---:R-:W-:Y:S01]  /*2ab80*/  IMAD.WIDE R196, R181.reuse, 0x4, R12 ;  /* 0x00000004b5c47825 */ /* 0x044fe200078e020c */
[----:B------:R-:W-:Y:S04]  /*2ab90*/  LDGSTS.E [R2+0x73f00], desc[UR22][R12.64], P1 ;  /* 0x73f000000c027fae */ /* 0x000fe800089a1016 */
[----:B------:R1:W-:Y:S04]  /*2aba0*/  LDGSTS.E [R2+0x74300], desc[UR22][R74.64], P1 ;  /* 0x743000004a027fae */ /* 0x0003e800089a1016 */
[----:B------:R2:W-:Y:S04]  /*2abb0*/  LDGSTS.E [R2+0x74700], desc[UR22][R66.64], P1 ;  /* 0x7470000042027fae */ /* 0x0005e800089a1016 */
[----:B------:R-:W4:Y:S04]  /*2abc0*/  LDL.LU.64 R12, [R1+0xda0] ;  /* 0x000da000010c7983 */ /* 0x000f280000300a00 */
[----:B------:R2:W-:Y:S01]  /*2abd0*/  STL.64 [R1+0x3e0], R196 ;  /* 0x0003e0c401007387 */ /* 0x0005e20000100a00 */
[----:B-1----:R-:W-:-:S03]  /*2abe0*/  IMAD.WIDE R74, R181, 0x4, R74 ;  /* 0x00000004b54a7825 */ /* 0x002fc600078e024a */
[----:B------:R-:W-:Y:S04]  /*2abf0*/  LDGSTS.E [R2+0x74b00], desc[UR22][R62.64], P1 ;  /* 0x74b000003e027fae */ /* 0x000fe800089a1016 */
[----:B------:R-:W-:Y:S01]  /*2ac00*/  LDGSTS.E [R2+0x74f00], desc[UR22][R58.64], P1 ;  /* 0x74f000003a027fae */ /* 0x000fe200089a1016 */
[----:B--2---:R-:W-:-:S03]  /*2ac10*/  IMAD.WIDE R196, R181, 0x4, R226 ;  /* 0x00000004b5c47825 */ /* 0x004fc600078e02e2 */
[----:B------:R-:W-:Y:S04]  /*2ac20*/  LDGSTS.E [R2+0x75300], desc[UR22][R52.64], P1 ;  /* 0x7530000034027fae */ /* 0x000fe800089a1016 */
[----:B------:R1:W-:Y:S04]  /*2ac30*/  STL.64 [R1+0xe8], R196 ;  /* 0x0000e8c401007387 */ /* 0x0003e80000100a00 */
[----:B------:R-:W-:Y:S04]  /*2ac40*/  STL.64 [R1+0x298], R76 ;  /* 0x0002984c01007387 */ /* 0x000fe80000100a00 */
[----:B------:R-:W-:Y:S01]  /*2ac50*/  LDGSTS.E [R2+0x75700], desc[UR22][R46.64], P1 ;  /* 0x757000002e027fae */ /* 0x000fe200089a1016 */
[----:B-1----:R-:W-:-:S03]  /*2ac60*/  IMAD.WIDE R196, R181, 0x4, R72 ;  /* 0x00000004b5c47825 */ /* 0x002fc600078e0248 */
[----:B------:R-:W-:Y:S01]  /*2ac70*/  STL.64 [R1+0x3b0], R74 ;  /* 0x0003b04a01007387 */ /* 0x000fe20000100a00 */
[----:B------:R-:W-:-:S03]  /*2ac80*/  IMAD.WIDE R72, R181, 0x4, R70 ;  /* 0x00000004b5487825 */ /* 0x000fc600078e0246 */
[----:B------:R-:W-:Y:S01]  /*2ac90*/  LDGSTS.E [R2+0x75b00], desc[UR22][R40.64], P1 ;  /* 0x75b0000028027fae */ /* 0x000fe200089a1016 */
[----:B------:R-:W-:-:S03]  /*2aca0*/  IMAD.WIDE R70, R181, 0x4, R68 ;  /* 0x00000004b5467825 */ /* 0x000fc600078e0244 */
[----:B------:R-:W-:Y:S01]  /*2acb0*/  STL.64 [R1+0xe0], R72 ;  /* 0x0000e04801007387 */ /* 0x000fe20000100a00 */
[----:B------:R-:W-:-:S03]  /*2acc0*/  IMAD.WIDE R68, R181, 0x4, R66 ;  /* 0x00000004b5447825 */ /* 0x000fc600078e0242 */
[----:B------:R-:W-:Y:S01]  /*2acd0*/  STL.64 [R1+0x278], R70 ;  /* 0x0002784601007387 */ /* 0x000fe20000100a00 */
[----:B------:R-:W-:-:S03]  /*2ace0*/  IMAD.WIDE R66, R181, 0x4, R64 ;  /* 0x00000004b5427825 */ /* 0x000fc600078e0240 */
[----:B------:R-:W-:Y:S01]  /*2acf0*/  STL.64 [R1+0x388], R68 ;  /* 0x0003884401007387 */ /* 0x000fe20000100a00 */
[----:B------:R-:W-:-:S03]  /*2ad00*/  IMAD.WIDE R64, R181, 0x4, R60 ;  /* 0x00000004b5407825 */ /* 0x000fc600078e023c */
[----:B------:R-:W-:Y:S01]  /*2ad10*/  STL.64 [R1+0xb8], R66 ;  /* 0x0000b84201007387 */ /* 0x000fe20000100a00 */
[----:B------:R-:W-:-:S03]  /*2ad20*/  IMAD.WIDE R60, R181, 0x4, R62 ;  /* 0x00000004b53c7825 */ /* 0x000fc600078e023e */
[----:B------:R-:W-:Y:S04]  /*2ad30*/  STL.64 [R1+0x260], R64 ;  /* 0x0002604001007387 */ /* 0x000fe80000100a00 */
[----:B------:R-:W-:Y:S04]  /*2ad40*/  STL.64 [R1+0x368], R60 ;  /* 0x0003683c01007387 */ /* 0x000fe80000100a00 */
[----:B------:R1:W-:Y:S04]  /*2ad50*/  STL.64 [R1+0x78], R54 ;  /* 0x0000783601007387 */ /* 0x0003e80000100a00 */
[----:B------:R-:W-:Y:S04]  /*2ad60*/  STL.64 [R1+0x250], R56 ;  /* 0x0002503801007387 */ /* 0x000fe80000100a00 */
[----:B------:R-:W-:Y:S01]  /*2ad70*/  LDGSTS.E [R2+0x75f00], desc[UR22][R36.64], P1 ;  /* 0x75f0000024027fae */ /* 0x000fe200089a1016 */
[----:B-1----:R-:W-:-:S03]  /*2ad80*/  IMAD.WIDE R54, R181, 0x4, R58 ;  /* 0x00000004b5367825 */ /* 0x002fc600078e023a */
[----:B---3--:R-:W-:Y:S04]  /*2ad90*/  LDGSTS.E [R2+0x76300], desc[UR22][R32.64], P1 ;  /* 0x7630000020027fae */ /* 0x008fe800089a1016 */
[----:B------:R-:W-:Y:S04]  /*2ada0*/  STL.64 [R1+0x350], R54 ;  /* 0x0003503601007387 */ /* 0x000fe80000100a00 */
[----:B------:R1:W-:Y:S04]  /*2adb0*/  STL.64 [R1+0x60], R48 ;  /* 0x0000603001007387 */ /* 0x0003e80000100a00 */
[----:B------:R-:W-:Y:S04]  /*2adc0*/  STL.64 [R1+0x230], R50 ;  /* 0x0002303201007387 */ /* 0x000fe80000100a00 */
[----:B----4-:R2:W-:Y:S01]  /*2add0*/  LDGSTS.E [R2+0x76700], desc[UR22][R28.64], P1 ;  /* 0x767000001c027fae */ /* 0x0105e200089a1016 */
[----:B-1----:R-:W-:-:S03]  /*2ade0*/  IMAD.WIDE R48, R181, 0x4, R52 ;  /* 0x00000004b5307825 */ /* 0x002fc600078e0234 */
[----:B------:R1:W-:Y:S04]  /*2adf0*/  LDGSTS.E [R2+0x76b00], desc[UR22][R26.64], P1 ;  /* 0x76b000001a027fae */ /* 0x0003e800089a1016 */
[----:B------:R-:W-:Y:S04]  /*2ae00*/  STL.64 [R1+0x320], R48 ;  /* 0x0003203001007387 */ /* 0x000fe80000100a00 */
[----:B------:R3:W-:Y:S04]  /*2ae10*/  STL.64 [R1+0x20], R42 ;  /* 0x0000202a01007387 */ /* 0x0007e80000100a00 */
[----:B------:R-:W-:Y:S01]  /*2ae20*/  STL.64 [R1+0x210], R44 ;  /* 0x0002102c01007387 */ /* 0x000fe20000100a00 */
[----:B--2---:R-:W-:-:S03]  /*2ae30*/  IMAD.WIDE R28, R181, 0x4, R28 ;  /* 0x00000004b51c7825 */ /* 0x004fc600078e021c */
[----:B------:R2:W-:Y:S01]  /*2ae40*/  LDGSTS.E [R2+0x76f00], desc[UR22][R24.64], P1 ;  /* 0x76f0000018027fae */ /* 0x0005e200089a1016 */
[----:B---3--:R-:W-:-:S03]  /*2ae50*/  IMAD.WIDE R42, R181, 0x4, R46 ;  /* 0x00000004b52a7825 */ /* 0x008fc600078e022e */
[----:B------:R3:W-:Y:S04]  /*2ae60*/  LDGSTS.E [R2+0x77300], desc[UR22][R22.64], P1 ;  /* 0x7730000016027fae */ /* 0x0007e800089a1016 */
[----:B------:R4:W-:Y:S01]  /*2ae70*/  STL.64 [R1+0x2f8], R42 ;  /* 0x0002f82a01007387 */ /* 0x0009e20000100a00 */
[----:B-1----:R-:W-:-:S03]  /*2ae80*/  IMAD.WIDE R26, R181, 0x4, R26 ;  /* 0x00000004b51a7825 */ /* 0x002fc600078e021a */
[----:B------:R1:W-:Y:S01]  /*2ae90*/  LDGSTS.E [R2+0x77700], desc[UR22][R20.64], P1 ;  /* 0x7770000014027fae */ /* 0x0003e200089a1016 */
[----:B--2---:R-:W-:-:S03]  /*2aea0*/  IMAD.WIDE R24, R181, 0x4, R24 ;  /* 0x00000004b5187825 */ /* 0x004fc600078e0218 */
[----:B------:R2:W-:Y:S01]  /*2aeb0*/  LDGSTS.E [R2+0x77b00], desc[UR22][R18.64], P1 ;  /* 0x77b0000012027fae */ /* 0x0005e200089a1016 */
[----:B----4-:R-:W-:-:S03]  /*2aec0*/  IMAD.WIDE R42, R181, 0x4, R38 ;  /* 0x00000004b52a7825 */ /* 0x010fc600078e0226 */
[----:B------:R4:W-:Y:S01]  /*2aed0*/  LDGSTS.E [R2+0x77f00], desc[UR22][R16.64], P1 ;  /* 0x77f0000010027fae */ /* 0x0009e200089a1016 */
[----:B------:R-:W-:-:S03]  /*2aee0*/  IMAD.WIDE R38, R181, 0x4, R40 ;  /* 0x00000004b5267825 */ /* 0x000fc600078e0228 */
[----:B------:R-:W-:Y:S04]  /*2aef0*/  STL.64 [R1+0x1f0], R42 ;  /* 0x0001f02a01007387 */ /* 0x000fe80000100a00 */
[----:B------:R1:W-:Y:S01]  /*2af00*/  STL.64 [R1+0x2d8], R38 ;  /* 0x0002d82601007387 */ /* 0x0003e20000100a00 */
[C---:B---3--:R-:W-:Y:S01]  /*2af10*/  IMAD.WIDE R22, R181.reuse, 0x4, R22 ;  /* 0x00000004b5167825 */ /* 0x048fe200078e0216 */
[----:B------:R-:W-:Y:S02]  /*2af20*/  UIADD3 UR4, UPT, UPT, UR15, -0x100, URZ ;  /* 0xffffff000f047890 */ /* 0x000fe4000fffe0ff */
[----:B------:R-:W0:Y:S01]  /*2af30*/  LDGDEPBAR ;  /* 0x00000000000079af */ /* 0x000e220000000000 */
[----:B-1----:R-:W-:-:S04]  /*2af40*/  IMAD.WIDE R38, R181, 0x4, R34 ;  /* 0x00000004b5267825 */ /* 0x002fc800078e0222 */
[C---:B------:R-:W-:Y:S01]  /*2af50*/  IMAD.WIDE R34, R181.reuse, 0x4, R36 ;  /* 0x00000004b5227825 */ /* 0x040fe200078e0224 */
[----:B------:R-:W-:Y:S04]  /*2af60*/  STL.64 [R1+0x90], R38 ;  /* 0x0000902601007387 */ /* 0x000fe80000100a00 */
[----:B------:R1:W-:Y:S02]  /*2af70*/  STL.64 [R1+0x2c0], R34 ;  /* 0x0002c02201007387 */ /* 0x0003e40000100a00 */
[----:B-1----:R-:W-:-:S04]  /*2af80*/  IMAD.WIDE R34, R181, 0x4, R30 ;  /* 0x00000004b5227825 */ /* 0x002fc800078e021e */
[C---:B------:R-:W-:Y:S01]  /*2af90*/  IMAD.WIDE R30, R181.reuse, 0x4, R32 ;  /* 0x00000004b51e7825 */ /* 0x040fe200078e0220 */
[----:B------:R-:W-:Y:S04]  /*2afa0*/  STL.64 [R1+0x58], R34 ;  /* 0x0000582201007387 */ /* 0x000fe80000100a00 */
[----:B------:R-:W-:Y:S04]  /*2afb0*/  STL.64 [R1+0x290], R30 ;  /* 0x0002901e01007387 */ /* 0x000fe80000100a00 */
[----:B------:R-:W-:Y:S04]  /*2afc0*/  STL.64 [R1+0x270], R28 ;  /* 0x0002701c01007387 */ /* 0x000fe80000100a00 */
[----:B------:R-:W-:Y:S04]  /*2afd0*/  STL.64 [R1+0x258], R26 ;  /* 0x0002581a01007387 */ /* 0x000fe80000100a00 */
[----:B------:R-:W-:Y:S04]  /*2afe0*/  STL.64 [R1+0x228], R24 ;  /* 0x0002281801007387 */ /* 0x000fe80000100a00 */
[----:B------:R-:W-:Y:S04]  /*2aff0*/  STL.64 [R1+0x200], R22 ;  /* 0x0002001601007387 */ /* 0x000fe80000100a00 */
[----:B------:R-:W3:Y:S01]  /*2b000*/  LDL.LU.64 R226, [R1+0x808] ;  /* 0x0008080001e27983 */ /* 0x000ee20000300a00 */
[----:B------:R-:W-:-:S04]  /*2b010*/  IMAD.WIDE R20, R181, 0x4, R20 ;  /* 0x00000004b5147825 */ /* 0x000fc800078e0214 */
[C---:B--2---:R-:W-:Y:S01]  /*2b020*/  IMAD.WIDE R18, R181.reuse, 0x4, R18 ;  /* 0x00000004b5127825 */ /* 0x044fe200078e0212 */
[----:B------:R-:W-:Y:S03]  /*2b030*/  STL.64 [R1+0x1e8], R20 ;  /* 0x0001e81401007387 */ /* 0x000fe60000100a00 */
[----:B----4-:R-:W-:Y:S01]  /*2b040*/  IMAD.WIDE R16, R181, 0x4, R16 ;  /* 0x00000004b5107825 */ /* 0x010fe200078e0210 */
[----:B------:R-:W-:Y:S04]  /*2b050*/  STL.64 [R1+0x8], R18 ;  /* 0x0000081201007387 */ /* 0x000fe80000100a00 */
[----:B------:R1:W-:Y:S04]  /*2b060*/  STL.64 [R1], R16 ;  /* 0x0000001001007387 */ /* 0x0003e80000100a00 */
[----:B------:R-:W2:Y:S04]  /*2b070*/  LDL.LU.64 R242, [R1+0x800] ;  /* 0x0008000001f27983 */ /* 0x000ea80000300a00 */
[----:B------:R-:W4:Y:S01]  /*2b080*/  LDL.LU.64 R74, [R1+0x798] ;  /* 0x00079800014a7983 */ /* 0x000f220000300a00 */
[----:B------:R-:W-:-:S03]  /*2b090*/  VIADD R252, R252, 0x3f ;  /* 0x0000003ffcfc7836 */ /* 0x000fc60000000000 */
[----:B------:R-:W4:Y:S02]  /*2b0a0*/  LDL.LU.64 R76, [R1+0x838] ;  /* 0x00083800014c7983 */ /* 0x000f240000300a00 */
[----:B------:R-:W-:Y:S02]  /*2b0b0*/  ISETP.GT.AND P2, PT, R252, 0x13f, PT ;  /* 0x0000013ffc00780c */ /* 0x000fe40003f44270 */
[----:B------:R-:W4:Y:S01]  /*2b0c0*/  LDL.LU.64 R72, [R1+0x7f8] ;  /* 0x0007f80001487983 */ /* 0x000f220000300a00 */
[C---:B------:R-:W-:Y:S02]  /*2b0d0*/  ISETP.GE.AND P1, PT, R12.reuse, UR4, PT ;  /* 0x000000040c007c0c */ /* 0x040fe4000bf26270 */
[----:B------:R-:W-:Y:S02]  /*2b0e0*/  LOP3.LUT R180, R12, 0x2, RZ, 0xfc, !PT ;  /* 0x000000020cb47812 */ /* 0x000fe400078efcff */
[----:B-1----:R-:W-:Y:S02]  /*2b0f0*/  SEL R16, RZ, 0x4, P1 ;  /* 0x00000004ff107807 */ /* 0x002fe40000800000 */
[----:B------:R-:W-:-:S02]  /*2b100*/  ISETP.GE.AND P1, PT, R180, UR4, PT ;  /* 0x00000004b4007c0c */ /* 0x000fc4000bf26270 */
[----:B------:R-:W-:Y:S02]  /*2b110*/  SEL R16, R16, RZ, P2 ;  /* 0x000000ff10107207 */ /* 0x000fe40001000000 */
[----:B------:R-:W-:Y:S02]  /*2b120*/  LOP3.LUT R180, R12, 0x20, RZ, 0xfc, !PT ;  /* 0x000000200cb47812 */ /* 0x000fe400078efcff */
[----:B------:R-:W-:Y:S02]  /*2b130*/  ISETP.NE.U32.AND P5, PT, R16, RZ, PT ;  /* 0x000000ff1000720c */ /* 0x000fe40003fa5070 */
[----:B------:R-:W-:Y:S02]  /*2b140*/  SEL R16, RZ, 0x4, P1 ;  /* 0x00000004ff107807 */ /* 0x000fe40000800000 */
[----:B------:R-:W-:Y:S02]  /*2b150*/  ISETP.GE.AND P1, PT, R180, UR4, PT ;  /* 0x00000004b4007c0c */ /* 0x000fe4000bf26270 */
[----:B------:R-:W-:-:S02]  /*2b160*/  SEL R16, R16, RZ, P2 ;  /* 0x000000ff10107207 */ /* 0x000fc40001000000 */
[----:B------:R-:W-:Y:S02]  /*2b170*/  LOP3.LUT R180, R12, 0x22, RZ, 0xfc, !PT ;  /* 0x000000220cb47812 */ /* 0x000fe400078efcff */
[----:B------:R-:W-:Y:S02]  /*2b180*/  ISETP.NE.U32.AND P3, PT, R16, RZ, PT ;  /* 0x000000ff1000720c */ /* 0x000fe40003f65070 */
[----:B------:R-:W-:Y:S02]  /*2b190*/  SEL R16, RZ, 0x4, P1 ;  /* 0x00000004ff107807 */ /* 0x000fe40000800000 */
[----:B------:R-:W-:Y:S02]  /*2b1a0*/  ISETP.GE.AND P1, PT, R180, UR4, PT ;  /* 0x00000004b4007c0c */ /* 0x000fe4000bf26270 */
[----:B------:R-:W-:-:S04]  /*2b1b0*/  SEL R16, R16, RZ, P2 ;  /* 0x000000ff10107207 */ /* 0x000fc80001000000 */
[----:B------:R-:W-:Y:S02]  /*2b1c0*/  ISETP.NE.U32.AND P4, PT, R16, RZ, PT ;  /* 0x000000ff1000720c */ /* 0x000fe40003f85070 */
[----:B------:R-:W-:-:S04]  /*2b1d0*/  SEL R16, RZ, 0x4, P1 ;  /* 0x00000004ff107807 */ /* 0x000fc80000800000 */
[----:B------:R-:W-:Y:S02]  /*2b1e0*/  SEL R16, R16, RZ, P2 ;  /* 0x000000ff10107207 */ /* 0x000fe40001000000 */
[----:B------:R-:W-:Y:S02]  /*2b1f0*/  LOP3.LUT R180, R12, 0x4, RZ, 0xfc, !PT ;  /* 0x000000040cb47812 */ /* 0x000fe400078efcff */
[----:B------:R-:W-:Y:S02]  /*2b200*/  ISETP.NE.U32.AND P1, PT, R16, RZ, PT ;  /* 0x000000ff1000720c */ /* 0x000fe40003f25070 */
[----:B------:R-:W-:Y:S02]  /*2b210*/  ISETP.GE.AND P6, PT, R180, UR4, PT ;  /* 0x00000004b4007c0c */ /* 0x000fe4000bfc6270 */
[----:B------:R-:W-:Y:S02]  /*2b220*/  LOP3.LUT R180, R12, 0x6, RZ, 0xfc, !PT ;  /* 0x000000060cb47812 */ /* 0x000fe400078efcff */
[----:B------:R-:W-:-:S02]  /*2b230*/  SEL R18, RZ, 0x4, P6 ;  /* 0x00000004ff127807 */ /* 0x000fc40003000000 */
[----:B------:R-:W-:Y:S02]  /*2b240*/  ISETP.GE.AND P6, PT, R180, UR4, PT ;  /* 0x00000004b4007c0c */ /* 0x000fe4000bfc6270 */
[----:B------:R-:W-:Y:S02]  /*2b250*/  SEL R18, R18, RZ, P2 ;  /* 0x000000ff12127207 */ /* 0x000fe40001000000 */
[----:B------:R-:W-:Y:S01]  /*2b260*/  LOP3.LUT R180, R12, 0x24, RZ, 0xfc, !PT ;  /* 0x000000240cb47812 */ /* 0x000fe200078efcff */
[----:B---3--:R-:W-:Y:S01]  /*2b270*/  IMAD.WIDE R16, R251, 0x4, R226 ;  /* 0x00000004fb107825 */ /* 0x008fe200078e02e2 */
[----:B------:R-:W-:Y:S06]  /*2b280*/  BAR.SYNC.DEFER_BLOCKING 0x0 ;  /* 0x0000000000007b1d */ /* 0x000fec0000010000 */
[----:B------:R1:W-:Y:S04]  /*2b290*/  STL.64 [R1+0xd20], R16 ;  /* 0x000d201001007387 */ /* 0x0003e80000100a00 */
[----:B------:R-:W3:Y:S04]  /*2b2a0*/  LDL.LU.64 R226, [R1+0x860] ;  /* 0x0008600001e27983 */ /* 0x000ee80000300a00 */
[----:B------:R-:W-:Y:S01]  /*2b2b0*/  @!PT LDS RZ, [RZ] ;  /* 0x00000000fffff984 */ /* 0x000fe20000000800 */
[----:B------:R-:W-:Y:S01]  /*2b2c0*/  @!PT LDS RZ, [RZ] ;  /* 0x00000000fffff984 */ /* 0x000fe20000000800 */
[----:B------:R-:W-:Y:S01]  /*2b2d0*/  @!PT LDS RZ, [RZ] ;  /* 0x00000000fffff984 */ /* 0x000fe20000000800 */
[----:B------:R-:W-:Y:S01]  /*2b2e0*/  LDGSTS.E [R6+-0x30000], desc[UR22][R16.64], P5 ;  /* 0xd000000010067fae */ /* 0x000fe2000a9a1016 */
[----:B------:R-:W-:-:S02]  /*2b2f0*/  ISETP.NE.U32.AND P5, PT, R18, RZ, PT ;  /* 0x000000ff1200720c */ /* 0x000fc40003fa5070 */
[----:B------:R-:W-:Y:S02]  /*2b300*/  SEL R18, RZ, 0x4, P6 ;  /* 0x00000004ff127807 */ /* 0x000fe40003000000 */
[----:B------:R-:W-:Y:S02]  /*2b310*/  ISETP.GE.AND P6, PT, R180, UR4, PT ;  /* 0x00000004b4007c0c */ /* 0x000fe4000bfc6270 */
[----:B------:R-:W-:Y:S02]  /*2b320*/  SEL R18, R18, RZ, P2 ;  /* 0x000000ff12127207 */ /* 0x000fe40001000000 */
[----:B------:R-:W-:Y:S02]  /*2b330*/  SEL R20, RZ, 0x4, P6 ;  /* 0x00000004ff147807 */ /* 0x000fe40003000000 */
[----:B------:R-:W-:Y:S01]  /*2b340*/  ISETP.NE.U32.AND P6, PT, R18, RZ, PT ;  /* 0x000000ff1200720c */ /* 0x000fe20003fc5070 */
[C---:B--2---:R-:W-:Y:S02]  /*2b350*/  IMAD.WIDE R18, R251.reuse, 0x4, R242 ;  /* 0x00000004fb127825 */ /* 0x044fe400078e02f2 */
[----:B------:R-:W2:Y:S02]  /*2b360*/  LDL.LU.64 R242, [R1+0x788] ;  /* 0x0007880001f27983 */ /* 0x000ea40000300a00 */
[----:B----4-:R-:W-:-:S02]  /*2b370*/  IMAD.WIDE R48, R251, 0x4, R74 ;  /* 0x00000004fb307825 */ /* 0x010fc400078e024a */
[----:B------:R-:W-:Y:S04]  /*2b380*/  STL.64 [R1+0xd28], R18 ;  /* 0x000d281201007387 */ /* 0x000fe80000100a00 */
[----:B------:R4:W-:Y:S04]  /*2b390*/  STL.64 [R1+0xd30], R48 ;  /* 0x000d303001007387 */ /* 0x0009e80000100a00 */
[----:B------:R-:W4:Y:S01]  /*2b3a0*/  LDL.LU.64 R74, [R1+0x830] ;  /* 0x00083000014a7983 */ /* 0x000f220000300a00 */
[----:B------:R-:W-:Y:S02]  /*2b3b0*/  LOP3.LUT R180, R12, 0x26, RZ, 0xfc, !PT ;  /* 0x000000260cb47812 */ /* 0x000fe400078efcff */
[----:B------:R-:W-:Y:S01]  /*2b3c0*/  SEL R20, R20, RZ, P2 ;  /* 0x000000ff14147207 */ /* 0x000fe20001000000 */
[----:B------:R-:W-:Y:S01]  /*2b3d0*/  LDGSTS.E [R6+-0x2fff8], desc[UR22][R18.64], P3 ;  /* 0xd000800012067fae */ /* 0x000fe200099a1016 */
[----:B------:R-:W-:-:S02]  /*2b3e0*/  ISETP.GE.AND P3, PT, R180, UR4, PT ;  /* 0x00000004b4007c0c */ /* 0x000fc4000bf66270 */
[----:B------:R-:W-:Y:S01]  /*2b3f0*/  LOP3.LUT R180, R12, 0x8, RZ, 0xfc, !PT ;  /* 0x000000080cb47812 */ /* 0x000fe200078efcff */
[----:B------:R-:W-:Y:S01]  /*2b400*/  LDGSTS.E [R6+-0x2e000], desc[UR22][R48.64], P4 ;  /* 0xd200000030067fae */ /* 0x000fe2000a1a1016 */
[----:B------:R-:W-:Y:S02]  /*2b410*/  ISETP.NE.U32.AND P4, PT, R20, RZ, PT ;  /* 0x000000ff1400720c */ /* 0x000fe40003f85070 */
[----:B------:R-:W-:Y:S02]  /*2b420*/  SEL R20, RZ, 0x4, P3 ;  /* 0x00000004ff147807 */ /* 0x000fe40001800000 */
[----:B------:R-:W-:Y:S02]  /*2b430*/  ISETP.GE.AND P3, PT, R180, UR4, PT ;  /* 0x00000004b4007c0c */ /* 0x000fe4000bf66270 */
[----:B------:R-:W-:Y:S01]  /*2b440*/  SEL R20, R20, RZ, P2 ;  /* 0x000000ff14147207 */ /* 0x000fe20001000000 */
[C---:B------:R-:W-:Y:S01]  /*2b450*/  IMAD.WIDE R50, R251.reuse, 0x4, R76 ;  /* 0x00000004fb327825 */ /* 0x040fe200078e024c */
[----:B------:R-:W-:Y:S01]  /*2b460*/  SEL R22, RZ, 0x4, P3 ;  /* 0x00000004ff167807 */ /* 0x000fe20001800000 */
[----:B------:R-:W4:Y:S01]  /*2b470*/  LDL.LU.64 R76, [R1+0x7e8] ;  /* 0x0007e800014c7983 */ /* 0x000f220000300a00 */
[----:B------:R-:W-:Y:S01]  /*2b480*/  ISETP.NE.U32.AND P3, PT, R20, RZ, PT ;  /* 0x000000ff1400720c */ /* 0x000fe20003f65070 */
[----:B------:R-:W-:Y:S01]  /*2b490*/  IMAD.WIDE R20, R251, 0x4, R72 ;  /* 0x00000004fb147825 */ /* 0x000fe200078e0248 */
[----:B------:R-:W-:Y:S01]  /*2b4a0*/  LOP3.LUT R180, R12, 0xa, RZ, 0xfc, !PT ;  /* 0x0000000a0cb47812 */ /* 0x000fe200078efcff */
[----:B------:R-:W-:Y:S01]  /*2b4b0*/  LDGSTS.E [R6+-0x2dff8], desc[UR22][R50.64], P1 ;  /* 0xd200800032067fae */ /* 0x000fe200089a1016 */
[----:B------:R-:W-:-:S02]  /*2b4c0*/  SEL R22, R22, RZ, P2 ;  /* 0x000000ff16167207 */ /* 0x000fc40001000000 */
[----:B------:R-:W-:Y:S01]  /*2b4d0*/  ISETP.GE.AND P1, PT, R180, UR4, PT ;  /* 0x00000004b4007c0c */ /* 0x000fe2000bf26270 */
[----:B------:R-:W-:Y:S01]  /*2b4e0*/  LDGSTS.E [R7+-0x30000], desc[UR22][R20.64], P5 ;  /* 0xd000000014077fae */ /* 0x000fe2000a9a1016 */
[----:B------:R-:W-:Y:S02]  /*2b4f0*/  LOP3.LUT R180, R12, 0x28, RZ, 0xfc, !PT ;  /* 0x000000280cb47812 */ /* 0x000fe400078efcff */
[----:B------:R-:W-:Y:S02]  /*2b500*/  ISETP.NE.U32.AND P5, PT, R22, RZ, PT ;  /* 0x000000ff1600720c */ /* 0x000fe40003fa5070 */
[----:B------:R-:W-:Y:S02]  /*2b510*/  SEL R22, RZ, 0x4, P1 ;  /* 0x00000004ff167807 */ /* 0x000fe40000800000 */
[----:B------:R-:W-:Y:S02]  /*2b520*/  ISETP.GE.AND P1, PT, R180, UR4, PT ;  /* 0x00000004b4007c0c */ /* 0x000fe4000bf26270 */
[----:B------:R-:W-:Y:S01]  /*2b530*/  SEL R22, R22, RZ, P2 ;  /* 0x000000ff16167207 */ /* 0x000fe20001000000 */
[----:B------:R-:W-:Y:S01]  /*2b540*/  STL.64 [R1+0xd38], R50 ;  /* 0x000d383201007387 */ /* 0x000fe20000100a00 */
[----:B------:R-:W-:-:S02]  /*2b550*/  SEL R24, RZ, 0x4, P1 ;  /* 0x00000004ff187807 */ /* 0x000fc40000800000 */
[----:B------:R-:W-:Y:S01]  /*2b560*/  ISETP.NE.U32.AND P1, PT, R22, RZ, PT ;  /* 0x000000ff1600720c */ /* 0x000fe20003f25070 */
[----:B------:R-:W-:Y:S01]  /*2b570*/  STL.64 [R1+0xd40], R20 ;  /* 0x000d401401007387 */ /* 0x000fe20000100a00 */
[----:B---3--:R-:W-:-:S03]  /*2b580*/  IMAD.WIDE R22, R251, 0x4, R226 ;  /* 0x00000004fb167825 */ /* 0x008fc600078e02e2 */
[----:B------:R-:W3:Y:S01]  /*2b590*/  LDL.LU.64 R226, [R1+0x858] ;  /* 0x0008580001e27983 */ /* 0x000ee20000300a00 */
[----:B--2---:R-:W-:-:S04]  /*2b5a0*/  IMAD.WIDE R52, R251, 0x4, R242 ;  /* 0x00000004fb347825 */ /* 0x004fc800078e02f2 */
[----:B----4-:R-:W-:Y:S01]  /*2b5b0*/  IMAD.WIDE R54, R251, 0x4, R74 ;  /* 0x00000004fb367825 */ /* 0x010fe200078e024a */
[----:B------:R-:W2:Y:S04]  /*2b5c0*/  LDL.LU.64 R242, [R1+0x780] ;  /* 0x0007800001f27983 */ /* 0x000ea80000300a00 */
[----:B------:R-:W-:Y:S04]  /*2b5d0*/  STL.64 [R1+0xd48], R22 ;  /* 0x000d481601007387 */ /* 0x000fe80000100a00 */
[----:B------:R-:W-:Y:S04]  /*2b5e0*/  STL.64 [R1+0xd50], R52 ;  /* 0x000d503401007387 */ /* 0x000fe80000100a00 */
[----:B------:R-:W4:Y:S01]  /*2b5f0*/  LDL.LU.64 R74, [R1+0x828] ;  /* 0x00082800014a7983 */ /* 0x000f220000300a00 */
[----:B------:R-:W-:-:S02]  /*2b600*/  LOP3.LUT R180, R12, 0x2a, RZ, 0xfc, !PT ;  /* 0x0000002a0cb47812 */ /* 0x000fc400078efcff */
[----:B------:R-:W-:Y:S01]  /*2b610*/  SEL R24, R24, RZ, P2 ;  /* 0x000000ff18187207 */ /* 0x000fe20001000000 */
[----:B------:R-:W-:Y:S01]  /*2b620*/  LDGSTS.E [R7+-0x2fff8], desc[UR22][R22.64], P6 ;  /* 0xd000800016077fae */ /* 0x000fe2000b1a1016 */
[----:B------:R-:W-:Y:S02]  /*2b630*/  ISETP.GE.AND P6, PT, R180, UR4, PT ;  /* 0x00000004b4007c0c */ /* 0x000fe4000bfc6270 */
[----:B------:R-:W-:Y:S01]  /*2b640*/  LOP3.LUT R180, R12, 0xc, RZ, 0xfc, !PT ;  /* 0x0000000c0cb47812 */ /* 0x000fe200078efcff */
[----:B------:R-:W-:Y:S01]  /*2b650*/  LDGSTS.E [R7+-0x2e000], desc[UR22][R52.64], P4 ;  /* 0xd200000034077fae */ /* 0x000fe2000a1a1016 */
[----:B------:R-:W-:Y:S02]  /*2b660*/  ISETP.NE.U32.AND P4, PT, R24, RZ, PT ;  /* 0x000000ff1800720c */ /* 0x000fe40003f85070 */
[----:B------:R-:W-:Y:S01]  /*2b670*/  SEL R24, RZ, 0x4, P6 ;  /* 0x00000004ff187807 */ /* 0x000fe20003000000 */
[----:B------:R-:W-:Y:S01]  /*2b680*/  LDGSTS.E [R7+-0x2dff8], desc[UR22][R54.64], P3 ;  /* 0xd200800036077fae */ /* 0x000fe200099a1016 */
[----:B------:R-:W-:-:S02]  /*2b690*/  ISETP.GE.AND P6, PT, R180, UR4, PT ;  /* 0x00000004b4007c0c */ /* 0x000fc4000bfc6270 */
[----:B------:R-:W-:Y:S02]  /*2b6a0*/  SEL R24, R24, RZ, P2 ;  /* 0x000000ff18187207 */ /* 0x000fe40001000000 */
[----:B------:R-:W-:Y:S02]  /*2b6b0*/  SEL R26, RZ, 0x4, P6 ;  /* 0x00000004ff1a7807 */ /* 0x000fe40003000000 */
[----:B------:R-:W-:Y:S01]  /*2b6c0*/  ISETP.NE.U32.AND P6, PT, R24, RZ, PT ;  /* 0x000000ff1800720c */ /* 0x000fe20003fc5070 */
[----:B------:R-:W-:Y:S01]  /*2b6d0*/  IMAD.WIDE R24, R251, 0x4, R76 ;  /* 0x00000004fb187825 */ /* 0x000fe200078e024c */
[----:B------:R-:W-:Y:S01]  /*2b6e0*/  LOP3.LUT R180, R12, 0xe, RZ, 0xfc, !PT ;  /* 0x0000000e0cb47812 */ /* 0x000fe200078efcff */
[----:B------:R-:W4:Y:S01]  /*2b6f0*/  LDL.LU.64 R76, [R1+0x7d8] ;  /* 0x0007d800014c7983 */ /* 0x000f220000300a00 */
[----:B------:R-:W-:Y:S02]  /*2b700*/  SEL R26, R26, RZ, P2 ;  /* 0x000000ff1a1a7207 */ /* 0x000fe40001000000 */
[----:B------:R-:W-:Y:S01]  /*2b710*/  ISETP.GE.AND P3, PT, R180, UR4, PT ;  /* 0x00000004b4007c0c */ /* 0x000fe2000bf66270 */
[----:B------:R-:W-:Y:S01]  /*2b720*/  LDGSTS.E [R15+-0x30000], desc[UR22][R24.64], P5 ;  /* 0xd0000000180f7fae */ /* 0x000fe2000a9a1016 */
[----:B------:R-:W-:-:S02]  /*2b730*/  LOP3.LUT R180, R12, 0x2c, RZ, 0xfc, !PT ;  /* 0x0000002c0cb47812 */ /* 0x000fc400078efcff */
[----:B------:R-:W-:Y:S02]  /*2b740*/  ISETP.NE.U32.AND P5, PT, R26, RZ, PT ;  /* 0x000000ff1a00720c */ /* 0x000fe40003fa5070 */
[----:B------:R-:W-:Y:S02]  /*2b750*/  SEL R26, RZ, 0x4, P3 ;  /* 0x00000004ff1a7807 */ /* 0x000fe40001800000 */
[----:B------:R-:W-:Y:S02]  /*2b760*/  ISETP.GE.AND P3, PT, R180, UR4, PT ;  /* 0x00000004b4007c0c */ /* 0x000fe4000bf66270 */
[----:B------:R-:W-:Y:S01]  /*2b770*/  SEL R26, R26, RZ, P2 ;  /* 0x000000ff1a1a7207 */ /* 0x000fe20001000000 */
[----:B------:R-:W-:Y:S01]  /*2b780*/  STL.64 [R1+0xd60], R6 ;  /* 0x000d600601007387 */ /* 0x000fe20000100a00 */
[----:B------:R-:W-:Y:S02]  /*2b790*/  SEL R28, RZ, 0x4, P3 ;  /* 0x00000004ff1c7807 */ /* 0x000fe40001800000 */
[----:B------:R-:W-:Y:S01]  /*2b7a0*/  ISETP.NE.U32.AND P3, PT, R26, RZ, PT ;  /* 0x000000ff1a00720c */ /* 0x000fe20003f65070 */
[----:B------:R-:W-:Y:S04]  /*2b7b0*/  STL.64 [R1+0xd58], R54 ;  /* 0x000d583601007387 */ /* 0x000fe80000100a00 */
[----:B------:R1:W-:Y:S01]  /*2b7c0*/  STL.64 [R1+0xd68], R24 ;  /* 0x000d681801007387 */ /* 0x0003e20000100a00 */
[----:B---3--:R-:W-:-:S03]  /*2b7d0*/  IMAD.WIDE R26, R251, 0x4, R226 ;  /* 0x00000004fb1a7825 */ /* 0x008fc600078e02e2 */
[----:B------:R-:W3:Y:S01]  /*2b7e0*/  LDL.LU.64 R226, [R1+0x850] ;  /* 0x0008500001e27983 */ /* 0x000ee20000300a00 */
[----:B--2---:R-:W-:-:S04]  /*2b7f0*/  IMAD.WIDE R56, R251, 0x4, R242 ;  /* 0x00000004fb387825 */ /* 0x004fc800078e02f2 */
[----:B----4-:R-:W-:Y:S01]  /*2b800*/  IMAD.WIDE R58, R251, 0x4, R74 ;  /* 0x00000004fb3a7825 */ /* 0x010fe200078e024a */
[----:B------:R-:W2:Y:S04]  /*2b810*/  LDL.LU.64 R242, [R1+0x768] ;  /* 0x0007680001f27983 */ /* 0x000ea80000300a00 */
[----:B------:R4:W-:Y:S04]  /*2b820*/  STL.64 [R1+0xd70], R26 ;  /* 0x000d701a01007387 */ /* 0x0009e80000100a00 */
[----:B------:R1:W-:Y:S04]  /*2b830*/  STL.64 [R1+0xd78], R56 ;  /* 0x000d783801007387 */ /* 0x0003e80000100a00 */
        /* <DEDUP_REMOVED lines=29> */
[----:B------:R-:W-:Y:S04]  /*2ba10*/  STL.64 [R1+0xd90], R28 ;  /* 0x000d901c01007387 */ /* 0x000fe80000100a00 */
[----:B------:R-:W4:Y:S01]  /*2ba20*/  LDL.LU.64 R70, [R1+0x848] ;  /* 0x0008480001467983 */ /* 0x000f220000300a00 */
[----:B---3--:R-:W-:-:S03]  /*2ba30*/  IMAD.WIDE R30, R251, 0x4, R226 ;  /* 0x00000004fb1e7825 */ /* 0x008fc600078e02e2 */
[----:B------:R-:W3:Y:S04]  /*2ba40*/  LDL.LU.64 R226, [R1+0x760] ;  /* 0x0007600001e27983 */ /* 0x000ee80000300a00 */
[----:B------:R1:W-:Y:S04]  /*2ba50*/  STL.64 [R1+0xd98], R30 ;  /* 0x000d981e01007387 */ /* 0x0003e80000100a00 */
[----:B------:R-:W3:Y:S01]  /*2ba60*/  LDL.LU.64 R72, [R1+0x7e0] ;  /* 0x0007e00001487983 */ /* 0x000ee20000300a00 */
[----:B--2---:R-:W-:-:S04]  /*2ba70*/  IMAD.WIDE R60, R251, 0x4, R242 ;  /* 0x00000004fb3c7825 */ /* 0x004fc800078e02f2 */
[----:B----4-:R-:W-:Y:S01]  /*2ba80*/  IMAD.WIDE R62, R251, 0x4, R74 ;  /* 0x00000004fb3e7825 */ /* 0x010fe200078e024a */
[----:B------:R-:W2:Y:S04]  /*2ba90*/  LDL.LU.64 R242, [R1+0x750] ;  /* 0x0007500001f27983 */ /* 0x000ea80000300a00 */
        /* <DEDUP_REMOVED lines=8> */
[----:B------:R-:W-:Y:S01]  /*2bb20*/  SEL R32, RZ, 0x4, P3 ;  /* 0x00000004ff207807 */ /* 0x000fe20001800000 */
[----:B------:R-:W-:Y:S01]  /*2bb30*/  LDGSTS.E [R244+-0x2dff8], desc[UR22][R62.64], P1 ;  /* 0xd20080003ef47fae */ /* 0x000fe200089a1016 */
[----:B------:R-:W-:Y:S02]  /*2bb40*/  ISETP.GE.AND P3, PT, R180, UR4, PT ;  /* 0x00000004b4007c0c */ /* 0x000fe4000bf66270 */
[----:B------:R-:W-:Y:S02]  /*2bb50*/  SEL R32, R32, RZ, P2 ;  /* 0x000000ff20207207 */ /* 0x000fe40001000000 */
[----:B------:R-:W-:-:S02]  /*2bb60*/  SEL R34, RZ, 0x4, P3 ;  /* 0x00000004ff227807 */ /* 0x000fc40001800000 */
[----:B------:R-:W-:Y:S01]  /*2bb70*/  ISETP.NE.U32.AND P3, PT, R32, RZ, PT ;  /* 0x000000ff2000720c */ /* 0x000fe20003f65070 */
[----:B------:R-:W-:Y:S01]  /*2bb80*/  IMAD.WIDE R32, R251, 0x4, R76 ;  /* 0x00000004fb207825 */ /* 0x000fe200078e024c */
[----:B------:R-:W-:Y:S01]  /*2bb90*/  LOP3.LUT R180, R12, 0x16, RZ, 0xfc, !PT ;  /* 0x000000160cb47812 */ /* 0x000fe200078efcff */
[----:B------:R-:W4:Y:S01]  /*2bba0*/  LDL.LU.64 R76, [R1+0x748] ;  /* 0x00074800014c7983 */ /* 0x000f220000300a00 */
[----:B------:R-:W-:Y:S02]  /*2bbb0*/  SEL R34, R34, RZ, P2 ;  /* 0x000000ff22227207 */ /* 0x000fe40001000000 */
[----:B------:R-:W-:Y:S01]  /*2bbc0*/  ISETP.GE.AND P1, PT, R180, UR4, PT ;  /* 0x00000004b4007c0c */ /* 0x000fe2000bf26270 */
[----:B------:R-:W-:Y:S01]  /*2bbd0*/  LDGSTS.E [R245+-0x30000], desc[UR22][R32.64], P5 ;  /* 0xd000000020f57fae */ /* 0x000fe2000a9a1016 */
[----:B------:R-:W-:Y:S02]  /*2bbe0*/  LOP3.LUT R180, R12, 0x34, RZ, 0xfc, !PT ;  /* 0x000000340cb47812 */ /* 0x000fe400078efcff */
[----:B------:R-:W-:-:S02]  /*2bbf0*/  ISETP.NE.U32.AND P5, PT, R34, RZ, PT ;  /* 0x000000ff2200720c */ /* 0x000fc40003fa5070 */
[----:B------:R-:W-:Y:S02]  /*2bc00*/  SEL R34, RZ, 0x4, P1 ;  /* 0x00000004ff227807 */ /* 0x000fe40000800000 */
[----:B------:R-:W-:Y:S02]  /*2bc10*/  ISETP.GE.AND P1, PT, R180, UR4, PT ;  /* 0x00000004b4007c0c */ /* 0x000fe4000bf26270 */
[----:B------:R-:W-:Y:S02]  /*2bc20*/  SEL R34, R34, RZ, P2 ;  /* 0x000000ff22227207 */ /* 0x000fe40001000000 */
[----:B------:R-:W-:Y:S02]  /*2bc30*/  SEL R36, RZ, 0x4, P1 ;  /* 0x00000004ff247807 */ /* 0x000fe40000800000 */
[----:B------:R-:W-:Y:S02]  /*2bc40*/  ISETP.NE.U32.AND P1, PT, R34, RZ, PT ;  /* 0x000000ff2200720c */ /* 0x000fe40003f25070 */
[----:B------:R-:W-:Y:S01]  /*2bc50*/  LOP3.LUT R180, R12, 0x36, RZ, 0xfc, !PT ;  /* 0x000000360cb47812 */ /* 0x000fe200078efcff */
[----:B------:R-:W-:Y:S01]  /*2bc60*/  IMAD.WIDE R34, R251, 0x4, R70 ;  /* 0x00000004fb227825 */ /* 0x000fe200078e0246 */
[----:B------:R-:W-:-:S04]  /*2bc70*/  SEL R36, R36, RZ, P2 ;  /* 0x000000ff24247207 */ /* 0x000fc80001000000 */
[----:B------:R-:W-:Y:S01]  /*2bc80*/  LDGSTS.E [R245+-0x2fff8], desc[UR22][R34.64], P6 ;  /* 0xd000800022f57fae */ /* 0x000fe2000b1a1016 */
[----:B------:R-:W-:Y:S02]  /*2bc90*/  ISETP.GE.AND P6, PT, R180, UR4, PT ;  /* 0x00000004b4007c0c */ /* 0x000fe4000bfc6270 */
[----:B------:R-:W-:Y:S01]  /*2bca0*/  LOP3.LUT R180, R12, 0x18, RZ, 0xfc, !PT ;  /* 0x000000180cb47812 */ /* 0x000fe200078efcff */
[----:B---3--:R-:W-:Y:S02]  /*2bcb0*/  IMAD.WIDE R64, R251, 0x4, R226 ;  /* 0x00000004fb407825 */ /* 0x008fe400078e02e2 */
[----:B------:R-:W3:Y:S04]  /*2bcc0*/  LDL.LU.64 R226, [R1+0x7c0] ;  /* 0x0007c00001e27983 */ /* 0x000ee80000300a00 */
        /* <DEDUP_REMOVED lines=8> */
[----:B------:R-:W2:Y:S04]  /*2bd50*/  LDL.LU.64 R242, [R1+0x7b8] ;  /* 0x0007b80001f27983 */ /* 0x000ea80000300a00 */
[----:B------:R-:W2:Y:S01]  /*2bd60*/  LDL.LU.64 R44, [R1+0x7a0] ;  /* 0x0007a000012c7983 */ /* 0x000ea20000300a00 */
[----:B------:R-:W-:Y:S01]  /*2bd70*/  IMAD.WIDE R66, R251, 0x4, R72 ;  /* 0x00000004fb427825 */ /* 0x000fe200078e0248 */
[----:B------:R-:W-:-:S02]  /*2bd80*/  LOP3.LUT R180, R12, 0x1a, RZ, 0xfc, !PT ;  /* 0x0000001a0cb47812 */ /* 0x000fc400078efcff */
[----:B------:R-:W-:Y:S01]  /*2bd90*/  SEL R38, R38, RZ, P2 ;  /* 0x000000ff26267207 */ /* 0x000fe20001000000 */
[----:B------:R-:W2:Y:S04]  /*2bda0*/  LDL.LU.64 R72, [R1+0x738] ;  /* 0x0007380001487983 */ /* 0x000ea80000300a00 */
[----:B------:R-:W-:Y:S01]  /*2bdb0*/  LDGSTS.E [R245+-0x2dff8], desc[UR22][R66.64], P3 ;  /* 0xd200800042f57fae */ /* 0x000fe200099a1016 */
[----:B------:R-:W-:Y:S02]  /*2bdc0*/  ISETP.GE.AND P3, PT, R180, UR4, PT ;  /* 0x00000004b4007c0c */ /* 0x000fe4000bf66270 */
[----:B------:R-:W-:Y:S01]  /*2bdd0*/  LOP3.LUT R180, R12, 0x38, RZ, 0xfc, !PT ;  /* 0x000000380cb47812 */ /* 0x000fe200078efcff */
[----:B------:R-:W-:Y:S01]  /*2bde0*/  LDGSTS.E [R246+-0x30000], desc[UR22][R36.64], P5 ;  /* 0xd000000024f67fae */ /* 0x000fe2000a9a1016 */
[----:B------:R-:W-:-:S02]  /*2bdf0*/  ISETP.NE.U32.AND P5, PT, R38, RZ, PT ;  /* 0x000000ff2600720c */ /* 0x000fc40003fa5070 */
[----:B------:R-:W-:Y:S02]  /*2be00*/  SEL R38, RZ, 0x4, P3 ;  /* 0x00000004ff267807 */ /* 0x000fe40001800000 */
[----:B------:R-:W-:Y:S02]  /*2be10*/  ISETP.GE.AND P3, PT, R180, UR4, PT ;  /* 0x00000004b4007c0c */ /* 0x000fe4000bf66270 */
[----:B------:R-:W-:Y:S02]  /*2be20*/  SEL R38, R38, RZ, P2 ;  /* 0x000000ff26267207 */ /* 0x000fe40001000000 */
[----:B------:R-:W-:Y:S02]  /*2be30*/  SEL R40, RZ, 0x4, P3 ;  /* 0x00000004ff287807 */ /* 0x000fe40001800000 */
[----:B------:R-:W-:Y:S01]  /*2be40*/  ISETP.NE.U32.AND P3, PT, R38, RZ, PT ;  /* 0x000000ff2600720c */ /* 0x000fe20003f65070 */
[C---:B----4-:R-:W-:Y:S02]  /*2be50*/  IMAD.WIDE R38, R251.reuse, 0x4, R74 ;  /* 0x00000004fb267825 */ /* 0x050fe400078e024a */
[----:B------:R-:W4:Y:S04]  /*2be60*/  LDL.LU.64 R74, [R1+0x668] ;  /* 0x00066800014a7983 */ /* 0x000f280000300a00 */
[----:B-1----:R-:W2:Y:S01]  /*2be70*/  LDL.LU.64 R16, [R1+0x670] ;  /* 0x0006700001107983 */ /* 0x002ea20000300a00 */
[----:B------:R-:W-:Y:S01]  /*2be80*/  LOP3.LUT R180, R12, 0x3a, RZ, 0xfc, !PT ;  /* 0x0000003a0cb47812 */ /* 0x000fe200078efcff */
[----:B------:R-:W-:Y:S01]  /*2be90*/  IMAD.WIDE R68, R251, 0x4, R76 ;  /* 0x00000004fb447825 */ /* 0x000fe200078e024c */
[----:B------:R-:W-:Y:S01]  /*2bea0*/  SEL R40, R40, RZ, P2 ;  /* 0x000000ff28287207 */ /* 0x000fe20001000000 */
[----:B------:R-:W-:Y:S01]  /*2beb0*/  LDGSTS.E [R246+-0x2fff8], desc[UR22][R38.64], P1 ;  /* 0xd000800026f67fae */ /* 0x000fe200089a1016 */
[----:B------:R-:W-:-:S02]  /*2bec0*/  ISETP.GE.AND P1, PT, R180, UR4, PT ;  /* 0x00000004b4007c0c */ /* 0x000fc4000bf26270 */
[----:B------:R-:W-:Y:S01]  /*2bed0*/  LOP3.LUT R180, R12, 0x1c, RZ, 0xfc, !PT ;  /* 0x0000001c0cb47812 */ /* 0x000fe200078efcff */
[----:B------:R-:W-:Y:S01]  /*2bee0*/  LDGSTS.E [R246+-0x2e000], desc[UR22][R68.64], P4 ;  /* 0xd200000044f67fae */ /* 0x000fe2000a1a1016 */
[----:B------:R-:W-:Y:S01]  /*2bef0*/  ISETP.NE.U32.AND P4, PT, R40, RZ, PT ;  /* 0x000000ff2800720c */ /* 0x000fe20003f85070 */
[C---:B------:R-:W-:Y:S01]  /*2bf00*/  IMAD.WIDE R82, R181.reuse, 0x4, R82 ;  /* 0x00000004b5527825 */ /* 0x040fe200078e0252 */
[----:B------:R-:W-:Y:S02]  /*2bf10*/  SEL R40, RZ, 0x4, P1 ;  /* 0x00000004ff287807 */ /* 0x000fe40000800000 */
[----:B------:R-:W-:Y:S01]  /*2bf20*/  ISETP.GE.AND P1, PT, R180, UR4, PT ;  /* 0x00000004b4007c0c */ /* 0x000fe2000bf26270 */
        /* <DEDUP_REMOVED lines=76> */
[----:B------:R-:W-:Y:S02]  /*2c3f0*/  IMAD.WIDE R228, R181, 0x4, R228 ;  /* 0x00000004b5e47825 */ /* 0x000fe400078e02e4 */
[----:B------:R-:W4:Y:S02]  /*2c400*/  LDL.LU.64 R180, [R1+0x688] ;  /* 0x0006880001b47983 */ /* 0x000f240000300a00 */
[----:B---3--:R-:W-:Y:S02]  /*2c410*/  IMAD.WIDE R70, R251, 0x4, R226 ;  /* 0x00000004fb467825 */ /* 0x008fe400078e02e2 */
[----:B------:R-:W3:Y:S04]  /*2c420*/  LDL.LU.64 R76, [R1+0x690] ;  /* 0x00069000014c7983 */ /* 0x000ee80000300a00 */
[----:B------:R-:W3:Y:S01]  /*2c430*/  LDL.LU.64 R226, [R1+0x6a0] ;  /* 0x0006a00001e27983 */ /* 0x000ee20000300a00 */
[----:B------:R-:W-:-:S02]  /*2c440*/  SEL R40, R40, RZ, P2 ;  /* 0x000000ff28287207 */ /* 0x000fc40001000000 */
[----:B------:R-:W-:Y:S01]  /*2c450*/  SEL R41, RZ, 0x4, P1 ;  /* 0x00000004ff297807 */ /* 0x000fe20000800000 */
[----:B------:R-:W-:Y:S01]  /*2c460*/  LDGSTS.E [R246+-0x2dff8], desc[UR22][R70.64], P6 ;  /* 0xd200800046f67fae */ /* 0x000fe2000b1a1016 */
[----:B------:R-:W-:Y:S02]  /*2c470*/  ISETP.NE.U32.AND P1, PT, R40, RZ, PT ;  /* 0x000000ff2800720c */ /* 0x000fe40003f25070 */
[----:B------:R-:W-:Y:S01]  /*2c480*/  SEL R42, R41, RZ, P2 ;  /* 0x000000ff292a7207 */ /* 0x000fe20001000000 */
[----:B--2---:R-:W-:Y:S01]  /*2c490*/  IMAD.WIDE R40, R251, 0x4, R242 ;  /* 0x00000004fb287825 */ /* 0x004fe200078e02f2 */
[----:B------:R-:W-:Y:S01]  /*2c4a0*/  LOP3.LUT R243, R12, 0x1e, RZ, 0xfc, !PT ;  /* 0x0000001e0cf37812 */ /* 0x000fe200078efcff */
[----:B------:R-:W2:Y:S04]  /*2c4b0*/  LDL.64 R48, [R1+0x18] ;  /* 0x0000180001307983 */ /* 0x000ea80000100a00 */
[----:B------:R-:W-:Y:S01]  /*2c4c0*/  LDGSTS.E [R247+-0x30000], desc[UR22][R40.64], P5 ;  /* 0xd000000028f77fae */ /* 0x000fe2000a9a1016 */
[----:B------:R-:W-:-:S02]  /*2c4d0*/  ISETP.GE.AND P5, PT, R243, UR4, PT ;  /* 0x00000004f3007c0c */ /* 0x000fc4000bfa6270 */
[----:B------:R-:W-:Y:S01]  /*2c4e0*/  LOP3.LUT R243, R12, 0x3c, RZ, 0xfc, !PT ;  /* 0x0000003c0cf37812 */ /* 0x000fe200078efcff */
[C---:B------:R-:W-:Y:S01]  /*2c4f0*/  IMAD.WIDE R72, R251.reuse, 0x4, R72 ;  /* 0x00000004fb487825 */ /* 0x040fe200078e0248 */
[----:B------:R-:W-:Y:S01]  /*2c500*/  ISETP.NE.U32.AND P6, PT, R42, RZ, PT ;  /* 0x000000ff2a00720c */ /* 0x000fe20003fc5070 */
[----:B------:R-:W2:Y:S02]  /*2c510*/  LDL.64 R24, [R1+0x28] ;  /* 0x0000280001187983 */ /* 0x000ea40000100a00 */
[----:B------:R-:W-:Y:S01]  /*2c520*/  IMAD.WIDE R42, R251, 0x4, R44 ;  /* 0x00000004fb2a7825 */ /* 0x000fe200078e022c */
[----:B------:R-:W-:Y:S01]  /*2c530*/  SEL R44, RZ, 0x4, P5 ;  /* 0x00000004ff2c7807 */ /* 0x000fe20002800000 */
[----:B------:R-:W2:Y:S01]  /*2c540*/  LDL.64 R18, [R1+0x30] ;  /* 0x0000300001127983 */ /* 0x000ea20000100a00 */
[----:B------:R-:W-:Y:S02]  /*2c550*/  ISETP.GE.AND P5, PT, R243, UR4, PT ;  /* 0x00000004f3007c0c */ /* 0x000fe4000bfa6270 */
[----:B------:R-:W1:Y:S01]  /*2c560*/  S2R R243, SR_TID.X ;  /* 0x0000000000f37919 */ /* 0x000e620000002100 */
[----:B------:R-:W-:Y:S01]  /*2c570*/  LOP3.LUT R242, R12, 0x3e, RZ, 0xfc, !PT ;  /* 0x0000003e0cf27812 */ /* 0x000fe200078efcff */
[----:B------:R-:W-:Y:S03]  /*2c580*/  LDGSTS.E [R247+-0x2fff8], desc[UR22][R42.64], P3 ;  /* 0xd00080002af77fae */ /* 0x000fe600099a1016 */
[----:B------:R-:W-:-:S02]  /*2c590*/  ISETP.GE.AND P3, PT, R242, UR4, PT ;  /* 0x00000004f2007c0c */ /* 0x000fc4000bf66270 */
[----:B------:R-:W-:Y:S01]  /*2c5a0*/  SEL R45, R44, RZ, P2 ;  /* 0x000000ff2c2d7207 */ /* 0x000fe20001000000 */
[----:B------:R-:W-:Y:S01]  /*2c5b0*/  LDGSTS.E [R247+-0x2e000], desc[UR22][R72.64], P4 ;  /* 0xd200000048f77fae */ /* 0x000fe2000a1a1016 */
[----:B------:R-:W-:Y:S02]  /*2c5c0*/  SEL R44, RZ, 0x4, P5 ;  /* 0x00000004ff2c7807 */ /* 0x000fe40002800000 */
[----:B------:R-:W-:Y:S01]  /*2c5d0*/  SEL R46, RZ, 0x4, P3 ;  /* 0x00000004ff2e7807 */ /* 0x000fe20001800000 */
[----:B------:R-:W2:Y:S01]  /*2c5e0*/  LDL.64 R54, [R1+0x38] ;  /* 0x0000380001367983 */ /* 0x000ea20000100a00 */
[----:B------:R-:W-:Y:S02]  /*2c5f0*/  ISETP.NE.U32.AND P5, PT, R45, RZ, PT ;  /* 0x000000ff2d00720c */ /* 0x000fe40003fa5070 */
[----:B------:R-:W-:Y:S01]  /*2c600*/  SEL R44, R44, RZ, P2 ;  /* 0x000000ff2c2c7207 */ /* 0x000fe20001000000 */
[----:B----4-:R-:W-:Y:S01]  /*2c610*/  IMAD.WIDE R74, R251, 0x4, R74 ;  /* 0x00000004fb4a7825 */ /* 0x010fe200078e024a */
[----:B------:R-:W4:Y:S04]  /*2c620*/  LDL.64 R26, [R1+0x50] ;  /* 0x00005000011a7983 */ /* 0x000f280000100a00 */
[----:B------:R-:W2:Y:S04]  /*2c630*/  LDL.64 R6, [R1+0x68] ;  /* 0x0000680001067983 */ /* 0x000ea80000100a00 */
[----:B------:R-:W2:Y:S04]  /*2c640*/  LDL.64 R52, [R1+0x70] ;  /* 0x0000700001347983 */ /* 0x000ea80000100a00 */
[----:B------:R-:W2:Y:S01]  /*2c650*/  LDL.64 R22, [R1+0x88] ;  /* 0x0000880001167983 */ /* 0x000ea20000100a00 */
[----:B-1----:R-:W-:-:S03]  /*2c660*/  LOP3.LUT R243, R243, 0x3f, RZ, 0xc0, !PT ;  /* 0x0000003ff3f37812 */ /* 0x002fc600078ec0ff */
[----:B------:R-:W-:Y:S01]  /*2c670*/  LDGSTS.E [R247+-0x2dff8], desc[UR22][R74.64], P1 ;  /* 0xd20080004af77fae */ /* 0x000fe200089a1016 */
[----:B------:R-:W-:-:S03]  /*2c680*/  ISETP.GE.AND P3, PT, R243, UR4, PT ;  /* 0x00000004f3007c0c */ /* 0x000fc6000bf66270 */
[----:B------:R-:W2:Y:S01]  /*2c690*/  LDL.64 R20, [R1+0x98] ;  /* 0x0000980001147983 */ /* 0x000ea20000100a00 */
[----:B------:R-:W-:-:S03]  /*2c6a0*/  SEL R45, RZ, 0x4, P3 ;  /* 0x00000004ff2d7807 */ /* 0x000fc60001800000 */
[----:B------:R-:W2:Y:S01]  /*2c6b0*/  LDL.64 R50, [R1+0xa0] ;  /* 0x0000a00001327983 */ /* 0x000ea20000100a00 */
[----:B------:R-:W-:Y:S02]  /*2c6c0*/  ISETP.NE.U32.AND P3, PT, R44, RZ, PT ;  /* 0x000000ff2c00720c */ /* 0x000fe40003f65070 */
[----:B------:R-:W-:Y:S01]  /*2c6d0*/  SEL R44, R45, RZ, P2 ;  /* 0x000000ff2d2c7207 */ /* 0x000fe20001000000 */
[----:B------:R-:W2:Y:S03]  /*2c6e0*/  LDL.64 R56, [R1+0x1d0] ;  /* 0x0001d00001387983 */ /* 0x000ea60000100a00 */
[----:B------:R-:W-:Y:S01]  /*2c6f0*/  ISETP.NE.U32.AND P4, PT, R44, RZ, PT ;  /* 0x000000ff2c00720c */ /* 0x000fe20003f85070 */
[----:B------:R-:W-:Y:S01]  /*2c700*/  IMAD.WIDE R44, R251, 0x4, R16 ;  /* 0x00000004fb2c7825 */ /* 0x000fe200078e0210 */
[----:B------:R-:W2:Y:S04]  /*2c710*/  LDL.64 R30, [R1+0x138] ;  /* 0x00013800011e7983 */ /* 0x000ea80000100a00 */
[----:B------:R-:W2:Y:S01]  /*2c720*/  LDL.64 R16, [R1+0x48] ;  /* 0x0000480001107983 */ /* 0x000ea20000100a00 */
[----:B------:R-:W-:-:S03]  /*2c730*/  SEL R46, R46, RZ, P2 ;  /* 0x000000ff2e2e7207 */ /* 0x000fc60001000000 */
[----:B------:R-:W-:Y:S01]  /*2c740*/  LDGSTS.E [R248+-0x30000], desc[UR22][R44.64], P6 ;  /* 0xd00000002cf87fae */ /* 0x000fe2000b1a1016 */
[----:B------:R-:W-:-:S03]  /*2c750*/  ISETP.NE.U32.AND P2, PT, R46, RZ, PT ;  /* 0x000000ff2e00720c */ /* 0x000fc60003f45070 */
[----:B------:R-:W2:Y:S04]  /*2c760*/  LDL.64 R28, [R1+0x130] ;  /* 0x00013000011c7983 */ /* 0x000ea80000100a00 */
[----:B------:R-:W2:Y:S04]  /*2c770*/  LDL.64 R58, [R1+0x128] ;  /* 0x00012800013a7983 */ /* 0x000ea80000100a00 */
[----:B------:R-:W2:Y:S01]  /*2c780*/  LDL.64 R14, [R1+0x120] ;  /* 0x00012000010e7983 */ /* 0x000ea20000100a00 */
[----:B------:R-:W-:-:S04]  /*2c790*/  IMAD.WIDE R46, R251, 0x4, R180 ;  /* 0x00000004fb2e7825 */ /* 0x000fc800078e02b4 */
[C---:B---3--:R-:W-:Y:S01]  /*2c7a0*/  IMAD.WIDE R76, R251.reuse, 0x4, R76 ;  /* 0x00000004fb4c7825 */ /* 0x048fe200078e024c */
[----:B------:R-:W-:Y:S03]  /*2c7b0*/  LDGSTS.E [R248+-0x2fff8], desc[UR22][R46.64], P5 ;  /* 0xd00080002ef87fae */ /* 0x000fe6000a9a1016 */
[----:B------:R-:W-:Y:S01]  /*2c7c0*/  IMAD.WIDE R180, R251, 0x4, R226 ;  /* 0x00000004fbb47825 */ /* 0x000fe200078e02e2 */
[----:B------:R-:W-:Y:S03]  /*2c7d0*/  LDGSTS.E [R248+-0x2e000], desc[UR22][R76.64], P3 ;  /* 0xd20000004cf87fae */ /* 0x000fe600099a1016 */
[C---:B------:R-:W-:Y:S01]  /*2c7e0*/  VIADD R227, R249.reuse, 0x100000 ;  /* 0x00100000f9e37836 */ /* 0x040fe20000000000 */
[----:B------:R-:W-:Y:S01]  /*2c7f0*/  LDGSTS.E [R248+-0x2dff8], desc[UR22][R180.64], P2 ;  /* 0xd2008000b4f87fae */ /* 0x000fe200091a1016 */
[----:B------:R-:W-:-:S03]  /*2c800*/  VIADD R226, R249, 0x100000 ;  /* 0x00100000f9e27836 */ /* 0x000fc60000000000 */
[----:B------:R-:W0:Y:S04]  /*2c810*/  LDGDEPBAR ;  /* 0x00000000000079af */ /* 0x000e280000000000 */
[----:B------:R-:W-:Y:S04]  /*2c820*/  LDGSTS.E [R227+-0x80000], desc[UR22][R80.64], P4 ;  /* 0x8000000050e37fae */ /* 0x000fe8000a1a1016 */
        /* <DEDUP_REMOVED lines=61> */
[----:B------:R1:W-:Y:S04]  /*2cc00*/  LDGSTS.E [R227+-0x68800], desc[UR22][R222.64], P4 ;  /* 0x97800000dee37fae */ /* 0x0003e8000a1a1016 */
[----:B------:R3:W-:Y:S01]  /*2cc10*/  LDGSTS.E [R226+-0x68400], desc[UR22][R224.64], P4 ;  /* 0x97c00000e0e27fae */ /* 0x0007e2000a1a1016 */
[----:B-1----:R-:W-:-:S02]  /*2cc20*/  VIADD R227, R250, 0x100000 ;  /* 0x00100000fae37836 */ /* 0x002fc40000000000 */
[----:B---3--:R-:W-:-:S03]  /*2cc30*/  VIADD R226, R250, 0x100000 ;  /* 0x00100000fae27836 */ /* 0x008fc60000000000 */
[----:B------:R-:W-:Y:S04]  /*2cc40*/  LDGSTS.E [R227+-0x7ff00], desc[UR22][R8.64], P4 ;  /* 0x8010000008e37fae */ /* 0x000fe8000a1a1016 */
[----:B------:R-:W-:Y:S04]  /*2cc50*/  LDGSTS.E [R226+-0x7fb00], desc[UR22][R4.64], P4 ;  /* 0x8050000004e27fae */ /* 0x000fe8000a1a1016 */
[----:B--2---:R-:W-:Y:S04]  /*2cc60*/  LDGSTS.E [R227+-0x7f700], desc[UR22][R48.64], P4 ;  /* 0x8090000030e37fae */ /* 0x004fe8000a1a1016 */
[----:B------:R-:W-:Y:S04]  /*2cc70*/  LDGSTS.E [R226+-0x7f300], desc[UR22][R24.64], P4 ;  /* 0x80d0000018e27fae */ /* 0x000fe8000a1a1016 */
[----:B------:R-:W-:Y:S04]  /*2cc80*/  LDGSTS.E [R227+-0x7ef00], desc[UR22][R18.64], P4 ;  /* 0x8110000012e37fae */ /* 0x000fe8000a1a1016 */
[----:B------:R-:W2:Y:S04]  /*2cc90*/  LDL.64 R48, [R1+0xa8] ;  /* 0x0000a80001307983 */ /* 0x000ea80000100a00 */
[----:B------:R-:W3:Y:S04]  /*2cca0*/  LDL.64 R24, [R1+0xb0] ;  /* 0x0000b00001187983 */ /* 0x000ee80000100a00 */
[----:B------:R-:W3:Y:S04]  /*2ccb0*/  LDL.64 R18, [R1+0xc0] ;  /* 0x0000c00001127983 */ /* 0x000ee80000100a00 */
[----:B------:R-:W-:Y:S04]  /*2ccc0*/  LDGSTS.E [R226+-0x7eb00], desc[UR22][R54.64], P4 ;  /* 0x8150000036e27fae */ /* 0x000fe8000a1a1016 */
[----:B------:R-:W-:Y:S04]  /*2ccd0*/  LDGSTS.E [R227+-0x7e700], desc[UR22][R16.64], P4 ;  /* 0x8190000010e37fae */ /* 0x000fe8000a1a1016 */
[----:B----4-:R-:W-:Y:S04]  /*2cce0*/  LDGSTS.E [R226+-0x7e300], desc[UR22][R26.64], P4 ;  /* 0x81d000001ae27fae */ /* 0x010fe8000a1a1016 */
[----:B------:R-:W4:Y:S04]  /*2ccf0*/  LDL.64 R54, [R1+0xc8] ;  /* 0x0000c80001367983 */ /* 0x000f280000100a00 */
[----:B------:R-:W4:Y:S04]  /*2cd00*/  LDL.64 R16, [R1+0xd0] ;  /* 0x0000d00001107983 */ /* 0x000f280000100a00 */
[----:B------:R-:W-:Y:S04]  /*2cd10*/  LDGSTS.E [R227+-0x7df00], desc[UR22][R6.64], P4 ;  /* 0x8210000006e37fae */ /* 0x000fe8000a1a1016 */
[----:B------:R-:W-:Y:S04]  /*2cd20*/  LDGSTS.E [R226+-0x7db00], desc[UR22][R52.64], P4 ;  /* 0x8250000034e27fae */ /* 0x000fe8000a1a1016 */
[----:B------:R-:W-:Y:S04]  /*2cd30*/  LDGSTS.E [R227+-0x7d700], desc[UR22][R22.64], P4 ;  /* 0x8290000016e37fae */ /* 0x000fe8000a1a1016 */
[----:B------:R-:W4:Y:S04]  /*2cd40*/  LDL.64 R6, [R1+0xd8] ;  /* 0x0000d80001067983 */ /* 0x000f280000100a00 */
[----:B------:R-:W4:Y:S04]  /*2cd50*/  LDL.64 R52, [R1+0x1d8] ;  /* 0x0001d80001347983 */ /* 0x000f280000100a00 */
[----:B------:R-:W4:Y:S04]  /*2cd60*/  LDL.64 R22, [R1+0x1c8] ;  /* 0x0001c80001167983 */ /* 0x000f280000100a00 */
[----:B------:R-:W-:Y:S04]  /*2cd70*/  LDGSTS.E [R226+-0x7d300], desc[UR22][R20.64], P4 ;  /* 0x82d0000014e27fae */ /* 0x000fe8000a1a1016 */
[----:B------:R-:W-:Y:S04]  /*2cd80*/  LDGSTS.E [R227+-0x7cf00], desc[UR22][R50.64], P4 ;  /* 0x8310000032e37fae */ /* 0x000fe8000a1a1016 */
[----:B------:R-:W4:Y:S04]  /*2cd90*/  LDL.64 R26, [R1+0x1b8] ;  /* 0x0001b800011a7983 */ /* 0x000f280000100a00 */
[----:B------:R-:W4:Y:S04]  /*2cda0*/  LDL.64 R20, [R1+0x1c0] ;  /* 0x0001c00001147983 */ /* 0x000f280000100a00 */
[----:B------:R-:W4:Y:S04]  /*2cdb0*/  LDL.64 R50, [R1+0x1a8] ;  /* 0x0001a80001327983 */ /* 0x000f280000100a00 */
[----:B--2---:R-:W-:Y:S04]  /*2cdc0*/  LDGSTS.E [R226+-0x7cb00], desc[UR22][R48.64], P4 ;  /* 0x8350000030e27fae */ /* 0x004fe8000a1a1016 */
[----:B---3--:R-:W-:Y:S04]  /*2cdd0*/  LDGSTS.E [R227+-0x7c700], desc[UR22][R24.64], P4 ;  /* 0x8390000018e37fae */ /* 0x008fe8000a1a1016 */
[----:B------:R-:W-:Y:S04]  /*2cde0*/  LDGSTS.E [R226+-0x7c300], desc[UR22][R18.64], P4 ;  /* 0x83d0000012e27fae */ /* 0x000fe8000a1a1016 */
[----:B------:R-:W2:Y:S04]  /*2cdf0*/  LDL.64 R48, [R1+0x1a0] ;  /* 0x0001a00001307983 */ /* 0x000ea80000100a00 */
[----:B------:R-:W3:Y:S04]  /*2ce00*/  LDL.64 R24, [R1+0x198] ;  /* 0x0001980001187983 */ /* 0x000ee80000100a00 */
[----:B------:R-:W3:Y:S04]  /*2ce10*/  LDL.64 R18, [R1+0x190] ;  /* 0x0001900001127983 */ /* 0x000ee80000100a00 */
[----:B----4-:R-:W-:Y:S04]  /*2ce20*/  LDGSTS.E [R227+-0x7bf00], desc[UR22][R54.64], P4 ;  /* 0x8410000036e37fae */ /* 0x010fe8000a1a1016 */
[----:B------:R-:W-:Y:S04]  /*2ce30*/  LDGSTS.E [R226+-0x7bb00], desc[UR22][R16.64], P4 ;  /* 0x8450000010e27fae */ /* 0x000fe8000a1a1016 */
[----:B------:R-:W4:Y:S04]  /*2ce40*/  LDL.64 R54, [R1+0x180] ;  /* 0x0001800001367983 */ /* 0x000f280000100a00 */
[----:B------:R-:W4:Y:S04]  /*2ce50*/  LDL.64 R16, [R1+0x188] ;  /* 0x0001880001107983 */ /* 0x000f280000100a00 */
[----:B------:R-:W-:Y:S04]  /*2ce60*/  LDGSTS.E [R227+-0x7b700], desc[UR22][R6.64], P4 ;  /* 0x8490000006e37fae */ /* 0x000fe8000a1a1016 */
[----:B------:R-:W-:Y:S04]  /*2ce70*/  LDGSTS.E [R226+-0x7b300], desc[UR22][R52.64], P4 ;  /* 0x84d0000034e27fae */ /* 0x000fe8000a1a1016 */
        /* <DEDUP_REMOVED lines=31> */
[----:B------:R-:W4:Y:S04]  /*2d070*/  LDL.64 R50, [R1+0xb8] ;  /* 0x0000b80001327983 */ /* 0x000f280000100a00 */
[----:B--2---:R-:W-:Y:S04]  /*2d080*/  LDGSTS.E [R226+-0x6f300], desc[UR22][R48.64], P4 ;  /* 0x90d0000030e27fae */ /* 0x004fe8000a1a1016 */
[----:B---3--:R-:W-:Y:S04]  /*2d090*/  LDGSTS.E [R227+-0x6ef00], desc[UR22][R18.64], P4 ;  /* 0x9110000012e37fae */ /* 0x008fe8000a1a1016 */
[----:B------:R-:W2:Y:S04]  /*2d0a0*/  LDL.64 R48, [R1+0x78] ;  /* 0x0000780001307983 */ /* 0x000ea80000100a00 */
[----:B------:R-:W3:Y:S04]  /*2d0b0*/  LDL.64 R18, [R1+0x60] ;  /* 0x0000600001127983 */ /* 0x000ee80000100a00 */
[----:B----4-:R-:W-:Y:S04]  /*2d0c0*/  LDGSTS.E [R226+-0x6eb00], desc[UR22][R16.64], P4 ;  /* 0x9150000010e27fae */ /* 0x010fe8000a1a1016 */
[----:B------:R-:W-:Y:S04]  /*2d0d0*/  LDGSTS.E [R227+-0x6e700], desc[UR22][R30.64], P4 ;  /* 0x919000001ee37fae */ /* 0x000fe8000a1a1016 */
[----:B------:R-:W-:Y:S04]  /*2d0e0*/  LDGSTS.E [R226+-0x6e300], desc[UR22][R28.64], P4 ;  /* 0x91d000001ce27fae */ /* 0x000fe8000a1a1016 */
[----:B------:R-:W4:Y:S04]  /*2d0f0*/  LDL.64 R16, [R1+0x20] ;  /* 0x0000200001107983 */ /* 0x000f280000100a00 */
        /* <DEDUP_REMOVED lines=8> */
[----:B------:R-:W4:Y:S04]  /*2d180*/  LDL.64 R54, [R1+0x1e0] ;  /* 0x0001e00001367983 */ /* 0x000f280000100a00 */
[----:B------:R-:W4:Y:S04]  /*2d190*/  LDL.64 R6, [R1+0x208] ;  /* 0x0002080001067983 */ /* 0x000f280000100a00 */
        /* <DEDUP_REMOVED lines=28> */
[----:B------:R1:W-:Y:S04]  /*2d360*/  LDGSTS.E [R227+-0x68700], desc[UR22][R100.64], P4 ;  /* 0x9790000064e37fae */ /* 0x0003e8000a1a1016 */
[----:B------:R1:W-:Y:S02]  /*2d370*/  LDGSTS.E [R226+-0x68300], desc[UR22][R102.64], P4 ;  /* 0x97d0000066e27fae */ /* 0x0003e4000a1a1016 */
[----:B-1----:R-:W-:-:S02]  /*2d380*/  VIADD R227, R3, 0x100000 ;  /* 0x0010000003e37836 */ /* 0x002fc40000000000 */
[----:B------:R-:W-:-:S03]  /*2d390*/  VIADD R226, R3, 0x100000 ;  /* 0x0010000003e27836 */ /* 0x000fc60000000000 */
        /* <DEDUP_REMOVED lines=14> */
[----:B--2---:R-:W-:Y:S04]  /*2d480*/  LDGSTS.E [R226+-0x7e200], desc[UR22][R48.64], P4 ;  /* 0x81e0000030e27fae */ /* 0x004fe8000a1a1016 */
[----:B---3--:R-:W-:Y:S04]  /*2d490*/  LDGSTS.E [R227+-0x7de00], desc[UR22][R18.64], P4 ;  /* 0x8220000012e37fae */ /* 0x008fe8000a1a1016 */
[----:B------:R-:W2:Y:S04]  /*2d4a0*/  LDL.64 R48, [R1+0x478] ;  /* 0x0004780001307983 */ /* 0x000ea80000100a00 */
[----:B------:R-:W-:Y:S04]  /*2d4b0*/  LDGSTS.E [R226+-0x7da00], desc[UR22][R24.64], P4 ;  /* 0x8260000018e27fae */ /* 0x000fe8000a1a1016 */
[----:B------:R-:W3:Y:S04]  /*2d4c0*/  LDL.64 R18, [R1+0x530] ;  /* 0x0005300001127983 */ /* 0x000ee80000100a00 */
        /* <DEDUP_REMOVED lines=72> */
[----:B------:R-:W4:Y:S04]  /*2d950*/  LDL.64 R56, [R1+0x728] ;  /* 0x0007280001387983 */ /* 0x000f280000100a00 */
[----:B------:R-:W4:Y:S04]  /*2d960*/  LDL.64 R26, [R1+0x680] ;  /* 0x00068000011a7983 */ /* 0x000f280000100a00 */
[----:B------:R-:W4:Y:S04]  /*2d970*/  LDL.64 R24, [R1+0x7a8] ;  /* 0x0007a80001187983 */ /* 0x000f280000100a00 */
        /* <DEDUP_REMOVED lines=30> */
[----:B------:R-:W4:Y:S04]  /*2db60*/  LDL.64 R50, [R1+0x6f0] ;  /* 0x0006f00001327983 */ /* 0x000f280000100a00 */
[----:B--2---:R-:W-:Y:S04]  /*2db70*/  LDGSTS.E [R226+-0x7f900], desc[UR22][R48.64], P4 ;  /* 0x8070000030e27fae */ /* 0x004fe8000a1a1016 */
[----:B------:R-:W-:Y:S04]  /*2db80*/  LDGSTS.E [R227+-0x7f500], desc[UR22][R24.64], P4 ;  /* 0x80b0000018e37fae */ /* 0x000fe8000a1a1016 */
[----:B---3--:R-:W-:Y:S04]  /*2db90*/  LDGSTS.E [R226+-0x7f100], desc[UR22][R18.64], P4 ;  /* 0x80f0000012e27fae */ /* 0x008fe8000a1a1016 */
[----:B------:R-:W2:Y:S04]  /*2dba0*/  LDL.64 R48, [R1+0x6e8] ;  /* 0x0006e80001307983 */ /* 0x000ea80000100a00 */
[----:B------:R-:W3:Y:S04]  /*2dbb0*/  LDL.64 R24, [R1+0x6d0] ;  /* 0x0006d00001187983 */ /* 0x000ee80000100a00 */
[----:B------:R-:W3:Y:S04]  /*2dbc0*/  LDL.64 R18, [R1+0x6b8] ;  /* 0x0006b80001127983 */ /* 0x000ee80000100a00 */
[----:B------:R-:W-:Y:S04]  /*2dbd0*/  LDGSTS.E [R227+-0x7ed00], desc[UR22][R54.64], P4 ;  /* 0x8130000036e37fae */ /* 0x000fe8000a1a1016 */
[----:B----4-:R-:W-:Y:S04]  /*2dbe0*/  LDGSTS.E [R226+-0x7e900], desc[UR22][R16.64], P4 ;  /* 0x8170000010e27fae */ /* 0x010fe8000a1a1016 */
[----:B------:R-:W-:Y:S04]  /*2dbf0*/  LDGSTS.E [R227+-0x7e500], desc[UR22][R6.64], P4 ;  /* 0x81b0000006e37fae */ /* 0x000fe8000a1a1016 */
[----:B------:R-:W4:Y:S04]  /*2dc00*/  LDL.64 R54, [R1+0x6b0] ;  /* 0x0006b00001367983 */ /* 0x000f280000100a00 */
[----:B------:R-:W4:Y:S04]  /*2dc10*/  LDL.64 R16, [R1+0x698] ;  /* 0x0006980001107983 */ /* 0x000f280000100a00 */
[----:B------:R-:W-:Y:S04]  /*2dc20*/  LDGSTS.E [R226+-0x7e100], desc[UR22][R52.64], P4 ;  /* 0x81f0000034e27fae */ /* 0x000fe8000a1a1016 */
[----:B------:R-:W4:Y:S04]  /*2dc30*/  LDL.64 R6, [R1+0x678] ;  /* 0x0006780001067983 */ /* 0x000f280000100a00 */
[----:B------:R-:W-:Y:S04]  /*2dc40*/  LDGSTS.E [R227+-0x7dd00], desc[UR22][R56.64], P4 ;  /* 0x8230000038e37fae */ /* 0x000fe8000a1a1016 */
[----:B------:R-:W4:Y:S04]  /*2dc50*/  LDL.64 R52, [R1+0x660] ;  /* 0x0006600001347983 */ /* 0x000f280000100a00 */
        /* <DEDUP_REMOVED lines=80> */
[----:B------:R-:W4:Y:S04]  /*2e160*/  LDL.64 R16, [R1] ;  /* 0x0000000001107983 */ /* 0x000f280000100a00 */
[----:B------:R-:W5:Y:S04]  /*2e170*/  LDL.LU.64 R30, [R1+0xd98] ;  /* 0x000d9800011e7983 */ /* 0x000f680000300a00 */
[----:B------:R-:W5:Y:S04]  /*2e180*/  LDL.LU.64 R28, [R1+0xd90] ;  /* 0x000d9000011c7983 */ /* 0x000f680000300a00 */
[----:B------:R-:W-:Y:S04]  /*2e190*/  LDGSTS.E [R227+-0x6b500], desc[UR22][R14.64], P4 ;  /* 0x94b000000ee37fae */ /* 0x000fe8000a1a1016 */
[----:B------:R-:W-:Y:S04]  /*2e1a0*/  LDGSTS.E [R226+-0x6b100], desc[UR22][R58.64], P4 ;  /* 0x94f000003ae27fae */ /* 0x000fe8000a1a1016 */
[----:B------:R-:W-:Y:S04]  /*2e1b0*/  LDGSTS.E [R227+-0x6ad00], desc[UR22][R56.64], P4 ;  /* 0x9530000038e37fae */ /* 0x000fe8000a1a1016 */
[----:B------:R-:W5:Y:S04]  /*2e1c0*/  LDL.LU.64 R14, [R1+0xd88] ;  /* 0x000d8800010e7983 */ /* 0x000f680000300a00 */
        /* <DEDUP_REMOVED lines=16> */
[----:B------:R-:W5:Y:S04]  /*2e2d0*/  LDL.LU.64 R20, [R1+0xd40] ;  /* 0x000d400001147983 */ /* 0x000f680000300a00 */
[----:B------:R-:W5:Y:S04]  /*2e2e0*/  LDL.LU.64 R50, [R1+0xd38] ;  /* 0x000d380001327983 */ /* 0x000f680000300a00 */
[----:B--2---:R-:W-:Y:S04]  /*2e2f0*/  LDGSTS.E [R226+-0x68900], desc[UR22][R48.64], P4 ;  /* 0x9770000030e27fae */ /* 0x004fe8000a1a1016 */
[----:B---3--:R-:W-:Y:S04]  /*2e300*/  LDGSTS.E [R227+-0x68500], desc[UR22][R18.64], P4 ;  /* 0x97b0000012e37fae */ /* 0x008fe8000a1a1016 */
[----:B------:R-:W5:Y:S04]  /*2e310*/  LDL.LU.64 R48, [R1+0xd30] ;  /* 0x000d300001307983 */ /* 0x000f680000300a00 */
[----:B------:R-:W5:Y:S04]  /*2e320*/  LDL.LU.64 R18, [R1+0xd28] ;  /* 0x000d280001127983 */ /* 0x000f680000300a00 */
[----:B----4-:R1:W-:Y:S01]  /*2e330*/  LDGSTS.E [R226+-0x68100], desc[UR22][R16.64], P4 ;  /* 0x97f0000010e27fae */ /* 0x0103e2000a1a1016 */
[----:B------:R-:W-:-:S03]  /*2e340*/  UIADD3 UR4, UPT, UPT, UR15, -0x140, URZ ;  /* 0xfffffec00f047890 */ /* 0x000fc6000fffe0ff */
[----:B------:R-:W0:Y:S04]  /*2e350*/  LDGDEPBAR ;  /* 0x00000000000079af */ /* 0x000e280000000000 */
[----:B------:R-:W2:Y:S01]  /*2e360*/  LDL.LU.64 R16, [R1+0xd20] ;  /* 0x000d200001107983 */ /* 0x000ea20000300a00 */
[----:B------:R-:W-:-:S04]  /*2e370*/  ISETP.GE.AND P1, PT, R12, UR4, PT ;  /* 0x000000040c007c0c */ /* 0x000fc8000bf26270 */
[----:B-1----:R-:W-:Y:S02]  /*2e380*/  SEL R226, RZ, 0x4, P1 ;  /* 0x00000004ffe27807 */ /* 0x002fe40000800000 */
[----:B------:R-:W-:Y:S01]  /*2e390*/  ISETP.NE.U32.AND P1, PT, RZ, UR17, PT ;  /* 0x00000011ff007c0c */ /* 0x000fe2000bf25070 */
[----:B------:R-:W-:-:S03]  /*2e3a0*/  USHF.R.S32.HI UR5, URZ, 0x1f, UR12 ;  /* 0x0000001fff057899 */ /* 0x000fc6000801140c */
[C---:B------:R-:W-:Y:S01]  /*2e3b0*/  ISETP.LT.OR P3, PT, R252.reuse, 0x40, P1 ;  /* 0x00000040fc00780c */ /* 0x040fe20000f61670 */
[----:B------:R-:W-:Y:S01]  /*2e3c0*/  USHF.L.U32 UR11, UR12, 0x2, URZ ;  /* 0x000000020c0b7899 */ /* 0x000fe200080006ff */
[----:B------:R-:W-:Y:S01]  /*2e3d0*/  ISETP.GT.AND P2, PT, R252, 0x17f, PT ;  /* 0x0000017ffc00780c */ /* 0x000fe20003f44270 */
[----:B------:R-:W-:Y:S01]  /*2e3e0*/  USHF.L.U64.HI UR12, UR12, 0x2, UR5 ;  /* 0x000000020c0c7899 */ /* 0x000fe20008010205 */
[----:B------:R-:W-:Y:S01]  /*2e3f0*/  LOP3.LUT R251, R12, 0x2, RZ, 0xfc, !PT ;  /* 0x000000020cfb7812 */ /* 0x000fe200078efcff */
[----:B------:R-:W-:-:S04]  /*2e400*/  DEPBAR.LE SB0, 0x8 ;  /* 0x000082000000791a */ /* 0x000fc80000000000 */
[----:B------:R-:W-:Y:S01]  /*2e410*/  SEL R226, R226, RZ, P2 ;  /* 0x000000ffe2e27207 */ /* 0x000fe20001000000 */
[----:B------:R-:W-:Y:S01]  /*2e420*/  BAR.SYNC.DEFER_BLOCKING 0x0 ;  /* 0x0000000000007b1d */ /* 0x000fe20000010000 */
[----:B------:R-:W-:Y:S02]  /*2e430*/  ISETP.GE.AND P4, PT, R251, UR4, PT ;  /* 0x00000004fb007c0c */ /* 0x000fe4000bf86270 */
[----:B------:R-:W-:Y:S02]  /*2e440*/  ISETP.NE.U32.AND P5, PT, R226, RZ, PT ;  /* 0x000000ffe200720c */ /* 0x000fe40003fa5070 */
[----:B--2---:R-:W-:-:S04]  /*2e450*/  IADD3 R16, P6, PT, R16, UR11, RZ ;  /* 0x0000000b10107c10 */ /* 0x004fc8000ffde0ff */
[----:B------:R-:W-:Y:S01]  /*2e460*/  IADD3.X R17, PT, PT, R17, UR12, RZ, P6, !PT ;  /* 0x0000000c11117c10 */ /* 0x000fe2000b7fe4ff */
[----:B------:R-:W-:Y:S08]  /*2e470*/  @P3 BRA `(.L_x_6) ;  /* 0x0000000400503947 */ /* 0x000ff00003800000 */
[----:B------:R-:W-:Y:S02]  /*2e480*/  UIADD3 UR13, UPT, UPT, UR7, 0xc0000, URZ ;  /* 0x000c0000070d7890 */ /* 0x000fe4000fffe0ff */
[----:B------:R-:W-:Y:S02]  /*2e490*/  USHF.R.U32.HI UR64, URZ, 0x4, UR7 ;  /* 0x00000004ff407899 */ /* 0x000fe40008011607 */
[----:B------:R-:W-:Y:S02]  /*2e4a0*/  USHF.R.U32.HI UR13, URZ, 0x4, UR13 ;  /* 0x00000004ff0d7899 */ /* 0x000fe4000801160d */
[----:B------:R-:W-:Y:S02]  /*2e4b0*/  USGXT.U32 UR64, UR64, 0xe ;  /* 0x0000000e4040789a */ /* 0x000fe40008000000 */
[----:B------:R-:W-:Y:S02]  /*2e4c0*/  USGXT.U32 UR32, UR13, 0xe ;  /* 0x0000000e0d20789a */ /* 0x000fe40008000000 */
[----:B------:R-:W-:-:S02]  /*2e4d0*/  UIADD3 UR34, UP2, UPT, UR64, 0x2, URZ ;  /* 0x0000000240227890 */ /* 0x000fc4000ff5e0ff */
[----:B------:R-:W-:Y:S01]  /*2e4e0*/  UIADD3 UR36, UP1, UPT, UR32, 0x2, URZ ;  /* 0x0000000220247890 */ /* 0x000fe2000ff3e0ff */
[----:B------:R-:W-:Y:S01]  /*2e4f0*/  UMOV UR5, URZ ;  /* 0x000000ff00057c82 */ /* 0x000fe20008000000 */
[----:B------:R-:W-:Y:S02]  /*2e500*/  UMOV UR6, URZ ;  /* 0x000000ff00067c82 */ /* 0x000fe40008000000 */
[----:B------:R-:W-:Y:S02]  /*2e510*/  UIADD3.X UR37, UPT, UPT, UR5, 0x40004040, URZ, UP1, !UPT ;  /* 0x4000404005257890 */ /* 0x000fe40008ffe4ff */
[----:B------:R-:W-:Y:S01]  /*2e520*/  UIADD3.X UR35, UPT, UPT, UR6, 0x40004040, URZ, UP2, !UPT ;  /* 0x4000404006237890 */ /* 0x000fe200097fe4ff */
[----:B------:R-:W-:Y:S01]  /*2e530*/  UMOV UR38, UR16 ;  /* 0x0000001000267c82 */ /* 0x000fe20008000000 */
[----:B------:R-:W-:Y:S02]  /*2e540*/  UMOV UR39, URZ ;  /* 0x000000ff00277c82 */ /* 0x000fe40008000000 */
[----:B------:R-:W-:-:S02]  /*2e550*/  UIADD3.64 UR70, UPT, UPT, UR34, 0x2, URZ ;  /* 0x0000000222467897 */ /* 0x000fc4000fffe0ff */
[----:B------:R-:W-:Y:S01]  /*2e560*/  UIADD3.64 UR40, UPT, UPT, UR36, 0x2, URZ ;  /* 0x0000000224287897 */ /* 0x000fe2000fffe0ff */
[----:B------:R-:W-:Y:S01]  /*2e570*/  UMOV UR5, UR38 ;  /* 0x0000002600057c82 */ /* 0x000fe20008000000 */
[----:B------:R-:W-:Y:S02]  /*2e580*/  UIADD3.64 UR62, UPT, UPT, UR34, 0x4, URZ ;  /* 0x00000004223e7897 */ /* 0x000fe4000fffe0ff */
[----:B------:R-:W-:Y:S01]  /*2e590*/  UIADD3.64 UR44, UPT, UPT, UR36, 0x4, URZ ;  /* 0x00000004242c7897 */ /* 0x000fe2000fffe0ff */
[----:B------:R-:W-:Y:S01]  /*2e5a0*/  UMOV UR66, 0x0 ;  /* 0x0000000000427882 */ /* 0x000fe20000000000 */
[----:B------:R-:W-:Y:S01]  /*2e5b0*/  UMOV UR67, 0x4400910 ;  /* 0x0440091000437882 */ /* 0x000fe20000000000 */
[----:B------:R-:W-:Y:S01]  /*2e5c0*/  UIADD3.64 UR38, UPT, UPT, UR34, 0x7fe, URZ ;  /* 0x000007fe22267897 */ /* 0x000fe2000fffe0ff */
[----:B------:R-:W-:Y:S01]  /*2e5d0*/  UMOV UR65, 0x40004040 ;  /* 0x4000404000417882 */ /* 0x000fe20000000000 */
[----:B------:R-:W-:Y:S01]  /*2e5e0*/  UMOV UR33, 0x40004040 ;  /* 0x4000404000217882 */ /* 0x000fe20000000000 */
[----:B------:R-:W-:Y:S01]  /*2e5f0*/  UIADD3.64 UR48, UPT, UPT, UR36, 0x1fe, URZ ;  /* 0x000001fe24307897 */ /* 0x000fe2000fffe0ff */
[----:B------:R1:W-:Y:S01]  /*2e600*/  UTCHMMA gdesc[UR32], gdesc[UR64], tmem[UR8], tmem[UR66], idesc[UR67], !UPT ;  /* 0x00ff4240200075ea */ /* 0x0003e2000f800008 */
[----:B------:R-:W-:-:S02]  /*2e610*/  UIADD3.64 UR42, UPT, UPT, UR34, 0x800, URZ ;  /* 0x00000800222a7897 */ /* 0x000fc4000fffe0ff */
[----:B------:R-:W-:Y:S02]  /*2e620*/  UIADD3.64 UR52, UPT, UPT, UR36, 0x200, URZ ;  /* 0x0000020024347897 */ /* 0x000fe4000fffe0ff */
[----:B------:R-:W-:Y:S02]  /*2e630*/  UIADD3.64 UR46, UPT, UPT, UR34, 0x802, URZ ;  /* 0x00000802222e7897 */ /* 0x000fe4000fffe0ff */
[----:B------:R-:W-:Y:S02]  /*2e640*/  UIADD3.64 UR56, UPT, UPT, UR36, 0x202, URZ ;  /* 0x0000020224387897 */ /* 0x000fe4000fffe0ff */
[----:B------:R-:W-:Y:S02]  /*2e650*/  UIADD3.64 UR50, UPT, UPT, UR34, 0x804, URZ ;  /* 0x0000080422327897 */ /* 0x000fe4000fffe0ff */
[----:B-1----:R-:W-:Y:S01]  /*2e660*/  UIADD3.64 UR64, UPT, UPT, UR36, 0x204, URZ ;  /* 0x0000020424407897 */ /* 0x002fe2000fffe0ff */
[----:B------:R-:W-:Y:S01]  /*2e670*/  UMOV UR72, 0x0 ;  /* 0x0000000000487882 */ /* 0x000fe20000000000 */
[----:B------:R-:W-:Y:S01]  /*2e680*/  UMOV UR73, 0x4400910 ;  /* 0x0440091000497882 */ /* 0x000fe20000000000 */
[----:B------:R-:W-:-:S02]  /*2e690*/  UIADD3 UR24, UPT, UPT, UR8, 0x100000, URZ ;  /* 0x0010000008187890 */ /* 0x000fc4000fffe0ff */
[----:B------:R1:W-:Y:S01]  /*2e6a0*/  UTCHMMA gdesc[UR36], gdesc[UR34], tmem[UR8], tmem[UR72], idesc[UR73], UPT ;  /* 0x00ff4822240075ea */ /* 0x0003e2000b800008 */
[----:B------:R-:W-:Y:S01]  /*2e6b0*/  UIADD3.64 UR54, UPT, UPT, UR34, 0xffe, URZ ;  /* 0x00000ffe22367897 */ /* 0x000fe2000fffe0ff */
[----:B------:R-:W-:Y:S01]  /*2e6c0*/  UMOV UR68, 0x0 ;  /* 0x0000000000447882 */ /* 0x000fe20000000000 */
[----:B------:R-:W-:Y:S01]  /*2e6d0*/  UMOV UR69, 0x4400910 ;  /* 0x0440091000457882 */ /* 0x000fe20000000000 */
[----:B------:R-:W-:Y:S02]  /*2e6e0*/  UIADD3 UR21, UPT, UPT, UR8, 0x100000, URZ ;  /* 0x0010000008157890 */ /* 0x000fe4000fffe0ff */
[----:B------:R2:W-:Y:S01]  /*2e6f0*/  UTCHMMA gdesc[UR40], gdesc[UR70], tmem[UR8], tmem[UR68], idesc[UR69], UPT ;  /* 0x00ff4446280075ea */ /* 0x0005e2000b800008 */
[----:B------:R-:W-:Y:S01]  /*2e700*/  UIADD3.64 UR58, UPT, UPT, UR34, 0x1000, URZ ;  /* 0x00001000223a7897 */ /* 0x000fe2000fffe0ff */
        /* <DEDUP_REMOVED lines=9> */
[----:B-1----:R-:W-:Y:S01]  /*2e7a0*/  UIADD3.64 UR72, UPT, UPT, UR34, 0x1004, URZ ;  /* 0x0000100422487897 */ /* 0x002fe2000fffe0ff */
[----:B------:R-:W-:Y:S01]  /*2e7b0*/  UMOV UR28, 0x0 ;  /* 0x00000000001c7882 */ /* 0x000fe20000000000 */
[----:B------:R-:W-:Y:S01]  /*2e7c0*/  UMOV UR29, 0x4400910 ;  /* 0x04400910001d7882 */ /* 0x000fe20000000000 */
[----:B------:R-:W-:-:S02]  /*2e7d0*/  UIADD3 UR18, UPT, UPT, UR8, 0x100000, URZ ;  /* 0x0010000008127890 */ /* 0x000fc4000fffe0ff */
[----:B------:R1:W-:Y:S01]  /*2e7e0*/  UTCHMMA gdesc[UR52], gdesc[UR42], tmem[UR8], tmem[UR28], idesc[UR29], UPT ;  /* 0x00ff1c2a340075ea */ /* 0x0003e2000b800008 */
[----:B--2---:R-:W-:Y:S01]  /*2e7f0*/  UIADD3.64 UR68, UPT, UPT, UR34, 0x17fe, URZ ;  /* 0x000017fe22447897 */ /* 0x004fe2000fffe0ff */
[----:B------:R-:W-:Y:S01]  /*2e800*/  UMOV UR30, 0x0 ;  /* 0x00000000001e7882 */ /* 0x000fe20000000000 */
[----:B------:R-:W-:Y:S01]  /*2e810*/  UMOV UR31, 0x4400910 ;  /* 0x04400910001f7882 */ /* 0x000fe20000000000 */
[----:B------:R-:W-:Y:S02]  /*2e820*/  UIADD3 UR17, UPT, UPT, UR8, 0x100000, URZ ;  /* 0x0010000008117890 */ /* 0x000fe4000fffe0ff */
[----:B------:R1:W-:Y:S01]  /*2e830*/  UTCHMMA gdesc[UR56], gdesc[UR46], tmem[UR8], tmem[UR30], idesc[UR31], UPT ;  /* 0x00ff1e2e380075ea */ /* 0x0003e2000b800008 */
[----:B------:R-:W-:Y:S02]  /*2e840*/  UIADD3.64 UR70, UPT, UPT, UR34, 0x1800, URZ ;  /* 0x0000180022467897 */ /* 0x000fe4000fffe0ff */
[----:B------:R-:W-:Y:S02]  /*2e850*/  UIADD3 UR13, UPT, UPT, UR8, 0x100000, URZ ;  /* 0x00100000080d7890 */ /* 0x000fe4000fffe0ff */
[----:B---3--:R-:W-:Y:S01]  /*2e860*/  UIADD3.64 UR60, UPT, UPT, UR34, 0x1802, URZ ;  /* 0x00001802223c7897 */ /* 0x008fe2000fffe0ff */
[----:B----4-:R-:W-:Y:S01]  /*2e870*/  UMOV UR38, 0x0 ;  /* 0x0000000000267882 */ /* 0x010fe20000000000 */
[----:B------:R-:W-:Y:S01]  /*2e880*/  UMOV UR39, 0x4400910 ;  /* 0x0440091000277882 */ /* 0x000fe20000000000 */
[----:B------:R-:W-:-:S02]  /*2e890*/  UIADD3 UR6, UPT, UPT, UR8, 0x100000, URZ ;  /* 0x0010000008067890 */ /* 0x000fc4000fffe0ff */
[----:B------:R1:W-:Y:S01]  /*2e8a0*/  UTCHMMA gdesc[UR64], gdesc[UR50], tmem[UR8], tmem[UR38], idesc[UR39], UPT ;  /* 0x00ff2632400075ea */ /* 0x0003e2000b800008 */
[----:B------:R-:W-:Y:S01]  /*2e8b0*/  UIADD3.64 UR34, UPT, UPT, UR34, 0x1804, URZ ;  /* 0x0000180422227897 */ /* 0x000fe2000fffe0ff */
[----:B------:R1:W-:Y:S01]  /*2e8c0*/  UTCHMMA gdesc[UR32], gdesc[UR54], tmem[UR24], tmem[UR26], idesc[UR27], !UPT ;  /* 0x00ff1a36200075ea */ /* 0x0003e2000f800018 */
[----:B------:R-:W-:Y:S01]  /*2e8d0*/  UMOV UR62, 0x0 ;  /* 0x00000000003e7882 */ /* 0x000fe20000000000 */
[----:B------:R-:W-:Y:S01]  /*2e8e0*/  UMOV UR63, 0x4400910 ;  /* 0x04400910003f7882 */ /* 0x000fe20000000000 */
[----:B------:R-:W-:Y:S01]  /*2e8f0*/  UMOV UR76, 0x0 ;  /* 0x00000000004c7882 */ /* 0x000fe20000000000 */
[----:B------:R1:W-:Y:S01]  /*2e900*/  UTCHMMA gdesc[UR36], gdesc[UR58], tmem[UR21], tmem[UR62], idesc[UR63], UPT ;  /* 0x00ff3e3a240075ea */ /* 0x0003e2000b800015 */
[----:B------:R1:W-:Y:S01]  /*2e910*/  UTCHMMA gdesc[UR40], gdesc[UR66], tmem[UR20], tmem[UR28], idesc[UR29], UPT ;  /* 0x00ff1c42280075ea */ /* 0x0003e2000b800014 */
[----:B------:R1:W-:Y:S01]  /*2e920*/  UTCHMMA gdesc[UR44], gdesc[UR72], tmem[UR19], tmem[UR38], idesc[UR39], UPT ;  /* 0x00ff26482c0075ea */ /* 0x0003e2000b800013 */
[----:B------:R-:W-:Y:S01]  /*2e930*/  UMOV UR77, 0x4400910 ;  /* 0x04400910004d7882 */ /* 0x000fe20000000000 */
[----:B------:R1:W-:Y:S01]  /*2e940*/  UTCHMMA gdesc[UR48], gdesc[UR68], tmem[UR18], tmem[UR26], idesc[UR27], UPT ;  /* 0x00ff1a44300075ea */ /* 0x0003e2000b800012 */
[----:B------:R-:W-:Y:S01]  /*2e950*/  UMOV UR74, 0x0 ;  /* 0x00000000004a7882 */ /* 0x000fe20000000000 */
[----:B------:R-:W-:Y:S01]  /*2e960*/  UMOV UR75, 0x4400910 ;  /* 0x04400910004b7882 */ /* 0x000fe20000000000 */
[----:B------:R1:W-:Y:S01]  /*2e970*/  UTCHMMA gdesc[UR52], gdesc[UR70], tmem[UR17], tmem[UR62], idesc[UR63], UPT ;  /* 0x00ff3e46340075ea */ /* 0x0003e2000b800011 */
[----:B------:R1:W-:Y:S01]  /*2e980*/  UTCHMMA gdesc[UR56], gdesc[UR60], tmem[UR13], tmem[UR76], idesc[UR77], UPT ;  /* 0x00ff4c3c380075ea */ /* 0x0003e2000b80000d */
[----:B------:R1:W-:Y:S01]  /*2e990*/  UTCHMMA gdesc[UR64], gdesc[UR34], tmem[UR6], tmem[UR74], idesc[UR75], UPT ;  /* 0x00ff4a22400075ea */ /* 0x0003e2000b800006 */
[----:B------:R1:W-:Y:S01]  /*2e9a0*/  UTCBAR [UR5], URZ ;  /* 0x000000ff050073e9 */ /* 0x0003e200080000ff */
[----:B------:R-:W-:Y:S01]  /*2e9b0*/  NOP ;  /* 0x0000000000007918 */ /* 0x000fe20000000000 */
.L_x_6:
[----:B------:R-:W2:Y:S01]  /*2e9c0*/  S2R R251, SR_TID.X ;  /* 0x0000000000fb7919 */ /* 0x000ea20000002100 */
[----:B------:R-:W-:Y:S01]  /*2e9d0*/  SEL R226, RZ, 0x4, P4 ;  /* 0x00000004ffe27807 */ /* 0x000fe20002000000 */
[----:B-1----:R-:W-:Y:S01]  /*2e9e0*/  USHF.L.U32 UR13, UR14, 0x2, URZ ;  /* 0x000000020e0d7899 */ /* 0x002fe200080006ff */
[----:B------:R-:W-:Y:S02]  /*2e9f0*/  BAR.SYNC.DEFER_BLOCKING 0x0 ;  /* 0x0000000000007b1d */ /* 0x000fe40000010000 */
[----:B------:R-:W-:Y:S02]  /*2ea00*/  SEL R226, R226, RZ, P2 ;  /* 0x000000ffe2e27207 */ /* 0x000fe40001000000 */
[----:B-----5:R-:W-:Y:S02]  /*2ea10*/  IADD3 R18, P6, PT, R18, UR11, RZ ;  /* 0x0000000b12127c10 */ /* 0x020fe4000ffde0ff */
[----:B------:R-:W-:Y:S02]  /*2ea20*/  ISETP.NE.U32.AND P3, PT, R226, RZ, PT ;  /* 0x000000ffe200720c */ /* 0x000fe40003f65070 */
[----:B------:R-:W-:Y:S01]  /*2ea30*/  IADD3.X R19, PT, PT, R19, UR12, RZ, P6, !PT ;  /* 0x0000000c13137c10 */ /* 0x000fe2000b7fe4ff */
[----:B------:R1:W-:Y:S01]  /*2ea40*/  STL.64 [R1+0xd20], R12 ;  /* 0x000d200c01007387 */ /* 0x0003e20000100a00 */
[----:B------:R-:W-:-:S03]  /*2ea50*/  IADD3 R48, P6, PT, R48, UR11, RZ ;  /* 0x0000000b30307c10 */ /* 0x000fc6000ffde0ff */
[----:B------:R3:W-:Y:S01]  /*2ea60*/  STL.64 [R1+0xd28], R16 ;  /* 0x000d281001007387 */ /* 0x0007e20000100a00 */
[----:B------:R-:W-:Y:S02]  /*2ea70*/  IADD3.X R49, PT, PT, R49, UR12, RZ, P6, !PT ;  /* 0x0000000c31317c10 */ /* 0x000fe4000b7fe4ff */
[----:B------:R-:W-:-:S04]  /*2ea80*/  IADD3 R50, P6, PT, R50, UR11, RZ ;  /* 0x0000000b32327c10 */ /* 0x000fc8000ffde0ff */
[----:B------:R-:W-:Y:S01]  /*2ea90*/  IADD3.X R51, PT, PT, R51, UR12, RZ, P6, !PT ;  /* 0x0000000c33337c10 */ /* 0x000fe2000b7fe4ff */
[----:B-1----:R-:W1:Y:S01]  /*2eaa0*/  S2R R12, SR_TID.X ;  /* 0x00000000000c7919 */ /* 0x002e620000002100 */
[----:B------:R-:W-:Y:S01]  /*2eab0*/  IADD3 R22, P6, PT, R22, UR11, RZ ;  /* 0x0000000b16167c10 */ /* 0x000fe2000ffde0ff */
[----:B------:R-:W-:Y:S01]  /*2eac0*/  @!PT LDS RZ, [RZ] ;  /* 0x00000000fffff984 */ /* 0x000fe20000000800 */
[----:B------:R-:W-:Y:S01]  /*2ead0*/  @!PT LDS RZ, [RZ] ;  /* 0x00000000fffff984 */ /* 0x000fe20000000800 */
[----:B------:R-:W-:Y:S01]  /*2eae0*/  @!PT LDS RZ, [RZ] ;  /* 0x00000000fffff984 */ /* 0x000fe20000000800 */
[----:B------:R-:W-:Y:S03]  /*2eaf0*/  LDGSTS.E [R6+-0x2c000], desc[UR22][R16.64], P5 ;  /* 0xd400000010067fae */ /* 0x000fe6000a9a1016 */
[----:B------:R-:W-:Y:S02]  /*2eb00*/  IADD3.X R23, PT, PT, R23, UR12, RZ, P6, !PT ;  /* 0x0000000c17177c10 */ /* 0x000fe4000b7fe4ff */
[----:B------:R-:W-:Y:S01]  /*2eb10*/  IADD3 R52, P6, PT, R52, UR11, RZ ;  /* 0x0000000b34347c10 */ /* 0x000fe2000ffde0ff */
[----:B------:R-:W-:Y:S01]  /*2eb20*/  LDGSTS.E [R6+-0x2bff8], desc[UR22][R18.64], P3 ;  /* 0xd400800012067fae */ /* 0x000fe200099a1016 */
[----:B--2---:R-:W-:-:S02]  /*2eb30*/  SHF.R.U32.HI R227, RZ, 0x6, R251 ;  /* 0x00000006ffe37819 */ /* 0x004fc400000116fb */
[----:B------:R-:W-:Y:S02]  /*2eb40*/  SHF.R.U32.HI R251, RZ, 0x6, R251 ;  /* 0x00000006fffb7819 */ /* 0x000fe400000116fb */
[----:B------:R-:W-:Y:S02]  /*2eb50*/  SGXT.U32 R227, R227, 0x1 ;  /* 0x00000001e3e3781a */ /* 0x000fe40000000000 */
[----:B------:R-:W-:Y:S02]  /*2eb60*/  SGXT.U32 R251, R251, 0x1 ;  /* 0x00000001fbfb781a */ /* 0x000fe40000000000 */
[----:B------:R-:W-:Y:S02]  /*2eb70*/  LOP3.LUT R227, R227, 0x22, RZ, 0xfc, !PT ;  /* 0x00000022e3e37812 */ /* 0x000fe400078efcff */
[----:B------:R-:W-:Y:S02]  /*2eb80*/  LOP3.LUT R251, R251, 0x20, RZ, 0xfc, !PT ;  /* 0x00000020fbfb7812 */ /* 0x000fe400078efcff */
[----:B------:R-:W-:-:S02]  /*2eb90*/  ISETP.GE.AND P5, PT, R227, UR4, PT ;  /* 0x00000004e3007c0c */ /* 0x000fc4000bfa6270 */
[----:B------:R-:W-:Y:S02]  /*2eba0*/  ISETP.GE.AND P4, PT, R251, UR4, PT ;  /* 0x00000004fb007c0c */ /* 0x000fe4000bf86270 */
[----:B------:R-:W2:Y:S01]  /*2ebb0*/  S2R R251, SR_TID.X ;  /* 0x0000000000fb7919 */ /* 0x000ea20000002100 */
[----:B------:R-:W-:Y:S02]  /*2ebc0*/  SEL R226, RZ, 0x4, P5 ;  /* 0x00000004ffe27807 */ /* 0x000fe40002800000 */
[----:B------:R-:W-:Y:S02]  /*2ebd0*/  SEL R227, RZ, 0x4, P4 ;  /* 0x00000004ffe37807 */ /* 0x000fe40002000000 */
[----:B------:R-:W-:Y:S02]  /*2ebe0*/  SEL R226, R226, RZ, P2 ;  /* 0x000000ffe2e27207 */ /* 0x000fe40001000000 */
[----:B------:R-:W-:Y:S02]  /*2ebf0*/  SEL R227, R227, RZ, P2 ;  /* 0x000000ffe3e37207 */ /* 0x000fe40001000000 */
[----:B------:R-:W-:-:S02]  /*2ec00*/  ISETP.NE.U32.AND P4, PT, R226, RZ, PT ;  /* 0x000000ffe200720c */ /* 0x000fc40003f85070 */
[----:B------:R-:W-:Y:S02]  /*2ec10*/  ISETP.NE.U32.AND P5, PT, R227, RZ, PT ;  /* 0x000000ffe300720c */ /* 0x000fe40003fa5070 */
[----:B-1----:R-:W-:Y:S02]  /*2ec20*/  SHF.R.U32.HI R13, RZ, 0x6, R12 ;  /* 0x00000006ff0d7819 */ /* 0x002fe4000001160c */
[----:B------:R-:W-:Y:S02]  /*2ec30*/  IADD3.X R53, PT, PT, R53, UR12, RZ, P6, !PT ;  /* 0x0000000c35357c10 */ /* 0x000fe4000b7fe4ff */
[----:B------:R-:W-:Y:S02]  /*2ec40*/  SGXT.U32 R13, R13, 0x1 ;  /* 0x000000010d0d781a */ /* 0x000fe40000000000 */
[----:B------:R-:W-:Y:S02]  /*2ec50*/  IADD3 R54, P6, PT, R54, UR11, RZ ;  /* 0x0000000b36367c10 */ /* 0x000fe4000ffde0ff */
[----:B------:R-:W-:-:S02]  /*2ec60*/  LOP3.LUT R13, R13, 0x24, RZ, 0xfc, !PT ;  /* 0x000000240d0d7812 */ /* 0x000fc400078efcff */
[----:B------:R-:W-:Y:S01]  /*2ec70*/  IADD3.X R55, PT, PT, R55, UR12, RZ, P6, !PT ;  /* 0x0000000c37377c10 */ /* 0x000fe2000b7fe4ff */
[----:B------:R-:W-:Y:S01]  /*2ec80*/  LDGSTS.E [R6+-0x2a000], desc[UR22][R48.64], P5 ;  /* 0xd600000030067fae */ /* 0x000fe2000a9a1016 */
[----:B------:R-:W-:-:S03]  /*2ec90*/  IADD3 R26, P6, PT, R26, UR11, RZ ;  /* 0x0000000b1a1a7c10 */ /* 0x000fc6000ffde0ff */
[----:B------:R1:W-:Y:S01]  /*2eca0*/  LDGSTS.E [R6+-0x29ff8], desc[UR22][R50.64], P4 ;  /* 0xd600800032067fae */ /* 0x0003e2000a1a1016 */
[----:B------:R-:W-:Y:S02]  /*2ecb0*/  IADD3.X R27, PT, PT, R27, UR12, RZ, P6, !PT ;  /* 0x0000000c1b1b7c10 */ /* 0x000fe4000b7fe4ff */
[----:B------:R-:W-:Y:S02]  /*2ecc0*/  IADD3 R56, P6, PT, R56, UR11, RZ ;  /* 0x0000000b38387c10 */ /* 0x000fe4000ffde0ff */
[----:B--2---:R-:W-:Y:S02]  /*2ecd0*/  SHF.R.U32.HI R251, RZ, 0x6, R251 ;  /* 0x00000006fffb7819 */ /* 0x004fe400000116fb */
[----:B------:R-:W-:Y:S02]  /*2ece0*/  IADD3.X R57, PT, PT, R57, UR12, RZ, P6, !PT ;  /* 0x0000000c39397c10 */ /* 0x000fe4000b7fe4ff */
[----:B------:R-:W-:Y:S02]  /*2ecf0*/  SGXT.U32 R251, R251, 0x1 ;  /* 0x00000001fbfb781a */ /* 0x000fe40000000000 */
[----:B------:R-:W-:-:S02]  /*2ed00*/  IADD3 R58, P6, PT, R58, UR11, RZ ;  /* 0x0000000b3a3a7c10 */ /* 0x000fc4000ffde0ff */
[----:B------:R-:W-:Y:S02]  /*2ed10*/  LOP3.LUT R251, R251, 0x4, RZ, 0xfc, !PT ;  /* 0x00000004fbfb7812 */ /* 0x000fe400078efcff */
[----:B------:R-:W-:Y:S02]  /*2ed20*/  IADD3.X R59, PT, PT, R59, UR12, RZ, P6, !PT ;  /* 0x0000000c3b3b7c10 */ /* 0x000fe4000b7fe4ff */
[----:B------:R-:W-:Y:S02]  /*2ed30*/  ISETP.GE.AND P3, PT, R251, UR4, PT ;  /* 0x00000004fb007c0c */ /* 0x000fe4000bf66270 */
[----:B------:R-:W2:Y:S01]  /*2ed40*/  S2R R251, SR_TID.X ;  /* 0x0000000000fb7919 */ /* 0x000ea20000002100 */
[----:B------:R-:W-:Y:S02]  /*2ed50*/  IADD3 R30, P6, PT, R30, UR11, RZ ;  /* 0x0000000b1e1e7c10 */ /* 0x000fe4000ffde0ff */
[----:B-1----:R-:W-:Y:S02]  /*2ed60*/  SEL R6, RZ, 0x4, P3 ;  /* 0x00000004ff067807 */ /* 0x002fe40001800000 */
[----:B------:R-:W-:-:S02]  /*2ed70*/  IADD3 R20, P3, PT, R20, UR11, RZ ;  /* 0x0000000b14147c10 */ /* 0x000fc4000ff7e0ff */
[----:B------:R-:W-:Y:S02]  /*2ed80*/  SEL R6, R6, RZ, P2 ;  /* 0x000000ff06067207 */ /* 0x000fe40001000000 */
[----:B------:R-:W-:Y:S02]  /*2ed90*/  IADD3.X R21, PT, PT, R21, UR12, RZ, P3, !PT ;  /* 0x0000000c15157c10 */ /* 0x000fe40009ffe4ff */
[----:B------:R-:W-:Y:S02]  /*2eda0*/  ISETP.NE.U32.AND P4, PT, R6, RZ, PT ;  /* 0x000000ff0600720c */ /* 0x000fe40003f85070 */
[----:B------:R-:W-:Y:S02]  /*2edb0*/  IADD3.X R31, PT, PT, R31, UR12, RZ, P6, !PT ;  /* 0x0000000c1f1f7c10 */ /* 0x000fe4000b7fe4ff */
[----:B------:R-:W-:-:S04]  /*2edc0*/  IADD3 R60, P6, PT, R60, UR11, RZ ;  /* 0x0000000b3c3c7c10 */ /* 0x000fc8000ffde0ff */
[----:B------:R-:W-:Y:S02]  /*2edd0*/  IADD3.X R61, PT, PT, R61, UR12, RZ, P6, !PT ;  /* 0x0000000c3d3d7c10 */ /* 0x000fe4000b7fe4ff */
[----:B------:R-:W-:-:S03]  /*2ede0*/  IADD3 R62, P6, PT, R62, UR11, RZ ;  /* 0x0000000b3e3e7c10 */ /* 0x000fc6000ffde0ff */
[----:B------:R-:W-:Y:S01]  /*2edf0*/  LDGSTS.E [R7+-0x2c000], desc[UR22][R20.64], P4 ;  /* 0xd400000014077fae */ /* 0x000fe2000a1a1016 */
[----:B------:R-:W-:Y:S02]  /*2ee00*/  ISETP.GE.AND P4, PT, R13, UR4, PT ;  /* 0x000000040d007c0c */ /* 0x000fe4000bf86270 */
[----:B------:R-:W-:Y:S02]  /*2ee10*/  SHF.R.U32.HI R13, RZ, 0x6, R12 ;  /* 0x00000006ff0d7819 */ /* 0x000fe4000001160c */
[----:B------:R-:W-:Y:S02]  /*2ee20*/  SEL R226, RZ, 0x4, P4 ;  /* 0x00000004ffe27807 */ /* 0x000fe40002000000 */
[----:B------:R-:W-:Y:S02]  /*2ee30*/  SGXT.U32 R13, R13, 0x1 ;  /* 0x000000010d0d781a */ /* 0x000fe40000000000 */
[----:B--2---:R-:W-:Y:S02]  /*2ee40*/  SHF.R.U32.HI R251, RZ, 0x6, R251 ;  /* 0x00000006fffb7819 */ /* 0x004fe400000116fb */
[----:B------:R-:W-:-:S02]  /*2ee50*/  SEL R226, R226, RZ, P2 ;  /* 0x000000ffe2e27207 */ /* 0x000fc40001000000 */
[----:B------:R-:W-:Y:S02]  /*2ee60*/  SGXT.U32 R251, R251, 0x1 ;  /* 0x00000001fbfb781a */ /* 0x000fe40000000000 */
[----:B------:R-:W-:Y:S02]  /*2ee70*/  LOP3.LUT R13, R13, 0x28, RZ, 0xfc, !PT ;  /* 0x000000280d0d7812 */ /* 0x000fe400078efcff */
[----:B------:R-:W-:Y:S02]  /*2ee80*/  LOP3.LUT R251, R251, 0x6, RZ, 0xfc, !PT ;  /* 0x00000006fbfb7812 */ /* 0x000fe400078efcff */
[----:B------:R-:W-:Y:S02]  /*2ee90*/  IADD3.X R63, PT, PT, R63, UR12, RZ, P6, !PT ;  /* 0x0000000c3f3f7c10 */ /* 0x000fe4000b7fe4ff */
[----:B------:R-:W-:Y:S02]  /*2eea0*/  ISETP.GE.AND P3, PT, R251, UR4, PT ;  /* 0x00000004fb007c0c */ /* 0x000fe4000bf66270 */
[----:B------:R-:W-:-:S02]  /*2eeb0*/  SHF.R.U32.HI R251, RZ, 0x6, R12 ;  /* 0x00000006fffb7819 */ /* 0x000fc4000001160c */
[----:B------:R-:W-:Y:S02]  /*2eec0*/  SEL R6, RZ, 0x4, P3 ;  /* 0x00000004ff067807 */ /* 0x000fe40001800000 */
[----:B------:R-:W-:Y:S02]  /*2eed0*/  SGXT.U32 R251, R251, 0x1 ;  /* 0x00000001fbfb781a */ /* 0x000fe40000000000 */
[----:B------:R-:W-:Y:S02]  /*2eee0*/  SEL R6, R6, RZ, P2 ;  /* 0x000000ff06067207 */ /* 0x000fe40001000000 */
[----:B------:R-:W-:Y:S02]  /*2eef0*/  LOP3.LUT R251, R251, 0x26, RZ, 0xfc, !PT ;  /* 0x00000026fbfb7812 */ /* 0x000fe400078efcff */
[----:B------:R-:W-:Y:S02]  /*2ef00*/  ISETP.NE.U32.AND P3, PT, R6, RZ, PT ;  /* 0x000000ff0600720c */ /* 0x000fe40003f65070 */
[----:B------:R-:W-:-:S02]  /*2ef10*/  ISETP.GE.AND P5, PT, R251, UR4, PT ;  /* 0x00000004fb007c0c */ /* 0x000fc4000bfa6270 */
[----:B------:R-:W-:Y:S02]  /*2ef20*/  SHF.R.U32.HI R251, RZ, 0x6, R12 ;  /* 0x00000006fffb7819 */ /* 0x000fe4000001160c */
[----:B------:R-:W-:Y:S02]  /*2ef30*/  SEL R6, RZ, 0x4, P5 ;  /* 0x00000004ff067807 */ /* 0x000fe40002800000 */
[----:B------:R-:W-:Y:S02]  /*2ef40*/  SGXT.U32 R251, R251, 0x1 ;  /* 0x00000001fbfb781a */ /* 0x000fe40000000000 */
[----:B------:R-:W-:Y:S02]  /*2ef50*/  SEL R6, R6, RZ, P2 ;  /* 0x000000ff06067207 */ /* 0x000fe40001000000 */
[----:B------:R-:W-:Y:S01]  /*2ef60*/  LOP3.LUT R251, R251, 0x8, RZ, 0xfc, !PT ;  /* 0x00000008fbfb7812 */ /* 0x000fe200078efcff */
[----:B------:R-:W-:Y:S01]  /*2ef70*/  LDGSTS.E [R7+-0x2bff8], desc[UR22][R22.64], P3 ;  /* 0xd400800016077fae */ /* 0x000fe200099a1016 */
[----:B------:R-:W-:-:S02]  /*2ef80*/  ISETP.NE.U32.AND P5, PT, R226, RZ, PT ;  /* 0x000000ffe200720c */ /* 0x000fc40003fa5070 */
[----:B------:R-:W-:Y:S02]  /*2ef90*/  ISETP.NE.U32.AND P4, PT, R6, RZ, PT ;  /* 0x000000ff0600720c */ /* 0x000fe40003f85070 */
[----:B------:R-:W-:Y:S02]  /*2efa0*/  ISETP.GE.AND P3, PT, R251, UR4, PT ;  /* 0x00000004fb007c0c */ /* 0x000fe4000bf66270 */
[----:B------:R-:W-:Y:S02]  /*2efb0*/  SHF.R.U32.HI R251, RZ, 0x6, R12 ;  /* 0x00000006fffb7819 */ /* 0x000fe4000001160c */
[----:B------:R-:W-:Y:S02]  /*2efc0*/  SEL R6, RZ, 0x4, P3 ;  /* 0x00000004ff067807 */ /* 0x000fe40001800000 */
[----:B------:R-:W-:Y:S02]  /*2efd0*/  SGXT.U32 R251, R251, 0x1 ;  /* 0x00000001fbfb781a */ /* 0x000fe40000000000 */
[----:B------:R-:W-:Y:S01]  /*2efe0*/  SEL R6, R6, RZ, P2 ;  /* 0x000000ff06067207 */ /* 0x000fe20001000000 */
[----:B------:R-:W-:Y:S01]  /*2eff0*/  LDGSTS.E [R7+-0x2a000], desc[UR22][R52.64], P5 ;  /* 0xd600000034077fae */ /* 0x000fe2000a9a1016 */
[----:B------:R-:W-:-:S02]  /*2f000*/  IADD3 R24, P3, PT, R24, UR11, RZ ;  /* 0x0000000b18187c10 */ /* 0x000fc4000ff7e0ff */
[----:B------:R-:W-:Y:S01]  /*2f010*/  LOP3.LUT R251, R251, 0xa, RZ, 0xfc, !PT ;  /* 0x0000000afbfb7812 */ /* 0x000fe200078efcff */
[----:B------:R1:W-:Y:S01]  /*2f020*/  LDGSTS.E [R7+-0x29ff8], desc[UR22][R54.64], P4 ;  /* 0xd600800036077fae */ /* 0x0003e2000a1a1016 */
[----:B------:R-:W-:Y:S02]  /*2f030*/  ISETP.NE.U32.AND P4, PT, R6, RZ, PT ;  /* 0x000000ff0600720c */ /* 0x000fe40003f85070 */
[----:B------:R-:W-:Y:S02]  /*2f040*/  IADD3.X R25, PT, PT, R25, UR12, RZ, P3, !PT ;  /* 0x0000000c19197c10 */ /* 0x000fe40009ffe4ff */
[----:B------:R-:W-:Y:S02]  /*2f050*/  ISETP.GE.AND P3, PT, R251, UR4, PT ;  /* 0x00000004fb007c0c */ /* 0x000fe4000bf66270 */
[----:B------:R-:W-:Y:S02]  /*2f060*/  SHF.R.U32.HI R251, RZ, 0x6, R12 ;  /* 0x00000006fffb7819 */ /* 0x000fe4000001160c */
[----:B------:R-:W-:-:S02]  /*2f070*/  SEL R6, RZ, 0x4, P3 ;  /* 0x00000004ff067807 */ /* 0x000fc40001800000 */
[----:B------:R-:W-:Y:S02]  /*2f080*/  SGXT.U32 R251, R251, 0x1 ;  /* 0x00000001fbfb781a */ /* 0x000fe40000000000 */
[----:B------:R-:W-:Y:S01]  /*2f090*/  SEL R6, R6, RZ, P2 ;  /* 0x000000ff06067207 */ /* 0x000fe20001000000 */
[----:B------:R-:W-:Y:S01]  /*2f0a0*/  LDGSTS.E [R15+-0x2c000], desc[UR22][R24.64], P4 ;  /* 0xd4000000180f7fae */ /* 0x000fe2000a1a1016 */
[----:B------:R-:W-:Y:S02]  /*2f0b0*/  LOP3.LUT R251, R251, 0x2a, RZ, 0xfc, !PT ;  /* 0x0000002afbfb7812 */ /* 0x000fe400078efcff */
[----:B------:R-:W-:Y:S02]  /*2f0c0*/  ISETP.NE.U32.AND P3, PT, R6, RZ, PT ;  /* 0x000000ff0600720c */ /* 0x000fe40003f65070 */
[----:B------:R-:W-:Y:S02]  /*2f0d0*/  ISETP.GE.AND P4, PT, R13, UR4, PT ;  /* 0x000000040d007c0c */ /* 0x000fe4000bf86270 */
[----:B------:R-:W-:-:S02]  /*2f0e0*/  ISETP.GE.AND P5, PT, R251, UR4, PT ;  /* 0x00000004fb007c0c */ /* 0x000fc4000bfa6270 */
[----:B------:R-:W-:Y:S02]  /*2f0f0*/  SHF.R.U32.HI R251, RZ, 0x6, R12 ;  /* 0x00000006fffb7819 */ /* 0x000fe4000001160c */
[----:B-1----:R-:W-:Y:S02]  /*2f100*/  SEL R7, RZ, 0x4, P4 ;  /* 0x00000004ff077807 */ /* 0x002fe40002000000 */
[----:B------:R-:W-:Y:S02]  /*2f110*/  SEL R6, RZ, 0x4, P5 ;  /* 0x00000004ff067807 */ /* 0x000fe40002800000 */
[----:B------:R-:W-:Y:S01]  /*2f120*/  SGXT.U32 R251, R251, 0x1 ;  /* 0x00000001fbfb781a */ /* 0x000fe20000000000 */
[----:B------:R-:W-:Y:S01]  /*2f130*/  LDGSTS.E [R15+-0x2bff8], desc[UR22][R26.64], P3 ;  /* 0xd40080001a0f7fae */ /* 0x000fe200099a1016 */
[----:B------:R-:W-:Y:S02]  /*2f140*/  SEL R7, R7, RZ, P2 ;  /* 0x000000ff07077207 */ /* 0x000fe40001000000 */
[----:B------:R-:W-:-:S02]  /*2f150*/  SEL R6, R6, RZ, P2 ;  /* 0x000000ff06067207 */ /* 0x000fc40001000000 */
[----:B------:R-:W-:Y:S02]  /*2f160*/  LOP3.LUT R251, R251, 0xc, RZ, 0xfc, !PT ;  /* 0x0000000cfbfb7812 */ /* 0x000fe400078efcff */
[----:B------:R-:W-:Y:S02]  /*2f170*/  ISETP.NE.U32.AND P5, PT, R7, RZ, PT ;  /* 0x000000ff0700720c */ /* 0x000fe40003fa5070 */
[----:B------:R-:W-:Y:S02]  /*2f180*/  ISETP.NE.U32.AND P4, PT, R6, RZ, PT ;  /* 0x000000ff0600720c */ /* 0x000fe40003f85070 */
[----:B------:R-:W-:Y:S02]  /*2f190*/  ISETP.GE.AND P3, PT, R251, UR4, PT ;  /* 0x00000004fb007c0c */ /* 0x000fe4000bf66270 */
[----:B------:R-:W-:Y:S02]  /*2f1a0*/  SHF.R.U32.HI R251, RZ, 0x6, R12 ;  /* 0x00000006fffb7819 */ /* 0x000fe4000001160c */
[----:B------:R-:W-:-:S02]  /*2f1b0*/  SEL R6, RZ, 0x4, P3 ;  /* 0x00000004ff067807 */ /* 0x000fc40001800000 */
[----:B------:R-:W-:Y:S02]  /*2f1c0*/  SGXT.U32 R251, R251, 0x1 ;  /* 0x00000001fbfb781a */ /* 0x000fe40000000000 */
[----:B------:R-:W-:Y:S01]  /*2f1d0*/  IADD3 R28, P3, PT, R28, UR11, RZ ;  /* 0x0000000b1c1c7c10 */ /* 0x000fe2000ff7e0ff */
[----:B------:R-:W-:Y:S01]  /*2f1e0*/  LDGSTS.E [R15+-0x2a000], desc[UR22][R56.64], P5 ;  /* 0xd6000000380f7fae */ /* 0x000fe2000a9a1016 */
[----:B------:R-:W-:Y:S02]  /*2f1f0*/  LOP3.LUT R251, R251, 0xe, RZ, 0xfc, !PT ;  /* 0x0000000efbfb7812 */ /* 0x000fe400078efcff */
[----:B------:R-:W-:Y:S01]  /*2f200*/  SEL R6, R6, RZ, P2 ;  /* 0x000000ff06067207 */ /* 0x000fe20001000000 */
[----:B------:R-:W-:Y:S01]  /*2f210*/  LDGSTS.E [R15+-0x29ff8], desc[UR22][R58.64], P4 ;  /* 0xd60080003a0f7fae */ /* 0x000fe2000a1a1016 */
[----:B------:R-:W-:Y:S02]  /*2f220*/  IADD3.X R29, PT, PT, R29, UR12, RZ, P3, !PT ;  /* 0x0000000c1d1d7c10 */ /* 0x000fe40009ffe4ff */
[----:B------:R-:W-:-:S02]  /*2f230*/  ISETP.GE.AND P3, PT, R251, UR4, PT ;  /* 0x00000004fb007c0c */ /* 0x000fc4000bf66270 */
[----:B------:R-:W-:Y:S02]  /*2f240*/  ISETP.NE.U32.AND P4, PT, R6, RZ, PT ;  /* 0x000000ff0600720c */ /* 0x000fe40003f85070 */
[--C-:B------:R-:W-:Y:S02]  /*2f250*/  SHF.R.U32.HI R251, RZ, 0x6, R12.reuse ;  /* 0x00000006fffb7819 */ /* 0x100fe4000001160c */
[----:B------:R-:W-:Y:S02]  /*2f260*/  SHF.R.U32.HI R13, RZ, 0x6, R12 ;  /* 0x00000006ff0d7819 */ /* 0x000fe4000001160c */
[----:B------:R-:W-:Y:S02]  /*2f270*/  SEL R6, RZ, 0x4, P3 ;  /* 0x00000004ff067807 */ /* 0x000fe40001800000 */
[----:B------:R-:W-:Y:S02]  /*2f280*/  SGXT.U32 R251, R251, 0x1 ;  /* 0x00000001fbfb781a */ /* 0x000fe40000000000 */
[----:B------:R-:W-:-:S02]  /*2f290*/  SGXT.U32 R13, R13, 0x1 ;  /* 0x000000010d0d781a */ /* 0x000fc40000000000 */
[----:B------:R-:W-:Y:S01]  /*2f2a0*/  SEL R6, R6, RZ, P2 ;  /* 0x000000ff06067207 */ /* 0x000fe20001000000 */
[----:B------:R-:W-:Y:S01]  /*2f2b0*/  LDGSTS.E [R244+-0x2c000], desc[UR22][R28.64], P4 ;  /* 0xd40000001cf47fae */ /* 0x000fe2000a1a1016 */
[----:B------:R-:W-:Y:S02]  /*2f2c0*/  LOP3.LUT R251, R251, 0x2e, RZ, 0xfc, !PT ;  /* 0x0000002efbfb7812 */ /* 0x000fe400078efcff */
[----:B------:R-:W-:Y:S02]  /*2f2d0*/  LOP3.LUT R13, R13, 0x2c, RZ, 0xfc, !PT ;  /* 0x0000002c0d0d7812 */ /* 0x000fe400078efcff */
[----:B------:R-:W-:Y:S02]  /*2f2e0*/  ISETP.NE.U32.AND P3, PT, R6, RZ, PT ;  /* 0x000000ff0600720c */ /* 0x000fe40003f65070 */
[----:B------:R-:W-:Y:S02]  /*2f2f0*/  ISETP.GE.AND P5, PT, R251, UR4, PT ;  /* 0x00000004fb007c0c */ /* 0x000fe4000bfa6270 */
[----:B------:R-:W-:-:S02]  /*2f300*/  SHF.R.U32.HI R251, RZ, 0x6, R12 ;  /* 0x00000006fffb7819 */ /* 0x000fc4000001160c */
[----:B------:R-:W-:Y:S02]  /*2f310*/  ISETP.GE.AND P4, PT, R13, UR4, PT ;  /* 0x000000040d007c0c */ /* 0x000fe4000bf86270 */
[----:B------:R-:W-:Y:S02]  /*2f320*/  SGXT.U32 R251, R251, 0x1 ;  /* 0x00000001fbfb781a */ /* 0x000fe40000000000 */
[----:B------:R-:W-:Y:S02]  /*2f330*/  SEL R7, RZ, 0x4, P4 ;  /* 0x00000004ff077807 */ /* 0x000fe40002000000 */
[----:B------:R-:W-:Y:S01]  /*2f340*/  SEL R6, RZ, 0x4, P5 ;  /* 0x00000004ff067807 */ /* 0x000fe20002800000 */
[----:B------:R-:W-:Y:S01]  /*2f350*/  LDGSTS.E [R244+-0x2bff8], desc[UR22][R30.64], P3 ;  /* 0xd40080001ef47fae */ /* 0x000fe200099a1016 */
[----:B------:R-:W-:Y:S02]  /*2f360*/  LOP3.LUT R251, R251, 0x10, RZ, 0xfc, !PT ;  /* 0x00000010fbfb7812 */ /* 0x000fe400078efcff */
[----:B------:R-:W-:-:S02]  /*2f370*/  SEL R7, R7, RZ, P2 ;  /* 0x000000ff07077207 */ /* 0x000fc40001000000 */
[----:B------:R-:W-:Y:S02]  /*2f380*/  SEL R6, R6, RZ, P2 ;  /* 0x000000ff06067207 */ /* 0x000fe40001000000 */
[----:B------:R-:W-:Y:S02]  /*2f390*/  ISETP.GE.AND P3, PT, R251, UR4, PT ;  /* 0x00000004fb007c0c */ /* 0x000fe4000bf66270 */
[----:B------:R-:W-:Y:S02]  /*2f3a0*/  ISETP.NE.U32.AND P5, PT, R7, RZ, PT ;  /* 0x000000ff0700720c */ /* 0x000fe40003fa5070 */
[----:B------:R-:W-:Y:S02]  /*2f3b0*/  ISETP.NE.U32.AND P4, PT, R6, RZ, PT ;  /* 0x000000ff0600720c */ /* 0x000fe40003f85070 */
[----:B------:R-:W-:Y:S02]  /*2f3c0*/  SEL R6, RZ, 0x4, P3 ;  /* 0x00000004ff067807 */ /* 0x000fe40001800000 */
[----:B------:R-:W-:-:S02]  /*2f3d0*/  SHF.R.U32.HI R251, RZ, 0x6, R12 ;  /* 0x00000006fffb7819 */ /* 0x000fc4000001160c */
[----:B------:R-:W-:Y:S02]  /*2f3e0*/  SEL R6, R6, RZ, P2 ;  /* 0x000000ff06067207 */ /* 0x000fe40001000000 */
[----:B------:R-:W-:Y:S02]  /*2f3f0*/  SGXT.U32 R251, R251, 0x1 ;  /* 0x00000001fbfb781a */ /* 0x000fe40000000000 */
[----:B------:R-:W-:Y:S01]  /*2f400*/  ISETP.NE.U32.AND P3, PT, R6, RZ, PT ;  /* 0x000000ff0600720c */ /* 0x000fe20003f65070 */
[----:B------:R-:W-:Y:S01]  /*2f410*/  LDGSTS.E [R244+-0x2a000], desc[UR22][R60.64], P5 ;  /* 0xd60000003cf47fae */ /* 0x000fe2000a9a1016 */
[----:B------:R-:W-:Y:S02]  /*2f420*/  LOP3.LUT R251, R251, 0x12, RZ, 0xfc, !PT ;  /* 0x00000012fbfb7812 */ /* 0x000fe400078efcff */
[----:B------:R-:W-:Y:S01]  /*2f430*/  SHF.R.U32.HI R13, RZ, 0x6, R12 ;  /* 0x00000006ff0d7819 */ /* 0x000fe2000001160c */
[----:B------:R1:W-:Y:S01]  /*2f440*/  LDGSTS.E [R244+-0x29ff8], desc[UR22][R62.64], P4 ;  /* 0xd60080003ef47fae */ /* 0x0003e2000a1a1016 */
[----:B------:R-:W-:-:S02]  /*2f450*/  IADD3 R32, P4, PT, R32, UR11, RZ ;  /* 0x0000000b20207c10 */ /* 0x000fc4000ff9e0ff */
[----:B------:R-:W-:Y:S02]  /*2f460*/  SGXT.U32 R13, R13, 0x1 ;  /* 0x000000010d0d781a */ /* 0x000fe40000000000 */
[----:B------:R-:W-:Y:S02]  /*2f470*/  IADD3.X R33, PT, PT, R33, UR12, RZ, P4, !PT ;  /* 0x0000000c21217c10 */ /* 0x000fe4000a7fe4ff */
[----:B------:R-:W-:Y:S02]  /*2f480*/  LOP3.LUT R13, R13, 0x30, RZ, 0xfc, !PT ;  /* 0x000000300d0d7812 */ /* 0x000fe400078efcff */
[----:B------:R-:W-:Y:S01]  /*2f490*/  IADD3 R34, P6, PT, R34, UR11, RZ ;  /* 0x0000000b22227c10 */ /* 0x000fe2000ffde0ff */
[----:B------:R-:W-:Y:S01]  /*2f4a0*/  LDGSTS.E [R245+-0x2c000], desc[UR22][R32.64], P3 ;  /* 0xd400000020f57fae */ /* 0x000fe200099a1016 */
        /* <DEDUP_REMOVED lines=9> */
[----:B------:R-:W-:Y:S02]  /*2f540*/  ISETP.GE.AND P4, PT, R13, UR4, PT ;  /* 0x000000040d007c0c */ /* 0x000fe4000bf86270 */
[----:B------:R-:W-:Y:S02]  /*2f550*/  SGXT.U32 R251, R251, 0x1 ;  /* 0x00000001fbfb781a */ /* 0x000fe40000000000 */
[----:B------:R-:W-:Y:S02]  /*2f560*/  SEL R7, RZ, 0x4, P4 ;  /* 0x00000004ff077807 */ /* 0x000fe40002000000 */
[----:B------:R-:W-:Y:S02]  /*2f570*/  SEL R6, RZ, 0x4, P5 ;  /* 0x00000004ff067807 */ /* 0x000fe40002800000 */
[----:B------:R-:W-:-:S02]  /*2f580*/  IADD3.X R35, PT, PT, R35, UR12, RZ, P6, !PT ;  /* 0x0000000c23237c10 */ /* 0x000fc4000b7fe4ff */
[----:B------:R-:W-:Y:S02]  /*2f590*/  LOP3.LUT R251, R251, 0x14, RZ, 0xfc, !PT ;  /* 0x00000014fbfb7812 */ /* 0x000fe400078efcff */
[----:B------:R-:W-:Y:S01]  /*2f5a0*/  SEL R7, R7, RZ, P2 ;  /* 0x000000ff07077207 */ /* 0x000fe20001000000 */
[----:B------:R-:W-:Y:S01]  /*2f5b0*/  LDGSTS.E [R245+-0x2bff8], desc[UR22][R34.64], P3 ;  /* 0xd400800022f57fae */ /* 0x000fe200099a1016 */
[----:B------:R-:W-:Y:S02]  /*2f5c0*/  SEL R6, R6, RZ, P2 ;  /* 0x000000ff06067207 */ /* 0x000fe40001000000 */
[----:B------:R-:W-:Y:S02]  /*2f5d0*/  ISETP.GE.AND P3, PT, R251, UR4, PT ;  /* 0x00000004fb007c0c */ /* 0x000fe4000bf66270 */
[----:B------:R-:W-:Y:S02]  /*2f5e0*/  ISETP.NE.U32.AND P5, PT, R7, RZ, PT ;  /* 0x000000ff0700720c */ /* 0x000fe40003fa5070 */
[----:B------:R-:W-:-:S02]  /*2f5f0*/  IADD3 R64, P6, PT, R64, UR11, RZ ;  /* 0x0000000b40407c10 */ /* 0x000fc4000ffde0ff */
[----:B------:R-:W-:Y:S02]  /*2f600*/  ISETP.NE.U32.AND P4, PT, R6, RZ, PT ;  /* 0x000000ff0600720c */ /* 0x000fe40003f85070 */
[----:B------:R-:W-:Y:S02]  /*2f610*/  SEL R6, RZ, 0x4, P3 ;  /* 0x00000004ff067807 */ /* 0x000fe40001800000 */
[----:B------:R-:W-:Y:S02]  /*2f620*/  IADD3.X R65, PT, PT, R65, UR12, RZ, P6, !PT ;  /* 0x0000000c41417c10 */ /* 0x000fe4000b7fe4ff */
[----:B------:R-:W-:Y:S02]  /*2f630*/  IADD3 R66, P6, PT, R66, UR11, RZ ;  /* 0x0000000b42427c10 */ /* 0x000fe4000ffde0ff */
[----:B------:R-:W-:Y:S01]  /*2f640*/  SEL R6, R6, RZ, P2 ;  /* 0x000000ff06067207 */ /* 0x000fe20001000000 */
[----:B------:R-:W-:Y:S01]  /*2f650*/  LDGSTS.E [R245+-0x2a000], desc[UR22][R64.64], P5 ;  /* 0xd600000040f57fae */ /* 0x000fe2000a9a1016 */
[----:B------:R-:W-:-:S02]  /*2f660*/  IADD3.X R67, PT, PT, R67, UR12, RZ, P6, !PT ;  /* 0x0000000c43437c10 */ /* 0x000fc4000b7fe4ff */
[----:B------:R-:W-:Y:S02]  /*2f670*/  ISETP.NE.U32.AND P3, PT, R6, RZ, PT ;  /* 0x000000ff0600720c */ /* 0x000fe40003f65070 */
[----:B------:R-:W-:Y:S01]  /*2f680*/  SHF.R.U32.HI R251, RZ, 0x6, R12 ;  /* 0x00000006fffb7819 */ /* 0x000fe2000001160c */
[----:B------:R2:W-:Y:S01]  /*2f690*/  LDGSTS.E [R245+-0x29ff8], desc[UR22][R66.64], P4 ;  /* 0xd600800042f57fae */ /* 0x0005e2000a1a1016 */
[----:B------:R-:W-:Y:S02]  /*2f6a0*/  IADD3 R36, P4, PT, R36, UR11, RZ ;  /* 0x0000000b24247c10 */ /* 0x000fe4000ff9e0ff */
[----:B------:R-:W-:Y:S02]  /*2f6b0*/  SGXT.U32 R251, R251, 0x1 ;  /* 0x00000001fbfb781a */ /* 0x000fe40000000000 */
[----:B------:R-:W-:Y:S02]  /*2f6c0*/  IADD3.X R37, PT, PT, R37, UR12, RZ, P4, !PT ;  /* 0x0000000c25257c10 */ /* 0x000fe4000a7fe4ff */
[----:B------:R-:W-:-:S02]  /*2f6d0*/  LOP3.LUT R251, R251, 0x16, RZ, 0xfc, !PT ;  /* 0x00000016fbfb7812 */ /* 0x000fc400078efcff */
[--C-:B------:R-:W-:Y:S01]  /*2f6e0*/  SHF.R.U32.HI R13, RZ, 0x6, R12.reuse ;  /* 0x00000006ff0d7819 */ /* 0x100fe2000001160c */
[----:B------:R-:W-:Y:S01]  /*2f6f0*/  LDGSTS.E [R246+-0x2c000], desc[UR22][R36.64], P3 ;  /* 0xd400000024f67fae */ /* 0x000fe200099a1016 */
[----:B------:R-:W-:Y:S02]  /*2f700*/  ISETP.GE.AND P3, PT, R251, UR4, PT ;  /* 0x00000004fb007c0c */ /* 0x000fe4000bf66270 */
[----:B------:R-:W-:Y:S02]  /*2f710*/  SHF.R.U32.HI R251, RZ, 0x6, R12 ;  /* 0x00000006fffb7819 */ /* 0x000fe4000001160c */
[----:B------:R-:W-:Y:S02]  /*2f720*/  SEL R6, RZ, 0x4, P3 ;  /* 0x00000004ff067807 */ /* 0x000fe40001800000 */
[----:B------:R-:W-:Y:S02]  /*2f730*/  SGXT.U32 R251, R251, 0x1 ;  /* 0x00000001fbfb781a */ /* 0x000fe40000000000 */
[----:B------:R-:W-:-:S02]  /*2f740*/  SGXT.U32 R13, R13, 0x1 ;  /* 0x000000010d0d781a */ /* 0x000fc40000000000 */
[----:B------:R-:W-:Y:S02]  /*2f750*/  SEL R6, R6, RZ, P2 ;  /* 0x000000ff06067207 */ /* 0x000fe40001000000 */
[----:B------:R-:W-:Y:S02]  /*2f760*/  LOP3.LUT R251, R251, 0x36, RZ, 0xfc, !PT ;  /* 0x00000036fbfb7812 */ /* 0x000fe400078efcff */
[----:B------:R-:W-:Y:S02]  /*2f770*/  LOP3.LUT R13, R13, 0x34, RZ, 0xfc, !PT ;  /* 0x000000340d0d7812 */ /* 0x000fe400078efcff */
[----:B------:R-:W-:Y:S02]  /*2f780*/  ISETP.NE.U32.AND P3, PT, R6, RZ, PT ;  /* 0x000000ff0600720c */ /* 0x000fe40003f65070 */
[----:B------:R-:W-:Y:S02]  /*2f790*/  ISETP.GE.AND P5, PT, R251, UR4, PT ;  /* 0x00000004fb007c0c */ /* 0x000fe4000bfa6270 */
[----:B------:R-:W-:-:S02]  /*2f7a0*/  SHF.R.U32.HI R251, RZ, 0x6, R12 ;  /* 0x00000006fffb7819 */ /* 0x000fc4000001160c */
[----:B------:R-:W-:Y:S02]  /*2f7b0*/  ISETP.GE.AND P4, PT, R13, UR4, PT ;  /* 0x000000040d007c0c */ /* 0x000fe4000bf86270 */
[----:B------:R-:W-:Y:S02]  /*2f7c0*/  IADD3 R38, P6, PT, R38, UR11, RZ ;  /* 0x0000000b26267c10 */ /* 0x000fe4000ffde0ff */
        /* <DEDUP_REMOVED lines=65> */
[----:B------:R-:W-:Y:S01]  /*2fbe0*/  IADD3 R46, P6, PT, R46, UR11, RZ ;  /* 0x0000000b2e2e7c10 */ /* 0x000fe2000ffde0ff */
[----:B------:R-:W-:Y:S01]  /*2fbf0*/  LDGSTS.E [R248+-0x2c000], desc[UR22][R44.64], P3 ;  /* 0xd40000002cf87fae */ /* 0x000fe200099a1016 */
[----:B------:R-:W-:Y:S02]  /*2fc00*/  ISETP.GE.AND P3, PT, R251, UR4, PT ;  /* 0x00000004fb007c0c */ /* 0x000fe4000bf66270 */
[----:B------:R-:W-:Y:S02]  /*2fc10*/  SHF.R.U32.HI R251, RZ, 0x6, R12 ;  /* 0x00000006fffb7819 */ /* 0x000fe4000001160c */
[----:B------:R-:W-:Y:S02]  /*2fc20*/  SEL R6, RZ, 0x4, P3 ;  /* 0x00000004ff067807 */ /* 0x000fe40001800000 */
[----:B------:R-:W-:Y:S02]  /*2fc30*/  SGXT.U32 R251, R251, 0x1 ;  /* 0x00000001fbfb781a */ /* 0x000fe40000000000 */
[----:B------:R-:W-:-:S02]  /*2fc40*/  SEL R6, R6, RZ, P2 ;  /* 0x000000ff06067207 */ /* 0x000fc40001000000 */
[----:B------:R-:W-:Y:S02]  /*2fc50*/  ISETP.GE.AND P5, PT, R242, UR4, PT ;  /* 0x00000004f2007c0c */ /* 0x000fe4000bfa6270 */
[----:B------:R-:W-:Y:S02]  /*2fc60*/  ISETP.NE.U32.AND P3, PT, R6, RZ, PT ;  /* 0x000000ff0600720c */ /* 0x000fe40003f65070 */
[----:B------:R-:W-:Y:S02]  /*2fc70*/  IADD3.X R47, PT, PT, R47, UR12, RZ, P6, !PT ;  /* 0x0000000c2f2f7c10 */ /* 0x000fe4000b7fe4ff */
[----:B------:R-:W-:Y:S02]  /*2fc80*/  LOP3.LUT R251, R251, 0x3c, RZ, 0xfc, !PT ;  /* 0x0000003cfbfb7812 */ /* 0x000fe400078efcff */
[----:B------:R-:W-:Y:S02]  /*2fc90*/  SEL R6, RZ, 0x4, P5 ;  /* 0x00000004ff067807 */ /* 0x000fe40002800000 */
[----:B------:R-:W-:-:S02]  /*2fca0*/  ISETP.GE.AND P4, PT, R251, UR4, PT ;  /* 0x00000004fb007c0c */ /* 0x000fc4000bf86270 */
[----:B------:R-:W-:Y:S02]  /*2fcb0*/  SEL R6, R6, RZ, P2 ;  /* 0x000000ff06067207 */ /* 0x000fe40001000000 */
[----:B------:R-:W-:Y:S01]  /*2fcc0*/  SEL R7, RZ, 0x4, P4 ;  /* 0x00000004ff077807 */ /* 0x000fe20002000000 */
[----:B------:R-:W-:Y:S01]  /*2fcd0*/  LDGSTS.E [R248+-0x2bff8], desc[UR22][R46.64], P3 ;  /* 0xd40080002ef87fae */ /* 0x000fe200099a1016 */
[----:B------:R-:W-:Y:S01]  /*2fce0*/  ISETP.GE.AND P3, PT, R243, UR4, PT ;  /* 0x00000004f3007c0c */ /* 0x000fe2000bf66270 */
[----:B------:R-:W-:Y:S01]  /*2fcf0*/  USHF.R.S32.HI UR4, URZ, 0x1f, UR14 ;  /* 0x0000001fff047899 */ /* 0x000fe2000801140e */
[----:B------:R-:W-:Y:S02]  /*2fd00*/  ISETP.NE.U32.AND P4, PT, R6, RZ, PT ;  /* 0x000000ff0600720c */ /* 0x000fe40003f85070 */
[----:B------:R-:W-:Y:S01]  /*2fd10*/  SEL R6, RZ, 0x4, P3 ;  /* 0x00000004ff067807 */ /* 0x000fe20001800000 */
[----:B------:R-:W-:Y:S01]  /*2fd20*/  USHF.L.U64.HI UR14, UR14, 0x2, UR4 ;  /* 0x000000020e0e7899 */ /* 0x000fe20008010204 */
[----:B------:R-:W-:-:S02]  /*2fd30*/  IADD3 R80, P3, PT, R80, UR13, RZ ;  /* 0x0000000d50507c10 */ /* 0x000fc4000ff7e0ff */
[----:B------:R-:W-:Y:S02]  /*2fd40*/  SEL R7, R7, RZ, P2 ;  /* 0x000000ff07077207 */ /* 0x000fe40001000000 */
[----:B------:R-:W-:Y:S02]  /*2fd50*/  IADD3 R76, P6, PT, R76, UR11, RZ ;  /* 0x0000000b4c4c7c10 */ /* 0x000fe4000ffde0ff */
[----:B------:R-:W-:Y:S02]  /*2fd60*/  IADD3.X R81, PT, PT, R81, UR14, RZ, P3, !PT ;  /* 0x0000000e51517c10 */ /* 0x000fe40009ffe4ff */
[----:B------:R-:W-:Y:S02]  /*2fd70*/  IADD3 R226, P3, PT, R82, UR13, RZ ;  /* 0x0000000d52e27c10 */ /* 0x000fe4000ff7e0ff */
[----:B------:R-:W-:Y:S02]  /*2fd80*/  ISETP.NE.U32.AND P5, PT, R7, RZ, PT ;  /* 0x000000ff0700720c */ /* 0x000fe40003fa5070 */
[----:B------:R-:W-:-:S02]  /*2fd90*/  IADD3.X R227, PT, PT, R83, UR14, RZ, P3, !PT ;  /* 0x0000000e53e37c10 */ /* 0x000fc40009ffe4ff */
[----:B------:R-:W-:Y:S02]  /*2fda0*/  IADD3 R242, P3, PT, R94, UR13, RZ ;  /* 0x0000000d5ef27c10 */ /* 0x000fe4000ff7e0ff */
[----:B------:R-:W-:Y:S02]  /*2fdb0*/  IADD3.X R77, PT, PT, R77, UR12, RZ, P6, !PT ;  /* 0x0000000c4d4d7c10 */ /* 0x000fe4000b7fe4ff */
[----:B------:R-:W-:Y:S02]  /*2fdc0*/  IADD3.X R243, PT, PT, R95, UR14, RZ, P3, !PT ;  /* 0x0000000e5ff37c10 */ /* 0x000fe40009ffe4ff */
[----:B------:R-:W-:Y:S02]  /*2fdd0*/  IADD3 R180, P6, PT, R180, UR11, RZ ;  /* 0x0000000bb4b47c10 */ /* 0x000fe4000ffde0ff */
[----:B-1----:R-:W-:Y:S01]  /*2fde0*/  IADD3 R244, P3, PT, R98, UR13, RZ ;  /* 0x0000000d62f47c10 */ /* 0x002fe2000ff7e0ff */
[----:B------:R-:W-:Y:S01]  /*2fdf0*/  LDGSTS.E [R248+-0x2a000], desc[UR22][R76.64], P5 ;  /* 0xd60000004cf87fae */ /* 0x000fe2000a9a1016 */
[----:B------:R-:W-:-:S02]  /*2fe00*/  IADD3.X R181, PT, PT, R181, UR12, RZ, P6, !PT ;  /* 0x0000000cb5b57c10 */ /* 0x000fc4000b7fe4ff */
[----:B--2---:R-:W-:Y:S02]  /*2fe10*/  IADD3.X R245, PT, PT, R99, UR14, RZ, P3, !PT ;  /* 0x0000000e63f57c10 */ /* 0x004fe40009ffe4ff */
[----:B----4-:R-:W-:Y:S01]  /*2fe20*/  IADD3 R246, P3, PT, R104, UR13, RZ ;  /* 0x0000000d68f67c10 */ /* 0x010fe2000ff7e0ff */
[----:B------:R1:W-:Y:S01]  /*2fe30*/  LDGSTS.E [R248+-0x29ff8], desc[UR22][R180.64], P4 ;  /* 0xd6008000b4f87fae */ /* 0x0003e2000a1a1016 */
[----:B------:R-:W-:Y:S02]  /*2fe40*/  SEL R6, R6, RZ, P2 ;  /* 0x000000ff06067207 */ /* 0x000fe40001000000 */
[----:B------:R-:W-:Y:S01]  /*2fe50*/  IADD3.X R247, PT, PT, R105, UR14, RZ, P3, !PT ;  /* 0x0000000e69f77c10 */ /* 0x000fe20009ffe4ff */
[----:B------:R-:W0:Y:S01]  /*2fe60*/  LDGDEPBAR ;  /* 0x00000000000079af */ /* 0x000e220000000000 */
[----:B------:R-:W-:Y:S01]  /*2fe70*/  ISETP.NE.U32.AND P2, PT, R6, RZ, PT ;  /* 0x000000ff0600720c */ /* 0x000fe20003f45070 */
[----:B------:R-:W-:Y:S01]  /*2fe80*/  VIADD R6, R249, 0x100000 ;  /* 0x00100000f9067836 */ /* 0x000fe20000000000 */
[----:B-1----:R-:W-:-:S04]  /*2fe90*/  IADD3 R248, P3, PT, R106, UR13, RZ ;  /* 0x0000000d6af87c10 */ /* 0x002fc8000ff7e0ff */
[----:B------:R-:W-:Y:S02]  /*2fea0*/  IADD3.X R249, PT, PT, R107, UR14, RZ, P3, !PT ;  /* 0x0000000e6bf97c10 */ /* 0x000fe40009ffe4ff */
[----:B------:R-:W-:-:S05]  /*2feb0*/  IADD3 R12, P3, PT, R108, UR13, RZ ;  /* 0x0000000d6c0c7c10 */ /* 0x000fca000ff7e0ff */
[----:B------:R-:W-:Y:S01]  /*2fec0*/  LDGSTS.E [R6+-0x60000], desc[UR22][R80.64], P2 ;  /* 0xa000000050067fae */ /* 0x000fe200091a1016 */
[----:B------:R-:W-:-:S03]  /*2fed0*/  IADD3.X R13, PT, PT, R109, UR14, RZ, P3, !PT ;  /* 0x0000000e6d0d7c10 */ /* 0x000fc60009ffe4ff */
[----:B------:R-:W-:Y:S01]  /*2fee0*/  LDGSTS.E [R6+-0x5fc00], desc[UR22][R226.64], P2 ;  /* 0xa0400000e2067fae */ /* 0x000fe200091a1016 */
[----:B------:R-:W-:-:S03]  /*2fef0*/  IADD3 R82, P3, PT, R110, UR13, RZ ;  /* 0x0000000d6e527c10 */ /* 0x000fc6000ff7e0ff */
[----:B------:R-:W-:Y:S01]  /*2ff00*/  LDGSTS.E [R6+-0x5f800], desc[UR22][R242.64], P2 ;  /* 0xa0800000f2067fae */ /* 0x000fe200091a1016 */
[----:B------:R-:W-:Y:S02]  /*2ff10*/  IADD3.X R83, PT, PT, R111, UR14, RZ, P3, !PT ;  /* 0x0000000e6f537c10 */ /* 0x000fe40009ffe4ff */
[----:B---3--:R-:W-:Y:S01]  /*2ff20*/  IADD3 R16, P3, PT, R112, UR13, RZ ;  /* 0x0000000d70107c10 */ /* 0x008fe2000ff7e0ff */
[----:B------:R-:W-:Y:S03]  /*2ff30*/  LDGSTS.E [R6+-0x5f400], desc[UR22][R244.64], P2 ;  /* 0xa0c00000f4067fae */ /* 0x000fe600091a1016 */
[----:B------:R-:W-:Y:S01]  /*2ff40*/  IADD3.X R17, PT, PT, R113, UR14, RZ, P3, !PT ;  /* 0x0000000e71117c10 */ /* 0x000fe20009ffe4ff */
[----:B------:R-:W-:Y:S04]  /*2ff50*/  LDGSTS.E [R6+-0x5f000], desc[UR22][R246.64], P2 ;  /* 0xa1000000f6067fae */ /* 0x000fe800091a1016 */
[----:B------:R-:W-:Y:S04]  /*2ff60*/  LDGSTS.E [R6+-0x5ec00], desc[UR22][R248.64], P2 ;  /* 0xa1400000f8067fae */ /* 0x000fe800091a1016 */
[----:B------:R1:W-:Y:S04]  /*2ff70*/  STL.64 [R1+0x10], R12 ;  /* 0x0000100c01007387 */ /* 0x0003e80000100a00 */
[----:B------:R1:W-:Y:S04]  /*2ff80*/  LDGSTS.E [R6+-0x5e800], desc[UR22][R12.64], P2 ;  /* 0xa18000000c067fae */ /* 0x0003e800091a1016 */
[----:B------:R2:W-:Y:S04]  /*2ff90*/  STL.64 [R1+0x40], R82 ;  /* 0x0000405201007387 */ /* 0x0005e80000100a00 */
[----:B------:R2:W-:Y:S01]  /*2ffa0*/  LDGSTS.E [R6+-0x5e400], desc[UR22][R82.64], P2 ;  /* 0xa1c0000052067fae */ /* 0x0005e200091a1016 */
[----:B-1----:R-:W-:-:S03]  /*2ffb0*/  IADD3 R12, P3, PT, R114, UR13, RZ ;  /* 0x0000000d720c7c10 */ /* 0x002fc6000ff7e0ff */
[----:B------:R1:W-:Y:S01]  /*2ffc0*/  STL.64 [R1+0x80], R16 ;  /* 0x0000801001007387 */ /* 0x0003e20000100a00 */
[----:B------:R-:W-:-:S03]  /*2ffd0*/  IADD3.X R13, PT, PT, R115, UR14, RZ, P3, !PT ;  /* 0x0000000e730d7c10 */ /* 0x000fc60009ffe4ff */
[----:B------:R1:W-:Y:S01]  /*2ffe0*/  LDGSTS.E [R6+-0x5e000], desc[UR22][R16.64], P2 ;  /* 0xa200000010067fae */ /* 0x0003e200091a1016 */
[----:B--2---:R-:W-:-:S03]  /*2fff0*/  IADD3 R82, P3, PT, R116, UR13, RZ ;  /* 0x0000000d74527c10 */ /* 0x004fc6000ff7e0ff */
[----:B------:R2:W-:Y:S01]  /*30000*/  STL.64 [R1+0x1b0], R12 ;  /* 0x0001b00c01007387 */ /* 0x0005e20000100a00 */
[----:B------:R-:W-:-:S03]  /*30010*/  IADD3.X R83, PT, PT, R117, UR14, RZ, P3, !PT ;  /* 0x0000000e75537c10 */ /* 0x000fc60009ffe4ff */
        /* <DEDUP_REMOVED lines=189> */
[----:B------:R-:W-:-:S03]  /*30bf0*/  IADD3 R94, P3, PT, R214, UR13, RZ ;  /* 0x0000000dd65e7c10 */ /* 0x000fc6000ff7e0ff */
[----:B------:R3:W-:Y:S01]  /*30c00*/  STL.64 [R1+0x800], R12 ;  /* 0x0008000c01007387 */ /* 0x0007e20000100a00 */
[----:B------:R-:W-:Y:S02]  /*30c10*/  IADD3.X R95, PT, PT, R215, UR14, RZ, P3, !PT ;  /* 0x0000000ed75f7c10 */ /* 0x000fe40009ffe4ff */
[----:B--2---:R-:W-:Y:S01]  /*30c20*/  IADD3 R82, P3, PT, R216, UR13, RZ ;  /* 0x0000000dd8527c10 */ /* 0x004fe2000ff7e0ff */
[----:B------:R-:W2:Y:S03]  /*30c30*/  LDL.64 R98, [R1+0x18] ;  /* 0x0000180001627983 */ /* 0x000ea60000100a00 */
[----:B------:R-:W-:Y:S01]  /*30c40*/  IADD3.X R83, PT, PT, R217, UR14, RZ, P3, !PT ;  /* 0x0000000ed9537c10 */ /* 0x000fe20009ffe4ff */
[----:B------:R-:W-:Y:S01]  /*30c50*/  LDGSTS.E [R6+-0x49c00], desc[UR22][R12.64], P2 ;  /* 0xb64000000c067fae */ /* 0x000fe200091a1016 */
[----:B-1----:R-:W-:-:S03]  /*30c60*/  IADD3 R16, P3, PT, R218, UR13, RZ ;  /* 0x0000000dda107c10 */ /* 0x002fc6000ff7e0ff */
[----:B------:R1:W-:Y:S01]  /*30c70*/  LDGSTS.E [R6+-0x49800], desc[UR22][R94.64], P2 ;  /* 0xb68000005e067fae */ /* 0x0003e200091a1016 */
[----:B------:R-:W-:-:S03]  /*30c80*/  IADD3.X R17, PT, PT, R219, UR14, RZ, P3, !PT ;  /* 0x0000000edb117c10 */ /* 0x000fc60009ffe4ff */
[----:B------:R4:W-:Y:S04]  /*30c90*/  LDGSTS.E [R6+-0x49400], desc[UR22][R82.64], P2 ;  /* 0xb6c0000052067fae */ /* 0x0009e800091a1016 */
[----:B---3--:R-:W3:Y:S04]  /*30ca0*/  LDL.64 R12, [R1+0x28] ;  /* 0x00002800010c7983 */ /* 0x008ee80000100a00 */
[----:B------:R1:W-:Y:S04]  /*30cb0*/  STL.64 [R1+0x808], R94 ;  /* 0x0008085e01007387 */ /* 0x0003e80000100a00 */
[----:B------:R4:W-:Y:S04]  /*30cc0*/  STL.64 [R1+0x810], R82 ;  /* 0x0008105201007387 */ /* 0x0009e80000100a00 */
[----:B------:R1:W-:Y:S04]  /*30cd0*/  STL.64 [R1+0x818], R16 ;  /* 0x0008181001007387 */ /* 0x0003e80000100a00 */
[----:B------:R-:W3:Y:S04]  /*30ce0*/  LDL.LU.64 R110, [R1+0x30] ;  /* 0x00003000016e7983 */ /* 0x000ee80000300a00 */
[----:B------:R-:W3:Y:S04]  /*30cf0*/  LDL.64 R116, [R1+0x38] ;  /* 0x0000380001747983 */ /* 0x000ee80000100a00 */
[----:B------:R-:W3:Y:S01]  /*30d00*/  LDL.LU.64 R112, [R1+0x48] ;  /* 0x0000480001707983 */ /* 0x000ee20000300a00 */
[----:B-1----:R-:W-:-:S03]  /*30d10*/  IADD3 R94, P3, PT, R220, UR13, RZ ;  /* 0x0000000ddc5e7c10 */ /* 0x002fc6000ff7e0ff */
[----:B------:R1:W-:Y:S01]  /*30d20*/  LDGSTS.E [R6+-0x49000], desc[UR22][R16.64], P2 ;  /* 0xb700000010067fae */ /* 0x0003e200091a1016 */
[----:B------:R-:W-:Y:S02]  /*30d30*/  IADD3.X R95, PT, PT, R221, UR14, RZ, P3, !PT ;  /* 0x0000000edd5f7c10 */ /* 0x000fe40009ffe4ff */
[----:B----4-:R-:W-:-:S03]  /*30d40*/  IADD3 R82, P3, PT, R222, UR13, RZ ;  /* 0x0000000dde527c10 */ /* 0x010fc6000ff7e0ff */
[----:B------:R-:W-:Y:S01]  /*30d50*/  LDGSTS.E [R6+-0x48c00], desc[UR22][R94.64], P2 ;  /* 0xb74000005e067fae */ /* 0x000fe200091a1016 */
[----:B------:R-:W-:Y:S02]  /*30d60*/  IADD3.X R83, PT, PT, R223, UR14, RZ, P3, !PT ;  /* 0x0000000edf537c10 */ /* 0x000fe40009ffe4ff */
[----:B-1----:R-:W-:Y:S01]  /*30d70*/  IADD3 R16, P3, PT, R224, UR13, RZ ;  /* 0x0000000de0107c10 */ /* 0x002fe2000ff7e0ff */
[----:B------:R-:W-:Y:S03]  /*30d80*/  STL.64 [R1+0x820], R94 ;  /* 0x0008205e01007387 */ /* 0x000fe60000100a00 */
[----:B------:R-:W-:Y:S01]  /*30d90*/  IADD3.X R17, PT, PT, R225, UR14, RZ, P3, !PT ;  /* 0x0000000ee1117c10 */ /* 0x000fe20009ffe4ff */
[----:B------:R1:W-:Y:S04]  /*30da0*/  STL.64 [R1+0x828], R82 ;  /* 0x0008285201007387 */ /* 0x0003e80000100a00 */
[----:B------:R4:W-:Y:S04]  /*30db0*/  STL.64 [R1+0x830], R16 ;  /* 0x0008301001007387 */ /* 0x0009e80000100a00 */
[----:B------:R-:W3:Y:S04]  /*30dc0*/  LDL.64 R114, [R1+0x50] ;  /* 0x0000500001727983 */ /* 0x000ee80000100a00 */
[----:B------:R-:W3:Y:S04]  /*30dd0*/  LDL.64 R106, [R1+0x68] ;  /* 0x00006800016a7983 */ /* 0x000ee80000100a00 */
[----:B------:R1:W-:Y:S04]  /*30de0*/  LDGSTS.E [R6+-0x48800], desc[UR22][R82.64], P2 ;  /* 0xb780000052067fae */ /* 0x0003e800091a1016 */
[----:B------:R2:W-:Y:S01]  /*30df0*/  LDGSTS.E [R6+-0x48400], desc[UR22][R16.64], P2 ;  /* 0xb7c0000010067fae */ /* 0x0005e200091a1016 */
[----:B-1----:R-:W-:-:S03]  /*30e00*/  IADD3 R82, P3, PT, R8, UR13, RZ ;  /* 0x0000000d08527c10 */ /* 0x002fc6000ff7e0ff */
[----:B----4-:R-:W4:Y:S01]  /*30e10*/  LDL.LU.64 R16, [R1+0x70] ;  /* 0x0000700001107983 */ /* 0x010f220000300a00 */
[----:B------:R-:W-:Y:S02]  /*30e20*/  IADD3.X R83, PT, PT, R9, UR14, RZ, P3, !PT ;  /* 0x0000000e09537c10 */ /* 0x000fe40009ffe4ff */
[----:B------:R-:W-:Y:S01]  /*30e30*/  IADD3 R94, P3, PT, R4, UR13, RZ ;  /* 0x0000000d045e7c10 */ /* 0x000fe2000ff7e0ff */
[----:B------:R-:W4:Y:S03]  /*30e40*/  LDL.LU.64 R108, [R1+0x88] ;  /* 0x00008800016c7983 */ /* 0x000f260000300a00 */
[----:B------:R-:W-:Y:S01]  /*30e50*/  IADD3.X R95, PT, PT, R5, UR14, RZ, P3, !PT ;  /* 0x0000000e055f7c10 */ /* 0x000fe20009ffe4ff */
[----:B------:R-:W4:Y:S04]  /*30e60*/  LDL.LU.64 R104, [R1+0x98] ;  /* 0x0000980001687983 */ /* 0x000f280000300a00 */
[----:B------:R-:W4:Y:S01]  /*30e70*/  LDL.64 R118, [R1+0xa8] ;  /* 0x0000a80001767983 */ /* 0x000f220000100a00 */
[----:B--2---:R-:W-:-:S04]  /*30e80*/  IADD3 R8, P3, PT, R98, UR13, RZ ;  /* 0x0000000d62087c10 */ /* 0x004fc8000ff7e0ff */
[----:B------:R-:W-:Y:S02]  /*30e90*/  IADD3.X R9, PT, PT, R99, UR14, RZ, P3, !PT ;  /* 0x0000000e63097c10 */ /* 0x000fe40009ffe4ff */
[----:B---3--:R-:W-:-:S04]  /*30ea0*/  IADD3 R98, P3, PT, R12, UR13, RZ ;  /* 0x0000000d0c627c10 */ /* 0x008fc8000ff7e0ff */
[----:B------:R-:W-:Y:S02]  /*30eb0*/  IADD3.X R99, PT, PT, R13, UR14, RZ, P3, !PT ;  /* 0x0000000e0d637c10 */ /* 0x000fe40009ffe4ff */
[----:B------:R-:W2:Y:S01]  /*30ec0*/  LDL.64 R12, [R1+0xa0] ;  /* 0x0000a000010c7983 */ /* 0x000ea20000100a00 */
[----:B------:R-:W-:-:S04]  /*30ed0*/  IADD3 R4, P3, PT, R110, UR13, RZ ;  /* 0x0000000d6e047c10 */ /* 0x000fc8000ff7e0ff */
[----:B------:R-:W-:Y:S02]  /*30ee0*/  IADD3.X R5, PT, PT, R111, UR14, RZ, P3, !PT ;  /* 0x0000000e6f057c10 */ /* 0x000fe40009ffe4ff */
[----:B------:R-:W-:-:S04]  /*30ef0*/  IADD3 R110, P3, PT, R116, UR13, RZ ;  /* 0x0000000d746e7c10 */ /* 0x000fc8000ff7e0ff */
[----:B------:R-:W-:Y:S02]  /*30f00*/  IADD3.X R111, PT, PT, R117, UR14, RZ, P3, !PT ;  /* 0x0000000e756f7c10 */ /* 0x000fe40009ffe4ff */
[----:B------:R-:W-:Y:S01]  /*30f10*/  IADD3 R130, P3, PT, R112, UR13, RZ ;  /* 0x0000000d70827c10 */ /* 0x000fe2000ff7e0ff */
[----:B------:R-:W3:Y:S03]  /*30f20*/  LDL.LU.64 R116, [R1+0xb0] ;  /* 0x0000b00001747983 */ /* 0x000ee60000300a00 */
[----:B------:R-:W-:Y:S02]  /*30f30*/  IADD3.X R131, PT, PT, R113, UR14, RZ, P3, !PT ;  /* 0x0000000e71837c10 */ /* 0x000fe40009ffe4ff */
[----:B------:R-:W3:Y:S01]  /*30f40*/  LDL.LU.64 R112, [R1+0xc0] ;  /* 0x0000c00001707983 */ /* 0x000ee20000300a00 */
[----:B------:R-:W-:-:S04]  /*30f50*/  IADD3 R126, P3, PT, R114, UR13, RZ ;  /* 0x0000000d727e7c10 */ /* 0x000fc8000ff7e0ff */
[----:B------:R-:W-:Y:S02]  /*30f60*/  IADD3.X R127, PT, PT, R115, UR14, RZ, P3, !PT ;  /* 0x0000000e737f7c10 */ /* 0x000fe40009ffe4ff */
[----:B------:R-:W-:Y:S01]  /*30f70*/  IADD3 R140, P3, PT, R106, UR13, RZ ;  /* 0x0000000d6a8c7c10 */ /* 0x000fe2000ff7e0ff */
[----:B------:R-:W3:Y:S03]  /*30f80*/  LDL.64 R114, [R1+0xc8] ;  /* 0x0000c80001727983 */ /* 0x000ee60000100a00 */
[----:B------:R-:W-:Y:S02]  /*30f90*/  IADD3.X R141, PT, PT, R107, UR14, RZ, P3, !PT ;  /* 0x0000000e6b8d7c10 */ /* 0x000fe40009ffe4ff */
[----:B------:R-:W3:Y:S01]  /*30fa0*/  LDL.64 R106, [R1+0xd0] ;  /* 0x0000d000016a7983 */ /* 0x000ee20000100a00 */
[----:B----4-:R-:W-:-:S04]  /*30fb0*/  IADD3 R148, P3, PT, R16, UR13, RZ ;  /* 0x0000000d10947c10 */ /* 0x010fc8000ff7e0ff */
[----:B------:R-:W-:Y:S02]  /*30fc0*/  IADD3.X R149, PT, PT, R17, UR14, RZ, P3, !PT ;  /* 0x0000000e11957c10 */ /* 0x000fe40009ffe4ff */
[----:B------:R-:W4:Y:S01]  /*30fd0*/  LDL.LU.64 R16, [R1+0xd8] ;  /* 0x0000d80001107983 */ /* 0x000f220000300a00 */
[----:B------:R-:W-:-:S04]  /*30fe0*/  IADD3 R156, P3, PT, R108, UR13, RZ ;  /* 0x0000000d6c9c7c10 */ /* 0x000fc8000ff7e0ff */
[----:B------:R-:W-:Y:S02]  /*30ff0*/  IADD3.X R157, PT, PT, R109, UR14, RZ, P3, !PT ;  /* 0x0000000e6d9d7c10 */ /* 0x000fe40009ffe4ff */
[----:B------:R-:W-:-:S04]  /*31000*/  IADD3 R164, P3, PT, R104, UR13, RZ ;  /* 0x0000000d68a47c10 */ /* 0x000fc8000ff7e0ff */
[----:B------:R-:W-:Y:S02]  /*31010*/  IADD3.X R165, PT, PT, R105, UR14, RZ, P3, !PT ;  /* 0x0000000e69a57c10 */ /* 0x000fe40009ffe4ff */
[----:B------:R-:W4:Y:S04]  /*31020*/  LDL.LU.64 R104, [R1+0x1d8] ;  /* 0x0001d80001687983 */ /* 0x000f280000300a00 */
[----:B------:R-:W4:Y:S01]  /*31030*/  LDL.LU.64 R108, [R1+0x1d0] ;  /* 0x0001d000016c7983 */ /* 0x000f220000300a00 */
[----:B--2---:R-:W-:-:S04]  /*31040*/  IADD3 R172, P3, PT, R12, UR13, RZ ;  /* 0x0000000d0cac7c10 */ /* 0x004fc8000ff7e0ff */
[----:B------:R-:W-:Y:S02]  /*31050*/  IADD3.X R173, PT, PT, R13, UR14, RZ, P3, !PT ;  /* 0x0000000e0dad7c10 */ /* 0x000fe40009ffe4ff */
[----:B------:R-:W2:Y:S01]  /*31060*/  LDL.LU.64 R12, [R1+0x1c8] ;  /* 0x0001c800010c7983 */ /* 0x000ea20000300a00 */
[----:B------:R-:W-:-:S04]  /*31070*/  IADD3 R186, P3, PT, R118, UR13, RZ ;  /* 0x0000000d76ba7c10 */ /* 0x000fc8000ff7e0ff */
[----:B------:R-:W-:Y:S02]  /*31080*/  IADD3.X R187, PT, PT, R119, UR14, RZ, P3, !PT ;  /* 0x0000000e77bb7c10 */ /* 0x000fe40009ffe4ff */
[----:B------:R-:W2:Y:S01]  /*31090*/  LDL.LU.64 R118, [R1+0x1c0] ;  /* 0x0001c00001767983 */ /* 0x000ea20000300a00 */
[----:B---3--:R-:W-:-:S04]  /*310a0*/  IADD3 R188, P3, PT, R116, UR13, RZ ;  /* 0x0000000d74bc7c10 */ /* 0x008fc8000ff7e0ff */
[----:B------:R-:W-:Y:S02]  /*310b0*/  IADD3.X R189, PT, PT, R117, UR14, RZ, P3, !PT ;  /* 0x0000000e75bd7c10 */ /* 0x000fe40009ffe4ff */
[----:B------:R-:W-:-:S04]  /*310c0*/  IADD3 R196, P3, PT, R112, UR13, RZ ;  /* 0x0000000d70c47c10 */ /* 0x000fc8000ff7e0ff */
[----:B------:R-:W-:Y:S02]  /*310d0*/  IADD3.X R197, PT, PT, R113, UR14, RZ, P3, !PT ;  /* 0x0000000e71c57c10 */ /* 0x000fe40009ffe4ff */
[----:B------:R-:W3:Y:S04]  /*310e0*/  LDL.LU.64 R112, [R1+0x1b8] ;  /* 0x0001b80001707983 */ /* 0x000ee80000300a00 */
[----:B------:R-:W3:Y:S01]  /*310f0*/  LDL.LU.64 R120, [R1+0x1a8] ;  /* 0x0001a80001787983 */ /* 0x000ee20000300a00 */
[----:B------:R-:W-:-:S05]  /*31100*/  VIADD R250, R250, 0x100000 ;  /* 0x00100000fafa7836 */ /* 0x000fca0000000000 */
[----:B------:R-:W-:Y:S04]  /*31110*/  LDGSTS.E [R250+-0x5ff00], desc[UR22][R82.64], P2 ;  /* 0xa010000052fa7fae */ /* 0x000fe800091a1016 */
[----:B------:R-:W-:Y:S04]  /*31120*/  LDGSTS.E [R250+-0x5fb00], desc[UR22][R94.64], P2 ;  /* 0xa05000005efa7fae */ /* 0x000fe800091a1016 */
[----:B------:R-:W-:Y:S01]  /*31130*/  LDGSTS.E [R250+-0x5f700], desc[UR22][R8.64], P2 ;  /* 0xa090000008fa7fae */ /* 0x000fe200091a1016 */
[----:B------:R-:W-:-:S03]  /*31140*/  IADD3 R204, P3, PT, R114, UR13, RZ ;  /* 0x0000000d72cc7c10 */ /* 0x000fc6000ff7e0ff */
[----:B------:R-:W-:Y:S01]  /*31150*/  LDGSTS.E [R250+-0x5f300], desc[UR22][R98.64], P2 ;  /* 0xa0d0000062fa7fae */ /* 0x000fe200091a1016 */
[----:B------:R-:W-:Y:S02]  /*31160*/  IADD3.X R205, PT, PT, R115, UR14, RZ, P3, !PT ;  /* 0x0000000e73cd7c10 */ /* 0x000fe40009ffe4ff */
[----:B------:R-:W-:Y:S01]  /*31170*/  IADD3 R212, P3, PT, R106, UR13, RZ ;  /* 0x0000000d6ad47c10 */ /* 0x000fe2000ff7e0ff */
[----:B------:R-:W3:Y:S03]  /*31180*/  LDL.LU.64 R114, [R1+0x1a0] ;  /* 0x0001a00001727983 */ /* 0x000ee60000300a00 */
[----:B------:R-:W-:Y:S01]  /*31190*/  IADD3.X R213, PT, PT, R107, UR14, RZ, P3, !PT ;  /* 0x0000000e6bd57c10 */ /* 0x000fe20009ffe4ff */
[----:B------:R-:W-:Y:S04]  /*311a0*/  LDGSTS.E [R250+-0x5ef00], desc[UR22][R4.64], P2 ;  /* 0xa110000004fa7fae */ /* 0x000fe800091a1016 */
[----:B------:R-:W-:Y:S04]  /*311b0*/  LDGSTS.E [R250+-0x5eb00], desc[UR22][R110.64], P2 ;  /* 0xa15000006efa7fae */ /* 0x000fe800091a1016 */
[----:B------:R-:W-:Y:S01]  /*311c0*/  LDGSTS.E [R250+-0x5e700], desc[UR22][R130.64], P2 ;  /* 0xa190000082fa7fae */ /* 0x000fe200091a1016 */
[----:B----4-:R-:W-:-:S03]  /*311d0*/  IADD3 R220, P3, PT, R16, UR13, RZ ;  /* 0x0000000d10dc7c10 */ /* 0x010fc6000ff7e0ff */
[----:B------:R-:W-:Y:S01]  /*311e0*/  LDGSTS.E [R250+-0x5e300], desc[UR22][R126.64], P2 ;  /* 0xa1d000007efa7fae */ /* 0x000fe200091a1016 */
[----:B------:R-:W-:-:S03]  /*311f0*/  IADD3.X R221, PT, PT, R17, UR14, RZ, P3, !PT ;  /* 0x0000000e11dd7c10 */ /* 0x000fc60009ffe4ff */
[----:B------:R-:W-:Y:S04]  /*31200*/  LDGSTS.E [R250+-0x5df00], desc[UR22][R140.64], P2 ;  /* 0xa21000008cfa7fae */ /* 0x000fe800091a1016 */
[----:B------:R-:W4:Y:S04]  /*31210*/  LDL.LU.64 R16, [R1+0x198] ;  /* 0x0001980001107983 */ /* 0x000f280000300a00 */
[----:B------:R-:W4:Y:S01]  /*31220*/  LDL.LU.64 R116, [R1+0x190] ;  /* 0x0001900001747983 */ /* 0x000f220000300a00 */
[----:B------:R-:W-:-:S03]  /*31230*/  IADD3 R106, P3, PT, R104, UR13, RZ ;  /* 0x0000000d686a7c10 */ /* 0x000fc6000ff7e0ff */
[----:B------:R-:W-:Y:S01]  /*31240*/  LDGSTS.E [R250+-0x5db00], desc[UR22][R148.64], P2 ;  /* 0xa250000094fa7fae */ /* 0x000fe200091a1016 */
[----:B------:R-:W-:Y:S02]  /*31250*/  IADD3.X R107, PT, PT, R105, UR14, RZ, P3, !PT ;  /* 0x0000000e696b7c10 */ /* 0x000fe40009ffe4ff */
[----:B------:R-:W-:Y:S01]  /*31260*/  IADD3 R104, P3, PT, R108, UR13, RZ ;  /* 0x0000000d6c687c10 */ /* 0x000fe2000ff7e0ff */
[----:B------:R-:W-:Y:S03]  /*31270*/  LDGSTS.E [R250+-0x5d700], desc[UR22][R156.64], P2 ;  /* 0xa29000009cfa7fae */ /* 0x000fe600091a1016 */
[----:B------:R-:W-:Y:S01]  /*31280*/  IADD3.X R105, PT, PT, R109, UR14, RZ, P3, !PT ;  /* 0x0000000e6d697c10 */ /* 0x000fe20009ffe4ff */
[----:B------:R-:W-:Y:S04]  /*31290*/  LDGSTS.E [R250+-0x5d300], desc[UR22][R164.64], P2 ;  /* 0xa2d00000a4fa7fae */ /* 0x000fe800091a1016 */
[----:B------:R-:W4:Y:S04]  /*312a0*/  LDL.LU.64 R108, [R1+0x188] ;  /* 0x00018800016c7983 */ /* 0x000f280000300a00 */
[----:B------:R-:W-:Y:S04]  /*312b0*/  LDGSTS.E [R250+-0x5cf00], desc[UR22][R172.64], P2 ;  /* 0xa3100000acfa7fae */ /* 0x000fe800091a1016 */
[----:B------:R-:W-:Y:S04]  /*312c0*/  LDGSTS.E [R250+-0x5cb00], desc[UR22][R186.64], P2 ;  /* 0xa3500000bafa7fae */ /* 0x000fe800091a1016 */
[----:B------:R-:W-:Y:S04]  /*312d0*/  LDGSTS.E [R250+-0x5c700], desc[UR22][R188.64], P2 ;  /* 0xa3900000bcfa7fae */ /* 0x000fe800091a1016 */
[----:B------:R-:W-:Y:S04]  /*312e0*/  STL.64 [R1+0x88], R106 ;  /* 0x0000886a01007387 */ /* 0x000fe80000100a00 */
[----:B------:R-:W-:Y:S04]  /*312f0*/  LDGSTS.E [R250+-0x5c300], desc[UR22][R196.64], P2 ;  /* 0xa3d00000c4fa7fae */ /* 0x000fe800091a1016 */
[----:B------:R1:W-:Y:S04]  /*31300*/  STL.64 [R1+0x98], R104 ;  /* 0x0000986801007387 */ /* 0x0003e80000100a00 */
[----:B------:R-:W-:Y:S04]  /*31310*/  LDGSTS.E [R250+-0x5bf00], desc[UR22][R204.64], P2 ;  /* 0xa4100000ccfa7fae */ /* 0x000fe800091a1016 */
[----:B------:R-:W-:Y:S04]  /*31320*/  LDGSTS.E [R250+-0x5bb00], desc[UR22][R212.64], P2 ;  /* 0xa4500000d4fa7fae */ /* 0x000fe800091a1016 */
[----:B------:R-:W-:Y:S04]  /*31330*/  LDGSTS.E [R250+-0x5b700], desc[UR22][R220.64], P2 ;  /* 0xa4900000dcfa7fae */ /* 0x000fe800091a1016 */
[----:B------:R-:W-:Y:S04]  /*31340*/  LDGSTS.E [R250+-0x5b300], desc[UR22][R106.64], P2 ;  /* 0xa4d000006afa7fae */ /* 0x000fe800091a1016 */
[----:B------:R1:W-:Y:S01]  /*31350*/  LDGSTS.E [R250+-0x5af00], desc[UR22][R104.64], P2 ;  /* 0xa510000068fa7fae */ /* 0x0003e200091a1016 */
[----:B--2---:R-:W-:-:S04]  /*31360*/  IADD3 R6, P3, PT, R12, UR13, RZ ;  /* 0x0000000d0c067c10 */ /* 0x004fc8000ff7e0ff */
[----:B------:R-:W-:Y:S02]  /*31370*/  IADD3.X R7, PT, PT, R13, UR14, RZ, P3, !PT ;  /* 0x0000000e0d077c10 */ /* 0x000fe40009ffe4ff */
[----:B------:R-:W2:Y:S01]  /*31380*/  LDL.LU.64 R12, [R1+0x180] ;  /* 0x00018000010c7983 */ /* 0x000ea20000300a00 */
[----:B-1----:R-:W-:-:S03]  /*31390*/  IADD3 R104, P3, PT, R118, UR13, RZ ;  /* 0x0000000d76687c10 */ /* 0x002fc6000ff7e0ff */
[----:B------:R1:W-:Y:S04]  /*313a0*/  STL.64 [R1+0xb0], R6 ;  /* 0x0000b00601007387 */ /* 0x0003e80000100a00 */
[----:B------:R-:W2:Y:S01]  /*313b0*/  LDL.LU.64 R106, [R1+0x178] ;  /* 0x00017800016a7983 */ /* 0x000ea20000300a00 */
[----:B------:R-:W-:-:S03]  /*313c0*/  IADD3.X R105, PT, PT, R119, UR14, RZ, P3, !PT ;  /* 0x0000000e77697c10 */ /* 0x000fc60009ffe4ff */
[----:B------:R1:W-:Y:S04]  /*313d0*/  LDGSTS.E [R250+-0x5ab00], desc[UR22][R6.64], P2 ;  /* 0xa550000006fa7fae */ /* 0x0003e800091a1016 */
[----:B------:R-:W-:Y:S01]  /*313e0*/  LDGSTS.E [R250+-0x5a700], desc[UR22][R104.64], P2 ;  /* 0xa590000068fa7fae */ /* 0x000fe200091a1016 */
[----:B---3--:R-:W-:-:S04]  /*313f0*/  IADD3 R118, P3, PT, R112, UR13, RZ ;  /* 0x0000000d70767c10 */ /* 0x008fc8000ff7e0ff */
[----:B------:R-:W-:Y:S02]  /*31400*/  IADD3.X R119, PT, PT, R113, UR14, RZ, P3, !PT ;  /* 0x0000000e71777c10 */ /* 0x000fe40009ffe4ff */
[----:B------:R-:W3:Y:S01]  /*31410*/  LDL.LU.64 R112, [R1+0x170] ;  /* 0x0001700001707983 */ /* 0x000ee20000300a00 */
[----:B-1----:R-:W-:-:S03]  /*31420*/  IADD3 R6, P3, PT, R120, UR13, RZ ;  /* 0x0000000d78067c10 */ /* 0x002fc6000ff7e0ff */
[----:B------:R1:W-:Y:S01]  /*31430*/  STL.64 [R1+0xc0], R104 ;  /* 0x0000c06801007387 */ /* 0x0003e20000100a00 */
[----:B------:R-:W-:-:S03]  /*31440*/  IADD3.X R7, PT, PT, R121, UR14, RZ, P3, !PT ;  /* 0x0000000e79077c10 */ /* 0x000fc60009ffe4ff */
[----:B------:R1:W-:Y:S04]  /*31450*/  STL.64 [R1+0xd8], R118 ;  /* 0x0000d87601007387 */ /* 0x0003e80000100a00 */
[----:B------:R-:W3:Y:S04]  /*31460*/  LDL.LU.64 R120, [R1+0x168] ;  /* 0x0001680001787983 */ /* 0x000ee80000300a00 */
[----:B-1----:R-:W3:Y:S04]  /*31470*/  LDL.LU.64 R104, [R1+0x160] ;  /* 0x0001600001687983 */ /* 0x002ee80000300a00 */
[----:B------:R1:W-:Y:S04]  /*31480*/  LDGSTS.E [R250+-0x5a300], desc[UR22][R118.64], P2 ;  /* 0xa5d0000076fa7fae */ /* 0x0003e800091a1016 */
[----:B------:R4:W-:Y:S04]  /*31490*/  STL.64 [R1+0x1a8], R6 ;  /* 0x0001a80601007387 */ /* 0x0009e80000100a00 */
[----:B------:R4:W-:Y:S01]  /*314a0*/  LDGSTS.E [R250+-0x59f00], desc[UR22][R6.64], P2 ;  /* 0xa610000006fa7fae */ /* 0x0009e200091a1016 */
[----:B-1----:R-:W-:-:S04]  /*314b0*/  IADD3 R118, P3, PT, R114, UR13, RZ ;  /* 0x0000000d72767c10 */ /* 0x002fc8000ff7e0ff */
[----:B------:R-:W-:-:S05]  /*314c0*/  IADD3.X R119, PT, PT, R115, UR14, RZ, P3, !PT ;  /* 0x0000000e73777c10 */ /* 0x000fca0009ffe4ff */
[----:B------:R1:W-:Y:S01]  /*314d0*/  LDGSTS.E [R250+-0x59b00], desc[UR22][R118.64], P2 ;  /* 0xa650000076fa7fae */ /* 0x0003e200091a1016 */
[----:B----4-:R-:W-:-:S04]  /*314e0*/  IADD3 R114, P3, PT, R16, UR13, RZ ;  /* 0x0000000d10727c10 */ /* 0x010fc8000ff7e0ff */
[----:B------:R-:W-:Y:S02]  /*314f0*/  IADD3.X R115, PT, PT, R17, UR14, RZ, P3, !PT ;  /* 0x0000000e11737c10 */ /* 0x000fe40009ffe4ff */
[----:B------:R-:W4:Y:S01]  /*31500*/  LDL.LU.64 R16, [R1+0x158] ;  /* 0x0001580001107983 */ /* 0x000f220000300a00 */
[----:B------:R-:W-:-:S03]  /*31510*/  IADD3 R6, P3, PT, R116, UR13, RZ ;  /* 0x0000000d74067c10 */ /* 0x000fc6000ff7e0ff */
[----:B------:R1:W-:Y:S01]  /*31520*/  STL.64 [R1+0x1a0], R118 ;  /* 0x0001a07601007387 */ /* 0x0003e20000100a00 */
[----:B------:R-:W-:-:S03]  /*31530*/  IADD3.X R7, PT, PT, R117, UR14, RZ, P3, !PT ;  /* 0x0000000e75077c10 */ /* 0x000fc60009ffe4ff */
[----:B------:R1:W-:Y:S04]  /*31540*/  STL.64 [R1+0x198], R114 ;  /* 0x0001987201007387 */ /* 0x0003e80000100a00 */
[----:B------:R-:W4:Y:S04]  /*31550*/  LDL.LU.64 R116, [R1+0x150] ;  /* 0x0001500001747983 */ /* 0x000f280000300a00 */
[----:B------:R-:W-:Y:S01]  /*31560*/  LDGSTS.E [R250+-0x59700], desc[UR22][R114.64], P2 ;  /* 0xa690000072fa7fae */ /* 0x000fe200091a1016 */
[----:B-1----:R-:W-:-:S03]  /*31570*/  IADD3 R118, P3, PT, R108, UR13, RZ ;  /* 0x0000000d6c767c10 */ /* 0x002fc6000ff7e0ff */
[----:B------:R1:W-:Y:S01]  /*31580*/  STL.64 [R1+0x190], R6 ;  /* 0x0001900601007387 */ /* 0x0003e20000100a00 */
[----:B------:R-:W-:-:S03]  /*31590*/  IADD3.X R119, PT, PT, R109, UR14, RZ, P3, !PT ;  /* 0x0000000e6d777c10 */ /* 0x000fc60009ffe4ff */
[----:B------:R1:W-:Y:S04]  /*315a0*/  LDGSTS.E [R250+-0x59300], desc[UR22][R6.64], P2 ;  /* 0xa6d0000006fa7fae */ /* 0x0003e800091a1016 */
[----:B------:R-:W4:Y:S04]  /*315b0*/  LDL.LU.64 R114, [R1+0x148] ;  /* 0x0001480001727983 */ /* 0x000f280000300a00 */
[----:B------:R3:W-:Y:S01]  /*315c0*/  LDGSTS.E [R250+-0x58f00], desc[UR22][R118.64], P2 ;  /* 0xa710000076fa7fae */ /* 0x0007e200091a1016 */
[----:B--2---:R-:W-:-:S04]  /*315d0*/  IADD3 R108, P3, PT, R12, UR13, RZ ;  /* 0x0000000d0c6c7c10 */ /* 0x004fc8000ff7e0ff */
[----:B------:R-:W-:Y:S02]  /*315e0*/  IADD3.X R109, PT, PT, R13, UR14, RZ, P3, !PT ;  /* 0x0000000e0d6d7c10 */ /* 0x000fe40009ffe4ff */
[----:B------:R-:W2:Y:S01]  /*315f0*/  LDL.LU.64 R12, [R1+0x140] ;  /* 0x00014000010c7983 */ /* 0x000ea20000300a00 */
[----:B-1----:R-:W-:-:S03]  /*31600*/  IADD3 R6, P3, PT, R106, UR13, RZ ;  /* 0x0000000d6a067c10 */ /* 0x002fc6000ff7e0ff */
[----:B------:R3:W-:Y:S01]  /*31610*/  STL.64 [R1+0x1c0], R118 ;  /* 0x0001c07601007387 */ /* 0x0007e20000100a00 */
[----:B------:R-:W-:-:S03]  /*31620*/  IADD3.X R7, PT, PT, R107, UR14, RZ, P3, !PT ;  /* 0x0000000e6b077c10 */ /* 0x000fc60009ffe4ff */
[----:B------:R1:W-:Y:S04]  /*31630*/  STL.64 [R1+0x1d0], R108 ;  /* 0x0001d06c01007387 */ /* 0x0003e80000100a00 */
[----:B------:R-:W2:Y:S04]  /*31640*/  LDL.LU.64 R106, [R1+0x138] ;  /* 0x00013800016a7983 */ /* 0x000ea80000300a00 */
[----:B------:R-:W-:Y:S01]  /*31650*/  LDGSTS.E [R250+-0x58b00], desc[UR22][R108.64], P2 ;  /* 0xa75000006cfa7fae */ /* 0x000fe200091a1016 */
[----:B---3--:R-:W-:-:S03]  /*31660*/  IADD3 R118, P3, PT, R112, UR13, RZ ;  /* 0x0000000d70767c10 */ /* 0x008fc6000ff7e0ff */
[----:B------:R3:W-:Y:S01]  /*31670*/  STL.64 [R1+0x178], R6 ;  /* 0x0001780601007387 */ /* 0x0007e20000100a00 */
[----:B------:R-:W-:-:S03]  /*31680*/  IADD3.X R119, PT, PT, R113, UR14, RZ, P3, !PT ;  /* 0x0000000e71777c10 */ /* 0x000fc60009ffe4ff */
[----:B-1----:R-:W2:Y:S04]  /*31690*/  LDL.LU.64 R108, [R1+0x130] ;  /* 0x00013000016c7983 */ /* 0x002ea80000300a00 */
[----:B------:R3:W-:Y:S01]  /*316a0*/  LDGSTS.E [R250+-0x58700], desc[UR22][R6.64], P2 ;  /* 0xa790000006fa7fae */ /* 0x0007e200091a1016 */
[----:B------:R-:W-:-:S03]  /*316b0*/  IADD3 R112, P3, PT, R120, UR13, RZ ;  /* 0x0000000d78707c10 */ /* 0x000fc6000ff7e0ff */
[----:B------:R-:W-:Y:S01]  /*316c0*/  STL.64 [R1+0x170], R118 ;  /* 0x0001707601007387 */ /* 0x000fe20000100a00 */
[----:B------:R-:W-:-:S03]  /*316d0*/  IADD3.X R113, PT, PT, R121, UR14, RZ, P3, !PT ;  /* 0x0000000e79717c10 */ /* 0x000fc60009ffe4ff */
[----:B------:R-:W-:Y:S01]  /*316e0*/  LDGSTS.E [R250+-0x58300], desc[UR22][R118.64], P2 ;  /* 0xa7d0000076fa7fae */ /* 0x000fe200091a1016 */
[----:B---3--:R-:W-:-:S03]  /*316f0*/  IADD3 R6, P3, PT, R104, UR13, RZ ;  /* 0x0000000d68067c10 */ /* 0x008fc6000ff7e0ff */
[----:B------:R4:W-:Y:S01]  /*31700*/  LDGSTS.E [R250+-0x4ff00], desc[UR22][R112.64], P2 ;  /* 0xb010000070fa7fae */ /* 0x0009e200091a1016 */
[----:B------:R-:W-:-:S03]  /*31710*/  IADD3.X R7, PT, PT, R105, UR14, RZ, P3, !PT ;  /* 0x0000000e69077c10 */ /* 0x000fc60009ffe4ff */
[----:B------:R-:W3:Y:S04]  /*31720*/  LDL.LU.64 R104, [R1+0x128] ;  /* 0x0001280001687983 */ /* 0x000ee80000300a00 */
[----:B------:R4:W-:Y:S04]  /*31730*/  STL.64 [R1+0x3c8], R112 ;  /* 0x0003c87001007387 */ /* 0x0009e80000100a00 */
[----:B------:R1:W-:Y:S04]  /*31740*/  STL.64 [R1+0x3f8], R6 ;  /* 0x0003f80601007387 */ /* 0x0003e80000100a00 */
[----:B------:R-:W3:Y:S04]  /*31750*/  LDL.LU.64 R128, [R1+0x120] ;  /* 0x0001200001807983 */ /* 0x000ee80000300a00 */
[----:B------:R-:W3:Y:S04]  /*31760*/  LDL.LU.64 R120, [R1+0x118] ;  /* 0x0001180001787983 */ /* 0x000ee80000300a00 */
[----:B------:R1:W-:Y:S01]  /*31770*/  LDGSTS.E [R250+-0x4fb00], desc[UR22][R6.64], P2 ;  /* 0xb050000006fa7fae */ /* 0x0003e200091a1016 */
[----:B----4-:R-:W-:-:S04]  /*31780*/  IADD3 R112, P3, PT, R16, UR13, RZ ;  /* 0x0000000d10707c10 */ /* 0x010fc8000ff7e0ff */
[----:B------:R-:W-:Y:S02]  /*31790*/  IADD3.X R113, PT, PT, R17, UR14, RZ, P3, !PT ;  /* 0x0000000e11717c10 */ /* 0x000fe40009ffe4ff */
[----:B------:R-:W-:-:S03]  /*317a0*/  IADD3 R16, P3, PT, R116, UR13, RZ ;  /* 0x0000000d74107c10 */ /* 0x000fc6000ff7e0ff */
[----:B------:R-:W-:Y:S01]  /*317b0*/  LDGSTS.E [R250+-0x4f700], desc[UR22][R112.64], P2 ;  /* 0xb090000070fa7fae */ /* 0x000fe200091a1016 */
[----:B------:R-:W-:-:S03]  /*317c0*/  IADD3.X R17, PT, PT, R117, UR14, RZ, P3, !PT ;  /* 0x0000000e75117c10 */ /* 0x000fc60009ffe4ff */
[----:B------:R-:W-:Y:S04]  /*317d0*/  STL.64 [R1+0x430], R112 ;  /* 0x0004307001007387 */ /* 0x000fe80000100a00 */
[----:B------:R2:W-:Y:S04]  /*317e0*/  STL.64 [R1+0x460], R16 ;  /* 0x0004601001007387 */ /* 0x0005e80000100a00 */
[----:B------:R2:W-:Y:S01]  /*317f0*/  LDGSTS.E [R250+-0x4f300], desc[UR22][R16.64], P2 ;  /* 0xb0d0000010fa7fae */ /* 0x0005e200091a1016 */
[----:B-1----:R-:W-:-:S04]  /*31800*/  IADD3 R6, P3, PT, R114, UR13, RZ ;  /* 0x0000000d72067c10 */ /* 0x002fc8000ff7e0ff */
[----:B------:R-:W-:Y:S02]  /*31810*/  IADD3.X R7, PT, PT, R115, UR14, RZ, P3, !PT ;  /* 0x0000000e73077c10 */ /* 0x000fe40009ffe4ff */
[----:B------:R-:W4:Y:S04]  /*31820*/  LDL.LU.64 R114, [R1+0x110] ;  /* 0x0001100001727983 */ /* 0x000f280000300a00 */
[----:B------:R1:W-:Y:S04]  /*31830*/  STL.64 [R1+0x498], R6 ;  /* 0x0004980601007387 */ /* 0x0003e80000100a00 */
[----:B------:R-:W4:Y:S04]  /*31840*/  LDL.LU.64 R124, [R1+0x108] ;  /* 0x00010800017c7983 */ /* 0x000f280000300a00 */
[----:B------:R-:W4:Y:S04]  /*31850*/  LDL.LU.64 R122, [R1+0x100] ;  /* 0x00010000017a7983 */ /* 0x000f280000300a00 */
[----:B------:R1:W-:Y:S01]  /*31860*/  LDGSTS.E [R250+-0x4ef00], desc[UR22][R6.64], P2 ;  /* 0xb110000006fa7fae */ /* 0x0003e200091a1016 */
[----:B--2---:R-:W-:-:S04]  /*31870*/  IADD3 R16, P3, PT, R12, UR13, RZ ;  /* 0x0000000d0c107c10 */ /* 0x004fc8000ff7e0ff */
[----:B------:R-:W-:-:S05]  /*31880*/  IADD3.X R17, PT, PT, R13, UR14, RZ, P3, !PT ;  /* 0x0000000e0d117c10 */ /* 0x000fca0009ffe4ff */
[----:B------:R-:W-:Y:S01]  /*31890*/  LDGSTS.E [R250+-0x4eb00], desc[UR22][R16.64], P2 ;  /* 0xb150000010fa7fae */ /* 0x000fe200091a1016 */
[----:B------:R-:W-:-:S04]  /*318a0*/  IADD3 R12, P3, PT, R106, UR13, RZ ;  /* 0x0000000d6a0c7c10 */ /* 0x000fc8000ff7e0ff */
[----:B------:R-:W-:Y:S02]  /*318b0*/  IADD3.X R13, PT, PT, R107, UR14, RZ, P3, !PT ;  /* 0x0000000e6b0d7c10 */ /* 0x000fe40009ffe4ff */
[----:B------:R-:W2:Y:S04]  /*318c0*/  LDL.LU.64 R106, [R1+0xf8] ;  /* 0x0000f800016a7983 */ /* 0x000ea80000300a00 */
[----:B------:R3:W-:Y:S04]  /*318d0*/  STL.64 [R1+0x4c0], R16 ;  /* 0x0004c01001007387 */ /* 0x0007e80000100a00 */
[----:B------:R-:W2:Y:S01]  /*318e0*/  LDL.LU.64 R118, [R1+0xf0] ;  /* 0x0000f00001767983 */ /* 0x000ea20000300a00 */
[----:B-1----:R-:W-:-:S03]  /*318f0*/  IADD3 R6, P3, PT, R108, UR13, RZ ;  /* 0x0000000d6c067c10 */ /* 0x002fc6000ff7e0ff */
[----:B------:R1:W-:Y:S01]  /*31900*/  STL.64 [R1+0x4f8], R12 ;  /* 0x0004f80c01007387 */ /* 0x0003e20000100a00 */
[----:B------:R-:W-:-:S03]  /*31910*/  IADD3.X R7, PT, PT, R109, UR14, RZ, P3, !PT ;  /* 0x0000000e6d077c10 */ /* 0x000fc60009ffe4ff */
[----:B------:R-:W2:Y:S04]  /*31920*/  LDL.64 R116, [R1+0xe8] ;  /* 0x0000e80001747983 */ /* 0x000ea80000100a00 */
[----:B------:R1:W-:Y:S04]  /*31930*/  LDGSTS.E [R250+-0x4e700], desc[UR22][R12.64], P2 ;  /* 0xb19000000cfa7fae */ /* 0x0003e800091a1016 */
[----:B------:R3:W-:Y:S04]  /*31940*/  STL.64 [R1+0x528], R6 ;  /* 0x0005280601007387 */ /* 0x0007e80000100a00 */
[----:B---3--:R-:W3:Y:S01]  /*31950*/  LDL.64 R16, [R1+0xe0] ;  /* 0x0000e00001107983 */ /* 0x008ee20000100a00 */
[----:B-1----:R-:W-:-:S03]  /*31960*/  IADD3 R12, P3, PT, R104, UR13, RZ ;  /* 0x0000000d680c7c10 */ /* 0x002fc6000ff7e0ff */
[----:B------:R-:W3:Y:S01]  /*31970*/  LDL.64 R112, [R1+0xb8] ;  /* 0x0000b80001707983 */ /* 0x000ee20000100a00 */
[----:B------:R-:W-:-:S03]  /*31980*/  IADD3.X R13, PT, PT, R105, UR14, RZ, P3, !PT ;  /* 0x0000000e690d7c10 */ /* 0x000fc60009ffe4ff */
[----:B------:R1:W-:Y:S04]  /*31990*/  LDGSTS.E [R250+-0x4e300], desc[UR22][R6.64], P2 ;  /* 0xb1d0000006fa7fae */ /* 0x0003e800091a1016 */
[----:B------:R-:W3:Y:S01]  /*319a0*/  LDL.64 R108, [R1+0x78] ;  /* 0x00007800016c7983 */ /* 0x000ee20000100a00 */
[----:B------:R-:W-:-:S03]  /*319b0*/  IADD3 R104, P3, PT, R128, UR13, RZ ;  /* 0x0000000d80687c10 */ /* 0x000fc6000ff7e0ff */
[----:B------:R-:W-:Y:S01]  /*319c0*/  LDGSTS.E [R250+-0x4df00], desc[UR22][R12.64], P2 ;  /* 0xb21000000cfa7fae */ /* 0x000fe200091a1016 */
[----:B------:R-:W-:Y:S02]  /*319d0*/  IADD3.X R105, PT, PT, R129, UR14, RZ, P3, !PT ;  /* 0x0000000e81697c10 */ /* 0x000fe40009ffe4ff */
[----:B-1----:R-:W-:Y:S01]  /*319e0*/  IADD3 R6, P3, PT, R120, UR13, RZ ;  /* 0x0000000d78067c10 */ /* 0x002fe2000ff7e0ff */
[----:B------:R1:W-:Y:S03]  /*319f0*/  STL.64 [R1+0x558], R12 ;  /* 0x0005580c01007387 */ /* 0x0003e60000100a00 */
[----:B------:R-:W-:Y:S01]  /*31a00*/  IADD3.X R7, PT, PT, R121, UR14, RZ, P3, !PT ;  /* 0x0000000e79077c10 */ /* 0x000fe20009ffe4ff */
[----:B------:R1:W-:Y:S04]  /*31a10*/  STL.64 [R1+0x570], R104 ;  /* 0x0005706801007387 */ /* 0x0003e80000100a00 */
[----:B------:R-:W-:Y:S04]  /*31a20*/  LDGSTS.E [R250+-0x4db00], desc[UR22][R104.64], P2 ;  /* 0xb250000068fa7fae */ /* 0x000fe800091a1016 */
[----:B-1----:R-:W3:Y:S04]  /*31a30*/  LDL.LU.64 R12, [R1+0x60] ;  /* 0x00006000010c7983 */ /* 0x002ee80000300a00 */
[----:B------:R1:W-:Y:S04]  /*31a40*/  STL.64 [R1+0x590], R6 ;  /* 0x0005900601007387 */ /* 0x0003e80000100a00 */
[----:B------:R-:W3:Y:S04]  /*31a50*/  LDL.LU.64 R104, [R1+0x20] ;  /* 0x0000200001687983 */ /* 0x000ee80000300a00 */
[----:B------:R1:W-:Y:S01]  /*31a60*/  LDGSTS.E [R250+-0x4d700], desc[UR22][R6.64], P2 ;  /* 0xb290000006fa7fae */ /* 0x0003e200091a1016 */
[----:B----4-:R-:W-:-:S04]  /*31a70*/  IADD3 R120, P3, PT, R114, UR13, RZ ;  /* 0x0000000d72787c10 */ /* 0x010fc8000ff7e0ff */
[----:B------:R-:W-:Y:S02]  /*31a80*/  IADD3.X R121, PT, PT, R115, UR14, RZ, P3, !PT ;  /* 0x0000000e73797c10 */ /* 0x000fe40009ffe4ff */
[----:B------:R-:W-:-:S03]  /*31a90*/  IADD3 R114, P3, PT, R124, UR13, RZ ;  /* 0x0000000d7c727c10 */ /* 0x000fc6000ff7e0ff */
[----:B------:R-:W-:Y:S01]  /*31aa0*/  LDGSTS.E [R250+-0x4d300], desc[UR22][R120.64], P2 ;  /* 0xb2d0000078fa7fae */ /* 0x000fe200091a1016 */
[----:B------:R-:W-:Y:S02]  /*31ab0*/  IADD3.X R115, PT, PT, R125, UR14, RZ, P3, !PT ;  /* 0x0000000e7d737c10 */ /* 0x000fe40009ffe4ff */
[----:B-1----:R-:W-:Y:S01]  /*31ac0*/  IADD3 R6, P3, PT, R122, UR13, RZ ;  /* 0x0000000d7a067c10 */ /* 0x002fe2000ff7e0ff */
[----:B------:R-:W-:Y:S03]  /*31ad0*/  STL.64 [R1+0x5b0], R120 ;  /* 0x0005b07801007387 */ /* 0x000fe60000100a00 */
[----:B------:R-:W-:Y:S01]  /*31ae0*/  IADD3.X R7, PT, PT, R123, UR14, RZ, P3, !PT ;  /* 0x0000000e7b077c10 */ /* 0x000fe20009ffe4ff */
[----:B------:R2:W-:Y:S04]  /*31af0*/  STL.64 [R1+0x5d0], R114 ;  /* 0x0005d07201007387 */ /* 0x0005e80000100a00 */
[----:B------:R2:W-:Y:S04]  /*31b00*/  LDGSTS.E [R250+-0x4cf00], desc[UR22][R114.64], P2 ;  /* 0xb310000072fa7fae */ /* 0x0005e800091a1016 */
[----:B------:R1:W-:Y:S04]  /*31b10*/  STL.64 [R1+0x5f0], R6 ;  /* 0x0005f00601007387 */ /* 0x0003e80000100a00 */
[----:B------:R1:W-:Y:S01]  /*31b20*/  LDGSTS.E [R250+-0x4cb00], desc[UR22][R6.64], P2 ;  /* 0xb350000006fa7fae */ /* 0x0003e200091a1016 */
[----:B--2---:R-:W-:-:S04]  /*31b30*/  IADD3 R114, P3, PT, R106, UR13, RZ ;  /* 0x0000000d6a727c10 */ /* 0x004fc8000ff7e0ff */
[----:B------:R-:W-:Y:S02]  /*31b40*/  IADD3.X R115, PT, PT, R107, UR14, RZ, P3, !PT ;  /* 0x0000000e6b737c10 */ /* 0x000fe40009ffe4ff */
[----:B------:R-:W-:-:S03]  /*31b50*/  IADD3 R106, P3, PT, R118, UR13, RZ ;  /* 0x0000000d766a7c10 */ /* 0x000fc6000ff7e0ff */
[----:B------:R-:W-:Y:S01]  /*31b60*/  LDGSTS.E [R250+-0x4c700], desc[UR22][R114.64], P2 ;  /* 0xb390000072fa7fae */ /* 0x000fe200091a1016 */
[----:B------:R-:W-:-:S03]  /*31b70*/  IADD3.X R107, PT, PT, R119, UR14, RZ, P3, !PT ;  /* 0x0000000e776b7c10 */ /* 0x000fc60009ffe4ff */
[----:B------:R-:W-:Y:S01]  /*31b80*/  STL.64 [R1+0x610], R114 ;  /* 0x0006107201007387 */ /* 0x000fe20000100a00 */
[----:B-1----:R-:W-:-:S03]  /*31b90*/  IADD3 R6, P3, PT, R116, UR13, RZ ;  /* 0x0000000d74067c10 */ /* 0x002fc6000ff7e0ff */
[----:B------:R3:W-:Y:S01]  /*31ba0*/  STL.64 [R1+0x630], R106 ;  /* 0x0006306a01007387 */ /* 0x0007e20000100a00 */
[----:B------:R-:W-:-:S03]  /*31bb0*/  IADD3.X R7, PT, PT, R117, UR14, RZ, P3, !PT ;  /* 0x0000000e75077c10 */ /* 0x000fc60009ffe4ff */
[----:B------:R3:W-:Y:S04]  /*31bc0*/  LDGSTS.E [R250+-0x4c300], desc[UR22][R106.64], P2 ;  /* 0xb3d000006afa7fae */ /* 0x0007e800091a1016 */
[----:B------:R1:W-:Y:S04]  /*31bd0*/  STL.64 [R1+0x648], R6 ;  /* 0x0006480601007387 */ /* 0x0003e80000100a00 */
[----:B------:R1:W-:Y:S01]  /*31be0*/  LDGSTS.E [R250+-0x4bf00], desc[UR22][R6.64], P2 ;  /* 0xb410000006fa7fae */ /* 0x0003e200091a1016 */
[----:B---3--:R-:W-:-:S04]  /*31bf0*/  IADD3 R106, P3, PT, R16, UR13, RZ ;  /* 0x0000000d106a7c10 */ /* 0x008fc8000ff7e0ff */
        /* <DEDUP_REMOVED lines=11> */
[----:B-1----:R-:W-:-:S04]  /*31cb0*/  IADD3 R16, P3, PT, R12, UR13, RZ ;  /* 0x0000000d0c107c10 */ /* 0x002fc8000ff7e0ff */
[----:B------:R-:W-:Y:S02]  /*31cc0*/  IADD3.X R17, PT, PT, R13, UR14, RZ, P3, !PT ;  /* 0x0000000e0d117c10 */ /* 0x000fe40009ffe4ff */
[----:B------:R-:W-:-:S03]  /*31cd0*/  IADD3 R12, P3, PT, R104, UR13, RZ ;  /* 0x0000000d680c7c10 */ /* 0x000fc6000ff7e0ff */
[----:B------:R-:W-:Y:S01]  /*31ce0*/  LDGSTS.E [R250+-0x4af00], desc[UR22][R16.64], P2 ;  /* 0xb510000010fa7fae */ /* 0x000fe200091a1016 */
[----:B------:R-:W-:Y:S02]  /*31cf0*/  IADD3.X R13, PT, PT, R105, UR14, RZ, P3, !PT ;  /* 0x0000000e690d7c10 */ /* 0x000fe40009ffe4ff */
[----:B--2---:R-:W-:Y:S01]  /*31d00*/  IADD3 R6, P3, PT, R10, UR13, RZ ;  /* 0x0000000d0a067c10 */ /* 0x004fe2000ff7e0ff */
[----:B------:R-:W-:Y:S03]  /*31d10*/  STL.64 [R1+0x6c0], R16 ;  /* 0x0006c01001007387 */ /* 0x000fe60000100a00 */
[----:B------:R-:W-:Y:S01]  /*31d20*/  IADD3.X R7, PT, PT, R11, UR14, RZ, P3, !PT ;  /* 0x0000000e0b077c10 */ /* 0x000fe20009ffe4ff */
[----:B------:R1:W-:Y:S04]  /*31d30*/  STL.64 [R1+0x6d8], R12 ;  /* 0x0006d80c01007387 */ /* 0x0003e80000100a00 */
[----:B------:R1:W-:Y:S04]  /*31d40*/  LDGSTS.E [R250+-0x4ab00], desc[UR22][R12.64], P2 ;  /* 0xb55000000cfa7fae */ /* 0x0003e800091a1016 */
[----:B------:R2:W-:Y:S04]  /*31d50*/  STL.64 [R1+0x6f8], R6 ;  /* 0x0006f80601007387 */ /* 0x0005e80000100a00 */
[----:B------:R2:W-:Y:S01]  /*31d60*/  LDGSTS.E [R250+-0x4a700], desc[UR22][R6.64], P2 ;  /* 0xb590000006fa7fae */ /* 0x0005e200091a1016 */
[----:B-1----:R-:W-:-:S03]  /*31d70*/  IADD3 R12, P3, PT, R78, UR13, RZ ;  /* 0x0000000d4e0c7c10 */ /* 0x002fc6000ff7e0ff */
[----:B------:R-:W3:Y:S01]  /*31d80*/  LDL.LU.64 R104, [R1+0x1e0] ;  /* 0x0001e00001687983 */ /* 0x000ee20000300a00 */
[----:B------:R-:W-:Y:S02]  /*31d90*/  IADD3.X R13, PT, PT, R79, UR14, RZ, P3, !PT ;  /* 0x0000000e4f0d7c10 */ /* 0x000fe40009ffe4ff */
[----:B------:R-:W-:-:S03]  /*31da0*/  IADD3 R10, P3, PT, R84, UR13, RZ ;  /* 0x0000000d540a7c10 */ /* 0x000fc6000ff7e0ff */
[----:B------:R1:W-:Y:S01]  /*31db0*/  LDGSTS.E [R250+-0x4a300], desc[UR22][R12.64], P2 ;  /* 0xb5d000000cfa7fae */ /* 0x0003e200091a1016 */
[----:B------:R-:W-:Y:S02]  /*31dc0*/  IADD3.X R11, PT, PT, R85, UR14, RZ, P3, !PT ;  /* 0x0000000e550b7c10 */ /* 0x000fe40009ffe4ff */
[----:B--2---:R-:W-:Y:S01]  /*31dd0*/  IADD3 R6, P3, PT, R86, UR13, RZ ;  /* 0x0000000d56067c10 */ /* 0x004fe2000ff7e0ff */
[----:B------:R1:W-:Y:S03]  /*31de0*/  STL.64 [R1+0x710], R12 ;  /* 0x0007100c01007387 */ /* 0x0003e60000100a00 */
[----:B------:R-:W-:Y:S01]  /*31df0*/  IADD3.X R7, PT, PT, R87, UR14, RZ, P3, !PT ;  /* 0x0000000e57077c10 */ /* 0x000fe20009ffe4ff */
[----:B------:R2:W-:Y:S04]  /*31e00*/  STL.64 [R1+0x730], R10 ;  /* 0x0007300a01007387 */ /* 0x0005e80000100a00 */
[----:B------:R4:W-:Y:S04]  /*31e10*/  STL.64 [R1+0x748], R6 ;  /* 0x0007480601007387 */ /* 0x0009e80000100a00 */
[----:B------:R-:W3:Y:S04]  /*31e20*/  LDL.LU.64 R118, [R1+0x208] ;  /* 0x0002080001767983 */ /* 0x000ee80000300a00 */
[----:B------:R-:W3:Y:S04]  /*31e30*/  LDL.LU.64 R114, [R1+0x220] ;  /* 0x0002200001727983 */ /* 0x000ee80000300a00 */
[----:B------:R-:W3:Y:S01]  /*31e40*/  LDL.LU.64 R16, [R1+0x238] ;  /* 0x0002380001107983 */ /* 0x000ee20000300a00 */
[----:B-1----:R-:W-:-:S03]  /*31e50*/  IADD3 R12, P3, PT, R88, UR13, RZ ;  /* 0x0000000d580c7c10 */ /* 0x002fc6000ff7e0ff */
[----:B------:R2:W-:Y:S01]  /*31e60*/  LDGSTS.E [R250+-0x49f00], desc[UR22][R10.64], P2 ;  /* 0xb61000000afa7fae */ /* 0x0005e200091a1016 */
[----:B------:R-:W-:-:S03]  /*31e70*/  IADD3.X R13, PT, PT, R89, UR14, RZ, P3, !PT ;  /* 0x0000000e590d7c10 */ /* 0x000fc60009ffe4ff */
[----:B------:R4:W-:Y:S01]  /*31e80*/  LDGSTS.E [R250+-0x49b00], desc[UR22][R6.64], P2 ;  /* 0xb650000006fa7fae */ /* 0x0009e200091a1016 */
[----:B--2---:R-:W-:-:S03]  /*31e90*/  IADD3 R10, P3, PT, R90, UR13, RZ ;  /* 0x0000000d5a0a7c10 */ /* 0x004fc6000ff7e0ff */
[----:B------:R1:W-:Y:S01]  /*31ea0*/  STL.64 [R1+0x760], R12 ;  /* 0x0007600c01007387 */ /* 0x0003e20000100a00 */
[----:B------:R-:W-:-:S03]  /*31eb0*/  IADD3.X R11, PT, PT, R91, UR14, RZ, P3, !PT ;  /* 0x0000000e5b0b7c10 */ /* 0x000fc60009ffe4ff */
[----:B------:R-:W-:Y:S01]  /*31ec0*/  LDGSTS.E [R250+-0x49700], desc[UR22][R12.64], P2 ;  /* 0xb69000000cfa7fae */ /* 0x000fe200091a1016 */
[----:B----4-:R-:W-:-:S03]  /*31ed0*/  IADD3 R6, P3, PT, R92, UR13, RZ ;  /* 0x0000000d5c067c10 */ /* 0x010fc6000ff7e0ff */
[----:B------:R2:W-:Y:S01]  /*31ee0*/  STL.64 [R1+0x780], R10 ;  /* 0x0007800a01007387 */ /* 0x0005e20000100a00 */
[----:B------:R-:W-:-:S03]  /*31ef0*/  IADD3.X R7, PT, PT, R93, UR14, RZ, P3, !PT ;  /* 0x0000000e5d077c10 */ /* 0x000fc60009ffe4ff */
[----:B------:R2:W-:Y:S04]  /*31f00*/  LDGSTS.E [R250+-0x49300], desc[UR22][R10.64], P2 ;  /* 0xb6d000000afa7fae */ /* 0x0005e800091a1016 */
[----:B------:R4:W-:Y:S04]  /*31f10*/  STL.64 [R1+0x798], R6 ;  /* 0x0007980601007387 */ /* 0x0009e80000100a00 */
[----:B------:R-:W3:Y:S04]  /*31f20*/  LDL.LU.64 R108, [R1+0x240] ;  /* 0x00024000016c7983 */ /* 0x000ee80000300a00 */
[----:B------:R-:W3:Y:S01]  /*31f30*/  LDL.LU.64 R116, [R1+0x280] ;  /* 0x0002800001747983 */ /* 0x000ee20000300a00 */
[----:B------:R-:W-:-:S03]  /*31f40*/  IADD3 R78, P3, PT, R96, UR13, RZ ;  /* 0x0000000d604e7c10 */ /* 0x000fc6000ff7e0ff */
[----:B-1----:R-:W3:Y:S01]  /*31f50*/  LDL.LU.64 R12, [R1+0x2a0] ;  /* 0x0002a000010c7983 */ /* 0x002ee20000300a00 */
[----:B------:R-:W-:Y:S02]  /*31f60*/  IADD3.X R79, PT, PT, R97, UR14, RZ, P3, !PT ;  /* 0x0000000e614f7c10 */ /* 0x000fe40009ffe4ff */
[----:B--2---:R-:W-:Y:S01]  /*31f70*/  IADD3 R10, P3, PT, R100, UR13, RZ ;  /* 0x0000000d640a7c10 */ /* 0x004fe2000ff7e0ff */
[----:B------:R4:W-:Y:S03]  /*31f80*/  LDGSTS.E [R250+-0x48f00], desc[UR22][R6.64], P2 ;  /* 0xb710000006fa7fae */ /* 0x0009e600091a1016 */
[----:B------:R-:W-:Y:S01]  /*31f90*/  IADD3.X R11, PT, PT, R101, UR14, RZ, P3, !PT ;  /* 0x0000000e650b7c10 */ /* 0x000fe20009ffe4ff */
[----:B------:R-:W-:Y:S04]  /*31fa0*/  STL.64 [R1+0x7b8], R78 ;  /* 0x0007b84e01007387 */ /* 0x000fe80000100a00 */
[----:B------:R-:W-:Y:S01]  /*31fb0*/  LDGSTS.E [R250+-0x48b00], desc[UR22][R78.64], P2 ;  /* 0xb75000004efa7fae */ /* 0x000fe200091a1016 */
[----:B----4-:R-:W-:-:S03]  /*31fc0*/  IADD3 R6, P3, PT, R102, UR13, RZ ;  /* 0x0000000d66067c10 */ /* 0x010fc6000ff7e0ff */
[----:B------:R1:W-:Y:S01]  /*31fd0*/  STL.64 [R1+0x7d0], R10 ;  /* 0x0007d00a01007387 */ /* 0x0003e20000100a00 */
[----:B------:R-:W-:-:S03]  /*31fe0*/  IADD3.X R7, PT, PT, R103, UR14, RZ, P3, !PT ;  /* 0x0000000e67077c10 */ /* 0x000fc60009ffe4ff */
[----:B------:R-:W-:Y:S04]  /*31ff0*/  LDGSTS.E [R250+-0x48700], desc[UR22][R10.64], P2 ;  /* 0xb79000000afa7fae */ /* 0x000fe800091a1016 */
[----:B------:R2:W-:Y:S04]  /*32000*/  STL.64 [R1+0x7e0], R6 ;  /* 0x0007e00601007387 */ /* 0x0005e80000100a00 */
[----:B------:R-:W4:Y:S04]  /*32010*/  LDL.LU.64 R112, [R1+0x2b8] ;  /* 0x0002b80001707983 */ /* 0x000f280000300a00 */
[----:B------:R-:W2:Y:S04]  /*32020*/  LDL.LU.64 R106, [R1+0x2e0] ;  /* 0x0002e000016a7983 */ /* 0x000ea80000300a00 */
[----:B------:R1:W-:Y:S01]  /*32030*/  LDGSTS.E [R250+-0x48300], desc[UR22][R6.64], P2 ;  /* 0xb7d0000006fa7fae */ /* 0x0003e200091a1016 */
[----:B---3--:R-:W-:-:S04]  /*32040*/  IADD3 R88, P3, PT, R104, UR13, RZ ;  /* 0x0000000d68587c10 */ /* 0x008fc8000ff7e0ff */
[----:B------:R-:W-:Y:S02]  /*32050*/  IADD3.X R89, PT, PT, R105, UR14, RZ, P3, !PT ;  /* 0x0000000e69597c10 */ /* 0x000fe40009ffe4ff */
[----:B------:R-:W3:Y:S04]  /*32060*/  LDL.LU.64 R104, [R1+0x300] ;  /* 0x0003000001687983 */ /* 0x000ee80000300a00 */
[----:B------:R-:W3:Y:S04]  /*32070*/  LDL.LU.64 R122, [R1+0x310] ;  /* 0x00031000017a7983 */ /* 0x000ee80000300a00 */
[----:B------:R-:W3:Y:S01]  /*32080*/  LDL.LU.64 R120, [R1+0x340] ;  /* 0x0003400001787983 */ /* 0x000ee20000300a00 */
[----:B------:R-:W-:-:S04]  /*32090*/  IADD3 R84, P3, PT, R118, UR13, RZ ;  /* 0x0000000d76547c10 */ /* 0x000fc8000ff7e0ff */
[----:B------:R-:W-:Y:S02]  /*320a0*/  IADD3.X R85, PT, PT, R119, UR14, RZ, P3, !PT ;  /* 0x0000000e77557c10 */ /* 0x000fe40009ffe4ff */
[----:B------:R-:W-:-:S04]  /*320b0*/  IADD3 R102, P3, PT, R114, UR13, RZ ;  /* 0x0000000d72667c10 */ /* 0x000fc8000ff7e0ff */
[----:B------:R-:W-:Y:S02]  /*320c0*/  IADD3.X R103, PT, PT, R115, UR14, RZ, P3, !PT ;  /* 0x0000000e73677c10 */ /* 0x000fe40009ffe4ff */
[----:B------:R-:W-:-:S04]  /*320d0*/  IADD3 R96, P3, PT, R16, UR13, RZ ;  /* 0x0000000d10607c10 */ /* 0x000fc8000ff7e0ff */
[----:B------:R-:W-:Y:S02]  /*320e0*/  IADD3.X R97, PT, PT, R17, UR14, RZ, P3, !PT ;  /* 0x0000000e11617c10 */ /* 0x000fe40009ffe4ff */
        /* <DEDUP_REMOVED lines=10> */
[----:B----4-:R-:W-:-:S04]  /*32190*/  IADD3 R134, P3, PT, R112, UR13, RZ ;  /* 0x0000000d70867c10 */ /* 0x010fc8000ff7e0ff */
[----:B------:R-:W-:Y:S02]  /*321a0*/  IADD3.X R135, PT, PT, R113, UR14, RZ, P3, !PT ;  /* 0x0000000e71877c10 */ /* 0x000fe40009ffe4ff */
[----:B--2---:R-:W-:Y:S01]  /*321b0*/  IADD3 R142, P3, PT, R106, UR13, RZ ;  /* 0x0000000d6a8e7c10 */ /* 0x004fe2000ff7e0ff */
[----:B------:R-:W2:Y:S03]  /*321c0*/  LDL.LU.64 R112, [R1+0x3f0] ;  /* 0x0003f00001707983 */ /* 0x000ea60000300a00 */
[----:B------:R-:W-:Y:S02]  /*321d0*/  IADD3.X R143, PT, PT, R107, UR14, RZ, P3, !PT ;  /* 0x0000000e6b8f7c10 */ /* 0x000fe40009ffe4ff */
[----:B------:R-:W4:Y:S01]  /*321e0*/  LDL.LU.64 R106, [R1+0x420] ;  /* 0x00042000016a7983 */ /* 0x000f220000300a00 */
[----:B---3--:R-:W-:-:S04]  /*321f0*/  IADD3 R150, P3, PT, R104, UR13, RZ ;  /* 0x0000000d68967c10 */ /* 0x008fc8000ff7e0ff */
[----:B------:R-:W-:Y:S02]  /*32200*/  IADD3.X R151, PT, PT, R105, UR14, RZ, P3, !PT ;  /* 0x0000000e69977c10 */ /* 0x000fe40009ffe4ff */
[----:B------:R-:W3:Y:S01]  /*32210*/  LDL.LU.64 R104, [R1+0x478] ;  /* 0x0004780001687983 */ /* 0x000ee20000300a00 */
[----:B------:R-:W-:-:S04]  /*32220*/  IADD3 R158, P3, PT, R122, UR13, RZ ;  /* 0x0000000d7a9e7c10 */ /* 0x000fc8000ff7e0ff */
[----:B------:R-:W-:Y:S02]  /*32230*/  IADD3.X R159, PT, PT, R123, UR14, RZ, P3, !PT ;  /* 0x0000000e7b9f7c10 */ /* 0x000fe40009ffe4ff */
[----:B------:R-:W-:Y:S01]  /*32240*/  IADD3 R166, P3, PT, R120, UR13, RZ ;  /* 0x0000000d78a67c10 */ /* 0x000fe2000ff7e0ff */
[----:B------:R-:W1:Y:S03]  /*32250*/  LDL.LU.64 R122, [R1+0x530] ;  /* 0x00053000017a7983 */ /* 0x000e660000300a00 */
[----:B------:R-:W-:Y:S02]  /*32260*/  IADD3.X R167, PT, PT, R121, UR14, RZ, P3, !PT ;  /* 0x0000000e79a77c10 */ /* 0x000fe40009ffe4ff */
[----:B------:R-:W3:Y:S01]  /*32270*/  LDL.LU.64 R120, [R1+0x538] ;  /* 0x0005380001787983 */ /* 0x000ee20000300a00 */
[----:B------:R-:W-:-:S04]  /*32280*/  IADD3 R174, P3, PT, R16, UR13, RZ ;  /* 0x0000000d10ae7c10 */ /* 0x000fc8000ff7e0ff */
[----:B------:R-:W-:Y:S02]  /*32290*/  IADD3.X R175, PT, PT, R17, UR14, RZ, P3, !PT ;  /* 0x0000000e11af7c10 */ /* 0x000fe40009ffe4ff */
[----:B------:R-:W3:Y:S01]  /*322a0*/  LDL.LU.64 R16, [R1+0x520] ;  /* 0x0005200001107983 */ /* 0x000ee20000300a00 */
[----:B------:R-:W-:-:S04]  /*322b0*/  IADD3 R182, P3, PT, R118, UR13, RZ ;  /* 0x0000000d76b67c10 */ /* 0x000fc8000ff7e0ff */
[----:B------:R-:W-:Y:S02]  /*322c0*/  IADD3.X R183, PT, PT, R119, UR14, RZ, P3, !PT ;  /* 0x0000000e77b77c10 */ /* 0x000fe40009ffe4ff */
[----:B------:R-:W-:-:S04]  /*322d0*/  IADD3 R190, P3, PT, R12, UR13, RZ ;  /* 0x0000000d0cbe7c10 */ /* 0x000fc8000ff7e0ff */
[----:B------:R-:W-:Y:S02]  /*322e0*/  IADD3.X R191, PT, PT, R13, UR14, RZ, P3, !PT ;  /* 0x0000000e0dbf7c10 */ /* 0x000fe40009ffe4ff */
[----:B------:R-:W3:Y:S01]  /*322f0*/  LDL.LU.64 R12, [R1+0x510] ;  /* 0x00051000010c7983 */ /* 0x000ee20000300a00 */
[----:B------:R-:W-:-:S03]  /*32300*/  IADD3 R198, P3, PT, R116, UR13, RZ ;  /* 0x0000000d74c67c10 */ /* 0x000fc6000ff7e0ff */
[----:B------:R-:W3:Y:S01]  /*32310*/  LDL.LU.64 R118, [R1+0x4f0] ;  /* 0x0004f00001767983 */ /* 0x000ee20000300a00 */
[----:B------:R-:W-:-:S03]  /*32320*/  IADD3.X R199, PT, PT, R117, UR14, RZ, P3, !PT ;  /* 0x0000000e75c77c10 */ /* 0x000fc60009ffe4ff */
[----:B------:R-:W3:Y:S01]  /*32330*/  LDL.LU.64 R116, [R1+0x4e0] ;  /* 0x0004e00001747983 */ /* 0x000ee20000300a00 */
[----:B--2---:R-:W-:-:S04]  /*32340*/  IADD3 R206, P3, PT, R112, UR13, RZ ;  /* 0x0000000d70ce7c10 */ /* 0x004fc8000ff7e0ff */
[----:B------:R-:W-:Y:S02]  /*32350*/  IADD3.X R207, PT, PT, R113, UR14, RZ, P3, !PT ;  /* 0x0000000e71cf7c10 */ /* 0x000fe40009ffe4ff */
[----:B----4-:R-:W-:Y:S01]  /*32360*/  IADD3 R214, P3, PT, R106, UR13, RZ ;  /* 0x0000000d6ad67c10 */ /* 0x010fe2000ff7e0ff */
[----:B------:R-:W2:Y:S03]  /*32370*/  LDL.LU.64 R112, [R1+0x4c8] ;  /* 0x0004c80001707983 */ /* 0x000ea60000300a00 */
[----:B------:R-:W-:Y:S02]  /*32380*/  IADD3.X R215, PT, PT, R107, UR14, RZ, P3, !PT ;  /* 0x0000000e6bd77c10 */ /* 0x000fe40009ffe4ff */
[----:B------:R-:W4:Y:S01]  /*32390*/  LDL.LU.64 R106, [R1+0x4b8] ;  /* 0x0004b800016a7983 */ /* 0x000f220000300a00 */
[----:B---3--:R-:W-:-:S04]  /*323a0*/  IADD3 R222, P3, PT, R104, UR13, RZ ;  /* 0x0000000d68de7c10 */ /* 0x008fc8000ff7e0ff */
[----:B------:R-:W-:Y:S02]  /*323b0*/  IADD3.X R223, PT, PT, R105, UR14, RZ, P3, !PT ;  /* 0x0000000e69df7c10 */ /* 0x000fe40009ffe4ff */
[----:B------:R-:W3:Y:S01]  /*323c0*/  LDL.LU.64 R104, [R1+0x4a0] ;  /* 0x0004a00001687983 */ /* 0x000ee20000300a00 */
[----:B-1----:R-:W-:-:S04]  /*323d0*/  IADD3 R250, P3, PT, R122, UR13, RZ ;  /* 0x0000000d7afa7c10 */ /* 0x002fc8000ff7e0ff */
[----:B------:R-:W-:Y:S02]  /*323e0*/  IADD3.X R251, PT, PT, R123, UR14, RZ, P3, !PT ;  /* 0x0000000e7bfb7c10 */ /* 0x000fe40009ffe4ff */
[----:B------:R-:W-:-:S04]  /*323f0*/  IADD3 R10, P3, PT, R120, UR13, RZ ;  /* 0x0000000d780a7c10 */ /* 0x000fc8000ff7e0ff */
[----:B------:R-:W-:-:S05]  /*32400*/  IADD3.X R11, PT, PT, R121, UR14, RZ, P3, !PT ;  /* 0x0000000e790b7c10 */ /* 0x000fca0009ffe4ff */
[----:B------:R1:W-:Y:S04]  /*32410*/  STL.64 [R1+0x20], R10 ;  /* 0x0000200a01007387 */ /* 0x0003e80000100a00 */
[----:B------:R-:W3:Y:S01]  /*32420*/  LDL.LU.64 R120, [R1+0x488] ;  /* 0x0004880001787983 */ /* 0x000ee20000300a00 */
[----:B------:R-:W-:-:S04]  /*32430*/  IADD3 R6, P3, PT, R16, UR13, RZ ;  /* 0x0000000d10067c10 */ /* 0x000fc8000ff7e0ff */
[----:B------:R-:W-:-:S05]  /*32440*/  IADD3.X R7, PT, PT, R17, UR14, RZ, P3, !PT ;  /* 0x0000000e11077c10 */ /* 0x000fca0009ffe4ff */
[----:B------:R1:W-:Y:S04]  /*32450*/  STL.64 [R1+0x30], R6 ;  /* 0x0000300601007387 */ /* 0x0003e80000100a00 */
[----:B------:R-:W3:Y:S01]  /*32460*/  LDL.LU.64 R16, [R1+0x470] ;  /* 0x0004700001107983 */ /* 0x000ee20000300a00 */
[----:B------:R-:W-:-:S05]  /*32470*/  VIADD R3, R3, 0x100000 ;  /* 0x0010000003037836 */ /* 0x000fca0000000000 */
        /* <DEDUP_REMOVED lines=12> */
[----:B------:R-:W-:Y:S01]  /*32540*/  LDGSTS.E [R3+-0x5ce00], desc[UR22][R174.64], P2 ;  /* 0xa3200000ae037fae */ /* 0x000fe200091a1016 */
[----:B------:R-:W-:-:S03]  /*32550*/  IADD3 R78, P3, PT, R12, UR13, RZ ;  /* 0x0000000d0c4e7c10 */ /* 0x000fc6000ff7e0ff */
[----:B------:R-:W-:Y:S04]  /*32560*/  LDGSTS.E [R3+-0x5ca00], desc[UR22][R182.64], P2 ;  /* 0xa3600000b6037fae */ /* 0x000fe800091a1016 */
[----:B------:R-:W-:Y:S04]  /*32570*/  LDGSTS.E [R3+-0x5c600], desc[UR22][R190.64], P2 ;  /* 0xa3a00000be037fae */ /* 0x000fe800091a1016 */
[----:B------:R-:W-:Y:S04]  /*32580*/  LDGSTS.E [R3+-0x5c200], desc[UR22][R198.64], P2 ;  /* 0xa3e00000c6037fae */ /* 0x000fe800091a1016 */
[----:B------:R-:W-:Y:S01]  /*32590*/  LDGSTS.E [R3+-0x5be00], desc[UR22][R206.64], P2 ;  /* 0xa4200000ce037fae */ /* 0x000fe200091a1016 */
[----:B------:R-:W-:-:S03]  /*325a0*/  IADD3.X R79, PT, PT, R13, UR14, RZ, P3, !PT ;  /* 0x0000000e0d4f7c10 */ /* 0x000fc60009ffe4ff */
[----:B------:R-:W-:Y:S04]  /*325b0*/  LDGSTS.E [R3+-0x5ba00], desc[UR22][R214.64], P2 ;  /* 0xa4600000d6037fae */ /* 0x000fe800091a1016 */
[----:B------:R-:W-:Y:S04]  /*325c0*/  LDGSTS.E [R3+-0x5b600], desc[UR22][R222.64], P2 ;  /* 0xa4a00000de037fae */ /* 0x000fe800091a1016 */
[----:B------:R-:W-:Y:S04]  /*325d0*/  LDGSTS.E [R3+-0x5b200], desc[UR22][R250.64], P2 ;  /* 0xa4e00000fa037fae */ /* 0x000fe800091a1016 */
[----:B------:R1:W-:Y:S04]  /*325e0*/  LDGSTS.E [R3+-0x5ae00], desc[UR22][R10.64], P2 ;  /* 0xa52000000a037fae */ /* 0x0003e800091a1016 */
[----:B------:R2:W-:Y:S04]  /*325f0*/  LDGSTS.E [R3+-0x5aa00], desc[UR22][R6.64], P2 ;  /* 0xa560000006037fae */ /* 0x0005e800091a1016 */
[----:B------:R-:W3:Y:S01]  /*32600*/  LDL.LU.64 R12, [R1+0x450] ;  /* 0x00045000010c7983 */ /* 0x000ee20000300a00 */
[----:B-1----:R-:W-:-:S03]  /*32610*/  IADD3 R10, P3, PT, R118, UR13, RZ ;  /* 0x0000000d760a7c10 */ /* 0x002fc6000ff7e0ff */
[----:B------:R-:W-:Y:S01]  /*32620*/  LDGSTS.E [R3+-0x5a600], desc[UR22][R78.64], P2 ;  /* 0xa5a000004e037fae */ /* 0x000fe200091a1016 */
[----:B------:R-:W-:Y:S02]  /*32630*/  IADD3.X R11, PT, PT, R119, UR14, RZ, P3, !PT ;  /* 0x0000000e770b7c10 */ /* 0x000fe40009ffe4ff */
[----:B--2---:R-:W-:Y:S01]  /*32640*/  IADD3 R6, P3, PT, R116, UR13, RZ ;  /* 0x0000000d74067c10 */ /* 0x004fe2000ff7e0ff */
[----:B------:R-:W-:Y:S03]  /*32650*/  STL.64 [R1+0x48], R78 ;  /* 0x0000484e01007387 */ /* 0x000fe60000100a00 */
[----:B------:R-:W-:Y:S01]  /*32660*/  IADD3.X R7, PT, PT, R117, UR14, RZ, P3, !PT ;  /* 0x0000000e75077c10 */ /* 0x000fe20009ffe4ff */
[----:B------:R-:W-:Y:S04]  /*32670*/  STL.64 [R1+0x60], R10 ;  /* 0x0000600a01007387 */ /* 0x000fe80000100a00 */
[----:B------:R1:W-:Y:S04]  /*32680*/  STL.64 [R1+0x70], R6 ;  /* 0x0000700601007387 */ /* 0x0003e80000100a00 */
[----:B------:R-:W2:Y:S01]  /*32690*/  LDL.LU.64 R118, [R1+0x448] ;  /* 0x0004480001767983 */ /* 0x000ea20000300a00 */
[----:B------:R-:W-:-:S03]  /*326a0*/  IADD3 R146, P3, PT, R112, UR13, RZ ;  /* 0x0000000d70927c10 */ /* 0x000fc6000ff7e0ff */
[----:B------:R-:W2:Y:S01]  /*326b0*/  LDL.LU.64 R116, [R1+0x428] ;  /* 0x0004280001747983 */ /* 0x000ea20000300a00 */
[----:B------:R-:W-:-:S03]  /*326c0*/  IADD3.X R147, PT, PT, R113, UR14, RZ, P3, !PT ;  /* 0x0000000e71937c10 */ /* 0x000fc60009ffe4ff */
[----:B------:R-:W2:Y:S01]  /*326d0*/  LDL.LU.64 R112, [R1+0x418] ;  /* 0x0004180001707983 */ /* 0x000ea20000300a00 */
[----:B----4-:R-:W-:-:S03]  /*326e0*/  IADD3 R202, P3, PT, R106, UR13, RZ ;  /* 0x0000000d6aca7c10 */ /* 0x010fc6000ff7e0ff */
[----:B------:R-:W4:Y:S01]  /*326f0*/  LDL.LU.64 R128, [R1+0x400] ;  /* 0x0004000001807983 */ /* 0x000f220000300a00 */
[----:B------:R-:W-:-:S03]  /*32700*/  IADD3.X R203, PT, PT, R107, UR14, RZ, P3, !PT ;  /* 0x0000000e6bcb7c10 */ /* 0x000fc60009ffe4ff */
[----:B------:R-:W4:Y:S04]  /*32710*/  LDL.LU.64 R106, [R1+0x3e8] ;  /* 0x0003e800016a7983 */ /* 0x000f280000300a00 */
[----:B------:R-:W-:Y:S04]  /*32720*/  LDGSTS.E [R3+-0x5a200], desc[UR22][R10.64], P2 ;  /* 0xa5e000000a037fae */ /* 0x000fe800091a1016 */
[----:B------:R1:W-:Y:S04]  /*32730*/  LDGSTS.E [R3+-0x59e00], desc[UR22][R6.64], P2 ;  /* 0xa620000006037fae */ /* 0x0003e800091a1016 */
[----:B------:R-:W-:Y:S04]  /*32740*/  LDGSTS.E [R3+-0x59a00], desc[UR22][R146.64], P2 ;  /* 0xa660000092037fae */ /* 0x000fe800091a1016 */
[----:B------:R-:W-:Y:S01]  /*32750*/  LDGSTS.E [R3+-0x59600], desc[UR22][R202.64], P2 ;  /* 0xa6a00000ca037fae */ /* 0x000fe200091a1016 */
[----:B---3--:R-:W-:-:S04]  /*32760*/  IADD3 R162, P3, PT, R104, UR13, RZ ;  /* 0x0000000d68a27c10 */ /* 0x008fc8000ff7e0ff */
[----:B------:R-:W-:Y:S02]  /*32770*/  IADD3.X R163, PT, PT, R105, UR14, RZ, P3, !PT ;  /* 0x0000000e69a37c10 */ /* 0x000fe40009ffe4ff */
[----:B------:R-:W3:Y:S04]  /*32780*/  LDL.LU.64 R104, [R1+0x3d0] ;  /* 0x0003d00001687983 */ /* 0x000ee80000300a00 */
[----:B------:R-:W-:Y:S01]  /*32790*/  LDGSTS.E [R3+-0x59200], desc[UR22][R162.64], P2 ;  /* 0xa6e00000a2037fae */ /* 0x000fe200091a1016 */
[----:B------:R-:W-:-:S04]  /*327a0*/  IADD3 R218, P3, PT, R120, UR13, RZ ;  /* 0x0000000d78da7c10 */ /* 0x000fc8000ff7e0ff */
[----:B------:R-:W-:-:S05]  /*327b0*/  IADD3.X R219, PT, PT, R121, UR14, RZ, P3, !PT ;  /* 0x0000000e79db7c10 */ /* 0x000fca0009ffe4ff */
[----:B------:R-:W-:Y:S01]  /*327c0*/  LDGSTS.E [R3+-0x58e00], desc[UR22][R218.64], P2 ;  /* 0xa7200000da037fae */ /* 0x000fe200091a1016 */
[----:B------:R-:W-:-:S04]  /*327d0*/  IADD3 R194, P3, PT, R16, UR13, RZ ;  /* 0x0000000d10c27c10 */ /* 0x000fc8000ff7e0ff */
[----:B------:R-:W-:Y:S02]  /*327e0*/  IADD3.X R195, PT, PT, R17, UR14, RZ, P3, !PT ;  /* 0x0000000e11c37c10 */ /* 0x000fe40009ffe4ff */
[----:B------:R-:W3:Y:S04]  /*327f0*/  LDL.LU.64 R16, [R1+0x3c0] ;  /* 0x0003c00001107983 */ /* 0x000ee80000300a00 */
[----:B------:R-:W3:Y:S04]  /*32800*/  LDL.LU.64 R122, [R1+0x3a0] ;  /* 0x0003a000017a7983 */ /* 0x000ee80000300a00 */
[----:B------:R-:W3:Y:S04]  /*32810*/  LDL.LU.64 R120, [R1+0x390] ;  /* 0x0003900001787983 */ /* 0x000ee80000300a00 */
[----:B------:R-:W-:Y:S01]  /*32820*/  LDGSTS.E [R3+-0x58a00], desc[UR22][R194.64], P2 ;  /* 0xa7600000c2037fae */ /* 0x000fe200091a1016 */
[----:B-1----:R-:W-:-:S04]  /*32830*/  IADD3 R6, P3, PT, R12, UR13, RZ ;  /* 0x0000000d0c067c10 */ /* 0x002fc8000ff7e0ff */
[----:B------:R-:W-:-:S05]  /*32840*/  IADD3.X R7, PT, PT, R13, UR14, RZ, P3, !PT ;  /* 0x0000000e0d077c10 */ /* 0x000fca0009ffe4ff */
[----:B------:R1:W-:Y:S04]  /*32850*/  STL.64 [R1+0x100], R6 ;  /* 0x0001000601007387 */ /* 0x0003e80000100a00 */
[----:B------:R1:W-:Y:S01]  /*32860*/  LDGSTS.E [R3+-0x58600], desc[UR22][R6.64], P2 ;  /* 0xa7a0000006037fae */ /* 0x0003e200091a1016 */
[----:B--2---:R-:W-:-:S04]  /*32870*/  IADD3 R12, P3, PT, R118, UR13, RZ ;  /* 0x0000000d760c7c10 */ /* 0x004fc8000ff7e0ff */
[----:B------:R-:W-:Y:S02]  /*32880*/  IADD3.X R13, PT, PT, R119, UR14, RZ, P3, !PT ;  /* 0x0000000e770d7c10 */ /* 0x000fe40009ffe4ff */
[----:B------:R-:W-:Y:S01]  /*32890*/  IADD3 R10, P3, PT, R116, UR13, RZ ;  /* 0x0000000d740a7c10 */ /* 0x000fe2000ff7e0ff */
[----:B------:R-:W2:Y:S03]  /*328a0*/  LDL.LU.64 R118, [R1+0x370] ;  /* 0x0003700001767983 */ /* 0x000ea60000300a00 */
[----:B------:R-:W-:Y:S01]  /*328b0*/  IADD3.X R11, PT, PT, R117, UR14, RZ, P3, !PT ;  /* 0x0000000e750b7c10 */ /* 0x000fe20009ffe4ff */
[----:B------:R4:W-:Y:S01]  /*328c0*/  LDGSTS.E [R3+-0x58200], desc[UR22][R12.64], P2 ;  /* 0xa7e000000c037fae */ /* 0x0009e200091a1016 */
[----:B-1----:R-:W-:-:S03]  /*328d0*/  IADD3 R6, P3, PT, R112, UR13, RZ ;  /* 0x0000000d70067c10 */ /* 0x002fc6000ff7e0ff */
[----:B------:R4:W-:Y:S01]  /*328e0*/  STL.64 [R1+0x120], R12 ;  /* 0x0001200c01007387 */ /* 0x0009e20000100a00 */
[----:B------:R-:W-:-:S03]  /*328f0*/  IADD3.X R7, PT, PT, R113, UR14, RZ, P3, !PT ;  /* 0x0000000e71077c10 */ /* 0x000fc60009ffe4ff */
[----:B------:R1:W-:Y:S04]  /*32900*/  STL.64 [R1+0x140], R10 ;  /* 0x0001400a01007387 */ /* 0x0003e80000100a00 */
[----:B------:R-:W2:Y:S01]  /*32910*/  LDL.LU.64 R116, [R1+0x358] ;  /* 0x0003580001747983 */ /* 0x000ea20000300a00 */
[----:B----4-:R-:W-:-:S03]  /*32920*/  IADD3 R12, P3, PT, R128, UR13, RZ ;  /* 0x0000000d800c7c10 */ /* 0x010fc6000ff7e0ff */
[----:B------:R1:W-:Y:S01]  /*32930*/  LDGSTS.E [R3+-0x4fe00], desc[UR22][R10.64], P2 ;  /* 0xb02000000a037fae */ /* 0x0003e200091a1016 */
[----:B------:R-:W-:-:S03]  /*32940*/  IADD3.X R13, PT, PT, R129, UR14, RZ, P3, !PT ;  /* 0x0000000e810d7c10 */ /* 0x000fc60009ffe4ff */
[----:B------:R3:W-:Y:S04]  /*32950*/  STL.64 [R1+0x160], R6 ;  /* 0x0001600601007387 */ /* 0x0007e80000100a00 */
[----:B------:R-:W4:Y:S01]  /*32960*/  LDL.LU.64 R112, [R1+0x330] ;  /* 0x0003300001707983 */ /* 0x000f220000300a00 */
[----:B-1----:R-:W-:-:S03]  /*32970*/  IADD3 R10, P3, PT, R106, UR13, RZ ;  /* 0x0000000d6a0a7c10 */ /* 0x002fc6000ff7e0ff */
[----:B------:R3:W-:Y:S01]  /*32980*/  LDGSTS.E [R3+-0x4fa00], desc[UR22][R6.64], P2 ;  /* 0xb060000006037fae */ /* 0x0007e200091a1016 */
[----:B------:R-:W-:-:S03]  /*32990*/  IADD3.X R11, PT, PT, R107, UR14, RZ, P3, !PT ;  /* 0x0000000e6b0b7c10 */ /* 0x000fc60009ffe4ff */
[----:B------:R1:W-:Y:S04]  /*329a0*/  STL.64 [R1+0x180], R12 ;  /* 0x0001800c01007387 */ /* 0x0003e80000100a00 */
[----:B------:R-:W4:Y:S04]  /*329b0*/  LDL.LU.64 R106, [R1+0x328] ;  /* 0x00032800016a7983 */ /* 0x000f280000300a00 */
[----:B------:R1:W-:Y:S04]  /*329c0*/  STL.64 [R1+0x1d8], R10 ;  /* 0x0001d80a01007387 */ /* 0x0003e80000100a00 */
[----:B------:R1:W-:Y:S04]  /*329d0*/  LDGSTS.E [R3+-0x4f600], desc[UR22][R12.64], P2 ;  /* 0xb0a000000c037fae */ /* 0x0003e800091a1016 */
[----:B------:R1:W-:Y:S01]  /*329e0*/  LDGSTS.E [R3+-0x4f200], desc[UR22][R10.64], P2 ;  /* 0xb0e000000a037fae */ /* 0x0003e200091a1016 */
[----:B---3--:R-:W-:-:S04]  /*329f0*/  IADD3 R6, P3, PT, R104, UR13, RZ ;  /* 0x0000000d68067c10 */ /* 0x008fc8000ff7e0ff */
[----:B------:R-:W-:-:S05]  /*32a00*/  IADD3.X R7, PT, PT, R105, UR14, RZ, P3, !PT ;  /* 0x0000000e69077c10 */ /* 0x000fca0009ffe4ff */
[----:B------:R3:W-:Y:S04]  /*32a10*/  STL.64 [R1+0x1e0], R6 ;  /* 0x0001e00601007387 */ /* 0x0007e80000100a00 */
[----:B------:R-:W4:Y:S04]  /*32a20*/  LDL.LU.64 R104, [R1+0x308] ;  /* 0x0003080001687983 */ /* 0x000f280000300a00 */
[----:B------:R3:W-:Y:S01]  /*32a30*/  LDGSTS.E [R3+-0x4ee00], desc[UR22][R6.64], P2 ;  /* 0xb120000006037fae */ /* 0x0007e200091a1016 */
[----:B-1----:R-:W-:-:S04]  /*32a40*/  IADD3 R12, P3, PT, R16, UR13, RZ ;  /* 0x0000000d100c7c10 */ /* 0x002fc8000ff7e0ff */
[----:B------:R-:W-:Y:S02]  /*32a50*/  IADD3.X R13, PT, PT, R17, UR14, RZ, P3, !PT ;  /* 0x0000000e110d7c10 */ /* 0x000fe40009ffe4ff */
[----:B------:R-:W4:Y:S01]  /*32a60*/  LDL.LU.64 R16, [R1+0x2e8] ;  /* 0x0002e80001107983 */ /* 0x000f220000300a00 */
[----:B------:R-:W-:-:S03]  /*32a70*/  IADD3 R10, P3, PT, R122, UR13, RZ ;  /* 0x0000000d7a0a7c10 */ /* 0x000fc6000ff7e0ff */
[----:B------:R2:W-:Y:S01]  /*32a80*/  LDGSTS.E [R3+-0x4ea00], desc[UR22][R12.64], P2 ;  /* 0xb16000000c037fae */ /* 0x0005e200091a1016 */
[----:B------:R-:W-:Y:S02]  /*32a90*/  IADD3.X R11, PT, PT, R123, UR14, RZ, P3, !PT ;  /* 0x0000000e7b0b7c10 */ /* 0x000fe40009ffe4ff */
[----:B---3--:R-:W-:Y:S01]  /*32aa0*/  IADD3 R6, P3, PT, R120, UR13, RZ ;  /* 0x0000000d78067c10 */ /* 0x008fe2000ff7e0ff */
[----:B------:R2:W-:Y:S03]  /*32ab0*/  STL.64 [R1+0x220], R12 ;  /* 0x0002200c01007387 */ /* 0x0005e60000100a00 */
[----:B------:R-:W-:Y:S01]  /*32ac0*/  IADD3.X R7, PT, PT, R121, UR14, RZ, P3, !PT ;  /* 0x0000000e79077c10 */ /* 0x000fe20009ffe4ff */
[----:B------:R1:W-:Y:S04]  /*32ad0*/  STL.64 [R1+0x238], R10 ;  /* 0x0002380a01007387 */ /* 0x0003e80000100a00 */
[----:B------:R-:W3:Y:S04]  /*32ae0*/  LDL.LU.64 R136, [R1+0x2c8] ;  /* 0x0002c80001887983 */ /* 0x000ee80000300a00 */
[----:B------:R4:W-:Y:S04]  /*32af0*/  STL.64 [R1+0x240], R6 ;  /* 0x0002400601007387 */ /* 0x0009e80000100a00 */
[----:B------:R-:W3:Y:S04]  /*32b00*/  LDL.LU.64 R132, [R1+0x2a8] ;  /* 0x0002a80001847983 */ /* 0x000ee80000300a00 */
[----:B------:R-:W3:Y:S04]  /*32b10*/  LDL.LU.64 R128, [R1+0x298] ;  /* 0x0002980001807983 */ /* 0x000ee80000300a00 */
[----:B------:R1:W-:Y:S04]  /*32b20*/  LDGSTS.E [R3+-0x4e600], desc[UR22][R10.64], P2 ;  /* 0xb1a000000a037fae */ /* 0x0003e800091a1016 */
[----:B------:R-:W3:Y:S04]  /*32b30*/  LDL.LU.64 R122, [R1+0x278] ;  /* 0x00027800017a7983 */ /* 0x000ee80000300a00 */
[----:B------:R4:W-:Y:S01]  /*32b40*/  LDGSTS.E [R3+-0x4e200], desc[UR22][R6.64], P2 ;  /* 0xb1e0000006037fae */ /* 0x0009e200091a1016 */
[----:B--2---:R-:W-:-:S04]  /*32b50*/  IADD3 R12, P3, PT, R118, UR13, RZ ;  /* 0x0000000d760c7c10 */ /* 0x004fc8000ff7e0ff */
[----:B------:R-:W-:-:S05]  /*32b60*/  IADD3.X R13, PT, PT, R119, UR14, RZ, P3, !PT ;  /* 0x0000000e770d7c10 */ /* 0x000fca0009ffe4ff */
[----:B------:R2:W-:Y:S04]  /*32b70*/  STL.64 [R1+0x280], R12 ;  /* 0x0002800c01007387 */ /* 0x0005e80000100a00 */
[----:B------:R-:W3:Y:S01]  /*32b80*/  LDL.LU.64 R120, [R1+0x260] ;  /* 0x0002600001787983 */ /* 0x000ee20000300a00 */
[----:B-1----:R-:W-:-:S03]  /*32b90*/  IADD3 R10, P3, PT, R116, UR13, RZ ;  /* 0x0000000d740a7c10 */ /* 0x002fc6000ff7e0ff */
[----:B------:R2:W-:Y:S01]  /*32ba0*/  LDGSTS.E [R3+-0x4de00], desc[UR22][R12.64], P2 ;  /* 0xb22000000c037fae */ /* 0x0005e200091a1016 */
[----:B------:R-:W-:-:S05]  /*32bb0*/  IADD3.X R11, PT, PT, R117, UR14, RZ, P3, !PT ;  /* 0x0000000e750b7c10 */ /* 0x000fca0009ffe4ff */
[----:B------:R1:W-:Y:S01]  /*32bc0*/  STL.64 [R1+0x2a0], R10 ;  /* 0x0002a00a01007387 */ /* 0x0003e20000100a00 */
[----:B----4-:R-:W-:-:S03]  /*32bd0*/  IADD3 R6, P3, PT, R112, UR13, RZ ;  /* 0x0000000d70067c10 */ /* 0x010fc6000ff7e0ff */
[----:B------:R-:W4:Y:S01]  /*32be0*/  LDL.LU.64 R118, [R1+0x250] ;  /* 0x0002500001767983 */ /* 0x000f220000300a00 */
[----:B------:R-:W-:-:S03]  /*32bf0*/  IADD3.X R7, PT, PT, R113, UR14, RZ, P3, !PT ;  /* 0x0000000e71077c10 */ /* 0x000fc60009ffe4ff */
[----:B------:R1:W-:Y:S04]  /*32c00*/  LDGSTS.E [R3+-0x4da00], desc[UR22][R10.64], P2 ;  /* 0xb26000000a037fae */ /* 0x0003e800091a1016 */
[----:B------:R1:W-:Y:S04]  /*32c10*/  STL.64 [R1+0x2b8], R6 ;  /* 0x0002b80601007387 */ /* 0x0003e80000100a00 */
[----:B------:R-:W4:Y:S01]  /*32c20*/  LDL.LU.64 R116, [R1+0x230] ;  /* 0x0002300001747983 */ /* 0x000f220000300a00 */
[----:B--2---:R-:W-:-:S03]  /*32c30*/  IADD3 R12, P3, PT, R106, UR13, RZ ;  /* 0x0000000d6a0c7c10 */ /* 0x004fc6000ff7e0ff */
[----:B------:R-:W2:Y:S01]  /*32c40*/  LDL.LU.64 R112, [R1+0x210] ;  /* 0x0002100001707983 */ /* 0x000ea20000300a00 */
[----:B------:R-:W-:-:S03]  /*32c50*/  IADD3.X R13, PT, PT, R107, UR14, RZ, P3, !PT ;  /* 0x0000000e6b0d7c10 */ /* 0x000fc60009ffe4ff */
[----:B------:R1:W-:Y:S04]  /*32c60*/  LDGSTS.E [R3+-0x4d600], desc[UR22][R6.64], P2 ;  /* 0xb2a0000006037fae */ /* 0x0003e800091a1016 */
[----:B------:R-:W2:Y:S04]  /*32c70*/  LDL.LU.64 R106, [R1+0x1f0] ;  /* 0x0001f000016a7983 */ /* 0x000ea80000300a00 */
[----:B------:R1:W-:Y:S04]  /*32c80*/  STL.64 [R1+0x2e0], R12 ;  /* 0x0002e00c01007387 */ /* 0x0003e80000100a00 */
[----:B------:R-:W-:Y:S01]  /*32c90*/  LDGSTS.E [R3+-0x4d200], desc[UR22][R12.64], P2 ;  /* 0xb2e000000c037fae */ /* 0x000fe200091a1016 */
[----:B-1----:R-:W-:-:S04]  /*32ca0*/  IADD3 R10, P3, PT, R104, UR13, RZ ;  /* 0x0000000d680a7c10 */ /* 0x002fc8000ff7e0ff */
[----:B------:R-:W-:-:S05]  /*32cb0*/  IADD3.X R11, PT, PT, R105, UR14, RZ, P3, !PT ;  /* 0x0000000e690b7c10 */ /* 0x000fca0009ffe4ff */
[----:B------:R1:W-:Y:S04]  /*32cc0*/  STL.64 [R1+0x300], R10 ;  /* 0x0003000a01007387 */ /* 0x0003e80000100a00 */
[----:B------:R-:W2:Y:S04]  /*32cd0*/  LDL.64 R104, [R1+0x90] ;  /* 0x0000900001687983 */ /* 0x000ea80000100a00 */
[----:B------:R1:W-:Y:S01]  /*32ce0*/  LDGSTS.E [R3+-0x4ce00], desc[UR22][R10.64], P2 ;  /* 0xb32000000a037fae */ /* 0x0003e200091a1016 */
[----:B------:R-:W-:-:S04]  /*32cf0*/  IADD3 R6, P3, PT, R16, UR13, RZ ;  /* 0x0000000d10067c10 */ /* 0x000fc8000ff7e0ff */
[----:B------:R-:W-:-:S05]  /*32d00*/  IADD3.X R7, PT, PT, R17, UR14, RZ, P3, !PT ;  /* 0x0000000e11077c10 */ /* 0x000fca0009ffe4ff */
[----:B------:R1:W-:Y:S04]  /*32d10*/  STL.64 [R1+0x310], R6 ;  /* 0x0003100601007387 */ /* 0x0003e80000100a00 */
[----:B------:R-:W2:Y:S01]  /*32d20*/  LDL.LU.64 R12, [R1+0x58] ;  /* 0x00005800010c7983 */ /* 0x000ea20000300a00 */
[----:B---3--:R-:W-:-:S03]  /*32d30*/  IADD3 R16, P3, PT, R136, UR13, RZ ;  /* 0x0000000d88107c10 */ /* 0x008fc6000ff7e0ff */
[----:B------:R3:W-:Y:S01]  /*32d40*/  LDGSTS.E [R3+-0x4ca00], desc[UR22][R6.64], P2 ;  /* 0xb360000006037fae */ /* 0x0007e200091a1016 */
[----:B------:R-:W-:Y:S02]  /*32d50*/  IADD3.X R17, PT, PT, R137, UR14, RZ, P3, !PT ;  /* 0x0000000e89117c10 */ /* 0x000fe40009ffe4ff */
[----:B-1----:R-:W-:-:S03]  /*32d60*/  IADD3 R10, P3, PT, R132, UR13, RZ ;  /* 0x0000000d840a7c10 */ /* 0x002fc6000ff7e0ff */
[----:B------:R1:W-:Y:S01]  /*32d70*/  LDGSTS.E [R3+-0x4c600], desc[UR22][R16.64], P2 ;  /* 0xb3a0000010037fae */ /* 0x0003e200091a1016 */
[----:B------:R-:W-:Y:S02]  /*32d80*/  IADD3.X R11, PT, PT, R133, UR14, RZ, P3, !PT ;  /* 0x0000000e850b7c10 */ /* 0x000fe40009ffe4ff */
[----:B---3--:R-:W-:Y:S01]  /*32d90*/  IADD3 R6, P3, PT, R128, UR13, RZ ;  /* 0x0000000d80067c10 */ /* 0x008fe2000ff7e0ff */
[----:B------:R1:W-:Y:S03]  /*32da0*/  STL.64 [R1+0x330], R16 ;  /* 0x0003301001007387 */ /* 0x0003e60000100a00 */
[----:B------:R-:W-:Y:S01]  /*32db0*/  IADD3.X R7, PT, PT, R129, UR14, RZ, P3, !PT ;  /* 0x0000000e81077c10 */ /* 0x000fe20009ffe4ff */
[----:B------:R3:W-:Y:S04]  /*32dc0*/  STL.64 [R1+0x340], R10 ;  /* 0x0003400a01007387 */ /* 0x0007e80000100a00 */
[----:B------:R3:W-:Y:S01]  /*32dd0*/  LDGSTS.E [R3+-0x4c200], desc[UR22][R10.64], P2 ;  /* 0xb3e000000a037fae */ /* 0x0007e200091a1016 */
        /* <DEDUP_REMOVED lines=8> */
[----:B----4-:R-:W-:-:S03]  /*32e60*/  IADD3 R6, P3, PT, R118, UR13, RZ ;  /* 0x0000000d76067c10 */ /* 0x010fc6000ff7e0ff */
[----:B------:R2:W-:Y:S01]  /*32e70*/  LDGSTS.E [R3+-0x4b600], desc[UR22][R10.64], P2 ;  /* 0xb4a000000a037fae */ /* 0x0005e200091a1016 */
[----:B------:R-:W-:-:S03]  /*32e80*/  IADD3.X R7, PT, PT, R119, UR14, RZ, P3, !PT ;  /* 0x0000000e77077c10 */ /* 0x000fc60009ffe4ff */
[----:B------:R2:W-:Y:S01]  /*32e90*/  STL.64 [R1+0x390], R10 ;  /* 0x0003900a01007387 */ /* 0x0005e20000100a00 */
[----:B-1----:R-:W-:-:S03]  /*32ea0*/  IADD3 R16, P3, PT, R116, UR13, RZ ;  /* 0x0000000d74107c10 */ /* 0x002fc6000ff7e0ff */
[----:B------:R1:W-:Y:S01]  /*32eb0*/  LDGSTS.E [R3+-0x4b200], desc[UR22][R6.64], P2 ;  /* 0xb4e0000006037fae */ /* 0x0003e200091a1016 */
[----:B------:R-:W-:Y:S02]  /*32ec0*/  IADD3.X R17, PT, PT, R117, UR14, RZ, P3, !PT ;  /* 0x0000000e75117c10 */ /* 0x000fe40009ffe4ff */
[----:B--2---:R-:W-:Y:S01]  /*32ed0*/  IADD3 R10, P3, PT, R112, UR13, RZ ;  /* 0x0000000d700a7c10 */ /* 0x004fe2000ff7e0ff */
        /* <DEDUP_REMOVED lines=10> */
[----:B--2---:R-:W-:-:S04]  /*32f80*/  IADD3 R16, P3, PT, R104, UR13, RZ ;  /* 0x0000000d68107c10 */ /* 0x004fc8000ff7e0ff */
[----:B------:R-:W-:-:S05]  /*32f90*/  IADD3.X R17, PT, PT, R105, UR14, RZ, P3, !PT ;  /* 0x0000000e69117c10 */ /* 0x000fca0009ffe4ff */
[----:B------:R-:W-:Y:S01]  /*32fa0*/  LDGSTS.E [R3+-0x4a200], desc[UR22][R16.64], P2 ;  /* 0xb5e0000010037fae */ /* 0x000fe200091a1016 */
[----:B-1----:R-:W-:-:S04]  /*32fb0*/  IADD3 R10, P3, PT, R12, UR13, RZ ;  /* 0x0000000d0c0a7c10 */ /* 0x002fc8000ff7e0ff */
[----:B------:R-:W-:Y:S02]  /*32fc0*/  IADD3.X R11, PT, PT, R13, UR14, RZ, P3, !PT ;  /* 0x0000000e0d0b7c10 */ /* 0x000fe40009ffe4ff */
[----:B------:R-:W2:Y:S01]  /*32fd0*/  LDL.LU.64 R12, [R1+0x7c8] ;  /* 0x0007c800010c7983 */ /* 0x000ea20000300a00 */
[----:B---3--:R-:W-:-:S03]  /*32fe0*/  IADD3 R6, P3, PT, R240, UR13, RZ ;  /* 0x0000000df0067c10 */ /* 0x008fc6000ff7e0ff */
[----:B------:R1:W-:Y:S01]  /*32ff0*/  LDGSTS.E [R3+-0x49e00], desc[UR22][R10.64], P2 ;  /* 0xb62000000a037fae */ /* 0x0003e200091a1016 */
[----:B------:R-:W-:-:S03]  /*33000*/  IADD3.X R7, PT, PT, R241, UR14, RZ, P3, !PT ;  /* 0x0000000ef1077c10 */ /* 0x000fc60009ffe4ff */
[----:B------:R-:W-:Y:S04]  /*33010*/  STL.64 [R1+0x420], R16 ;  /* 0x0004201001007387 */ /* 0x000fe80000100a00 */
[----:B------:R1:W-:Y:S04]  /*33020*/  STL.64 [R1+0x450], R10 ;  /* 0x0004500a01007387 */ /* 0x0003e80000100a00 */
[----:B------:R3:W-:Y:S04]  /*33030*/  STL.64 [R1+0x478], R6 ;  /* 0x0004780601007387 */ /* 0x0007e80000100a00 */
[----:B------:R-:W4:Y:S01]  /*33040*/  LDL.LU.64 R118, [R1+0x7b0] ;  /* 0x0007b00001767983 */ /* 0x000f220000300a00 */
[----:B------:R-:W-:-:S03]  /*33050*/  IADD3 R78, P3, PT, R238, UR13, RZ ;  /* 0x0000000dee4e7c10 */ /* 0x000fc6000ff7e0ff */
[----:B------:R-:W4:Y:S01]  /*33060*/  LDL.LU.64 R112, [R1+0x7a8] ;  /* 0x0007a80001707983 */ /* 0x000f220000300a00 */
[----:B------:R-:W-:Y:S02]  /*33070*/  IADD3.X R79, PT, PT, R239, UR14, RZ, P3, !PT ;  /* 0x0000000eef4f7c10 */ /* 0x000fe40009ffe4ff */
[----:B-1----:R-:W-:Y:S01]  /*33080*/  IADD3 R10, P3, PT, R236, UR13, RZ ;  /* 0x0000000dec0a7c10 */ /* 0x002fe2000ff7e0ff */
[----:B------:R3:W-:Y:S03]  /*33090*/  LDGSTS.E [R3+-0x49a00], desc[UR22][R6.64], P2 ;  /* 0xb660000006037fae */ /* 0x0007e600091a1016 */
[----:B------:R-:W-:Y:S01]  /*330a0*/  IADD3.X R11, PT, PT, R237, UR14, RZ, P3, !PT ;  /* 0x0000000eed0b7c10 */ /* 0x000fe20009ffe4ff */
[----:B------:R-:W4:Y:S04]  /*330b0*/  LDL.LU.64 R16, [R1+0x790] ;  /* 0x0007900001107983 */ /* 0x000f280000300a00 */
[----:B------:R1:W-:Y:S01]  /*330c0*/  LDGSTS.E [R3+-0x49600], desc[UR22][R78.64], P2 ;  /* 0xb6a000004e037fae */ /* 0x0003e200091a1016 */
[----:B---3--:R-:W-:-:S03]  /*330d0*/  IADD3 R6, P3, PT, R234, UR13, RZ ;  /* 0x0000000dea067c10 */ /* 0x008fc6000ff7e0ff */
[----:B------:R1:W-:Y:S01]  /*330e0*/  STL.64 [R1+0x4a0], R78 ;  /* 0x0004a04e01007387 */ /* 0x0003e20000100a00 */
[----:B------:R-:W-:-:S03]  /*330f0*/  IADD3.X R7, PT, PT, R235, UR14, RZ, P3, !PT ;  /* 0x0000000eeb077c10 */ /* 0x000fc60009ffe4ff */
[----:B------:R3:W-:Y:S04]  /*33100*/  STL.64 [R1+0x4b8], R10 ;  /* 0x0004b80a01007387 */ /* 0x0007e80000100a00 */
[----:B------:R3:W-:Y:S04]  /*33110*/  STL.64 [R1+0x4e0], R6 ;  /* 0x0004e00601007387 */ /* 0x0007e80000100a00 */
[----:B------:R-:W4:Y:S01]  /*33120*/  LDL.LU.64 R120, [R1+0x778] ;  /* 0x0007780001787983 */ /* 0x000f220000300a00 */
[----:B-1----:R-:W-:-:S03]  /*33130*/  IADD3 R78, P3, PT, R232, UR13, RZ ;  /* 0x0000000de84e7c10 */ /* 0x002fc6000ff7e0ff */
[----:B------:R3:W-:Y:S01]  /*33140*/  LDGSTS.E [R3+-0x49200], desc[UR22][R10.64], P2 ;  /* 0xb6e000000a037fae */ /* 0x0007e200091a1016 */
[----:B------:R-:W-:-:S03]  /*33150*/  IADD3.X R79, PT, PT, R233, UR14, RZ, P3, !PT ;  /* 0x0000000ee94f7c10 */ /* 0x000fc60009ffe4ff */
[----:B------:R-:W4:Y:S04]  /*33160*/  LDL.LU.64 R116, [R1+0x770] ;  /* 0x0007700001747983 */ /* 0x000f280000300a00 */
[----:B------:R1:W-:Y:S01]  /*33170*/  LDGSTS.E [R3+-0x48e00], desc[UR22][R6.64], P2 ;  /* 0xb720000006037fae */ /* 0x0003e200091a1016 */
[----:B---3--:R-:W-:-:S03]  /*33180*/  IADD3 R10, P3, PT, R230, UR13, RZ ;  /* 0x0000000de60a7c10 */ /* 0x008fc6000ff7e0ff */
[----:B------:R-:W3:Y:S01]  /*33190*/  LDL.LU.64 R104, [R1+0x758] ;  /* 0x0007580001687983 */ /* 0x000ee20000300a00 */
[----:B------:R-:W-:-:S03]  /*331a0*/  IADD3.X R11, PT, PT, R231, UR14, RZ, P3, !PT ;  /* 0x0000000ee70b7c10 */ /* 0x000fc60009ffe4ff */
[----:B------:R-:W-:Y:S01]  /*331b0*/  LDGSTS.E [R3+-0x48a00], desc[UR22][R78.64], P2 ;  /* 0xb76000004e037fae */ /* 0x000fe200091a1016 */
[----:B-1----:R-:W-:-:S03]  /*331c0*/  IADD3 R6, P3, PT, R228, UR13, RZ ;  /* 0x0000000de4067c10 */ /* 0x002fc6000ff7e0ff */
[----:B------:R-:W-:Y:S01]  /*331d0*/  STL.64 [R1+0x4f0], R78 ;  /* 0x0004f04e01007387 */ /* 0x000fe20000100a00 */
[----:B------:R-:W-:-:S03]  /*331e0*/  IADD3.X R7, PT, PT, R229, UR14, RZ, P3, !PT ;  /* 0x0000000ee5077c10 */ /* 0x000fc60009ffe4ff */
[----:B------:R4:W-:Y:S04]  /*331f0*/  STL.64 [R1+0x510], R10 ;  /* 0x0005100a01007387 */ /* 0x0009e80000100a00 */
[----:B------:R1:W-:Y:S04]  /*33200*/  STL.64 [R1+0x520], R6 ;  /* 0x0005200601007387 */ /* 0x0003e80000100a00 */
[----:B------:R-:W3:Y:S04]  /*33210*/  LDL.LU.64 R132, [R1+0x740] ;  /* 0x0007400001847983 */ /* 0x000ee80000300a00 */
[----:B------:R-:W3:Y:S04]  /*33220*/  LDL.LU.64 R106, [R1+0x728] ;  /* 0x00072800016a7983 */ /* 0x000ee80000300a00 */
[----:B------:R4:W-:Y:S04]  /*33230*/  LDGSTS.E [R3+-0x48600], desc[UR22][R10.64], P2 ;  /* 0xb7a000000a037fae */ /* 0x0009e800091a1016 */
[----:B------:R1:W-:Y:S01]  /*33240*/  LDGSTS.E [R3+-0x48200], desc[UR22][R6.64], P2 ;  /* 0xb7e0000006037fae */ /* 0x0003e200091a1016 */
[----:B--2---:R-:W-:-:S04]  /*33250*/  IADD3 R86, P3, PT, R12, UR13, RZ ;  /* 0x0000000d0c567c10 */ /* 0x004fc8000ff7e0ff */
[----:B------:R-:W-:Y:S02]  /*33260*/  IADD3.X R87, PT, PT, R13, UR14, RZ, P3, !PT ;  /* 0x0000000e0d577c10 */ /* 0x000fe40009ffe4ff */
[----:B------:R-:W2:Y:S04]  /*33270*/  LDL.LU.64 R12, [R1+0x718] ;  /* 0x00071800010c7983 */ /* 0x000ea80000300a00 */
[----:B------:R-:W2:Y:S01]  /*33280*/  LDL.LU.64 R122, [R1+0x708] ;  /* 0x00070800017a7983 */ /* 0x000ea20000300a00 */
[----:B----4-:R-:W-:-:S04]  /*33290*/  IADD3 R10, P3, PT, R118, UR13, RZ ;  /* 0x0000000d760a7c10 */ /* 0x010fc8000ff7e0ff */
[----:B------:R-:W-:Y:S02]  /*332a0*/  IADD3.X R11, PT, PT, R119, UR14, RZ, P3, !PT ;  /* 0x0000000e770b7c10 */ /* 0x000fe40009ffe4ff */
[----:B------:R-:W4:Y:S01]  /*332b0*/  LDL.LU.64 R118, [R1+0x6f0] ;  /* 0x0006f00001767983 */ /* 0x000f220000300a00 */
[----:B------:R-:W-:-:S04]  /*332c0*/  IADD3 R100, P3, PT, R112, UR13, RZ ;  /* 0x0000000d70647c10 */ /* 0x000fc8000ff7e0ff */
[----:B------:R-:W-:Y:S02]  /*332d0*/  IADD3.X R101, PT, PT, R113, UR14, RZ, P3, !PT ;  /* 0x0000000e71657c10 */ /* 0x000fe40009ffe4ff */
[----:B-1----:R-:W-:-:S04]  /*332e0*/  IADD3 R6, P3, PT, R16, UR13, RZ ;  /* 0x0000000d10067c10 */ /* 0x002fc8000ff7e0ff */
[----:B------:R-:W-:Y:S02]  /*332f0*/  IADD3.X R7, PT, PT, R17, UR14, RZ, P3, !PT ;  /* 0x0000000e11077c10 */ /* 0x000fe40009ffe4ff */
[----:B------:R-:W4:Y:S01]  /*33300*/  LDL.LU.64 R16, [R1+0x6e8] ;  /* 0x0006e80001107983 */ /* 0x000f220000300a00 */
[----:B------:R-:W-:-:S05]  /*33310*/  VIADD R15, R2, 0x100000 ;  /* 0x00100000020f7836 */ /* 0x000fca0000000000 */
[----:B------:R-:W-:Y:S04]  /*33320*/  LDGSTS.E [R15+-0x5fd00], desc[UR22][R86.64], P2 ;  /* 0xa0300000560f7fae */ /* 0x000fe800091a1016 */
[----:B------:R-:W-:Y:S01]  /*33330*/  LDGSTS.E [R15+-0x5f900], desc[UR22][R10.64], P2 ;  /* 0xa07000000a0f7fae */ /* 0x000fe200091a1016 */
[----:B------:R-:W-:-:S03]  /*33340*/  IADD3 R112, P3, PT, R120, UR13, RZ ;  /* 0x0000000d78707c10 */ /* 0x000fc6000ff7e0ff */
[----:B------:R-:W-:Y:S01]  /*33350*/  LDGSTS.E [R15+-0x5f500], desc[UR22][R100.64], P2 ;  /* 0xa0b00000640f7fae */ /* 0x000fe200091a1016 */
[----:B------:R-:W-:-:S03]  /*33360*/  IADD3.X R113, PT, PT, R121, UR14, RZ, P3, !PT ;  /* 0x0000000e79717c10 */ /* 0x000fc60009ffe4ff */
[----:B------:R-:W-:Y:S01]  /*33370*/  LDGSTS.E [R15+-0x5f100], desc[UR22][R6.64], P2 ;  /* 0xa0f00000060f7fae */ /* 0x000fe200091a1016 */
[----:B------:R-:W-:-:S03]  /*33380*/  IADD3 R2, P3, PT, R116, UR13, RZ ;  /* 0x0000000d74027c10 */ /* 0x000fc6000ff7e0ff */
[----:B------:R-:W4:Y:S01]  /*33390*/  LDL.LU.64 R120, [R1+0x6d0] ;  /* 0x0006d00001787983 */ /* 0x000f220000300a00 */
[----:B------:R-:W-:-:S03]  /*333a0*/  IADD3.X R3, PT, PT, R117, UR14, RZ, P3, !PT ;  /* 0x0000000e75037c10 */ /* 0x000fc60009ffe4ff */
[----:B------:R-:W-:Y:S01]  /*333b0*/  LDGSTS.E [R15+-0x5ed00], desc[UR22][R112.64], P2 ;  /* 0xa1300000700f7fae */ /* 0x000fe200091a1016 */
[----:B---3--:R-:W-:-:S03]  /*333c0*/  IADD3 R128, P3, PT, R104, UR13, RZ ;  /* 0x0000000d68807c10 */ /* 0x008fc6000ff7e0ff */
[----:B------:R-:W3:Y:S01]  /*333d0*/  LDL.LU.64 R116, [R1+0x6b8] ;  /* 0x0006b80001747983 */ /* 0x000ee20000300a00 */
[----:B------:R-:W-:-:S03]  /*333e0*/  IADD3.X R129, PT, PT, R105, UR14, RZ, P3, !PT ;  /* 0x0000000e69817c10 */ /* 0x000fc60009ffe4ff */
[----:B------:R-:W-:Y:S04]  /*333f0*/  LDGSTS.E [R15+-0x5e900], desc[UR22][R2.64], P2 ;  /* 0xa1700000020f7fae */ /* 0x000fe800091a1016 */
[----:B------:R-:W3:Y:S04]  /*33400*/  LDL.LU.64 R104, [R1+0x6b0] ;  /* 0x0006b00001687983 */ /* 0x000ee80000300a00 */
[----:B------:R-:W-:Y:S01]  /*33410*/  LDGSTS.E [R15+-0x5e500], desc[UR22][R128.64], P2 ;  /* 0xa1b00000800f7fae */ /* 0x000fe200091a1016 */
[----:B------:R-:W-:-:S04]  /*33420*/  IADD3 R136, P3, PT, R132, UR13, RZ ;  /* 0x0000000d84887c10 */ /* 0x000fc8000ff7e0ff */
[----:B------:R-:W-:Y:S02]  /*33430*/  IADD3.X R137, PT, PT, R133, UR14, RZ, P3, !PT ;  /* 0x0000000e85897c10 */ /* 0x000fe40009ffe4ff */
[----:B------:R-:W-:Y:S01]  /*33440*/  IADD3 R144, P3, PT, R106, UR13, RZ ;  /* 0x0000000d6a907c10 */ /* 0x000fe2000ff7e0ff */
[----:B------:R-:W3:Y:S03]  /*33450*/  LDL.LU.64 R132, [R1+0x698] ;  /* 0x0006980001847983 */ /* 0x000ee60000300a00 */
[----:B------:R-:W-:Y:S01]  /*33460*/  IADD3.X R145, PT, PT, R107, UR14, RZ, P3, !PT ;  /* 0x0000000e6b917c10 */ /* 0x000fe20009ffe4ff */
[----:B------:R-:W-:Y:S04]  /*33470*/  LDGSTS.E [R15+-0x5e100], desc[UR22][R136.64], P2 ;  /* 0xa1f00000880f7fae */ /* 0x000fe800091a1016 */
[----:B------:R-:W3:Y:S04]  /*33480*/  LDL.LU.64 R106, [R1+0x680] ;  /* 0x00068000016a7983 */ /* 0x000ee80000300a00 */
[----:B------:R-:W-:Y:S01]  /*33490*/  LDGSTS.E [R15+-0x5dd00], desc[UR22][R144.64], P2 ;  /* 0xa2300000900f7fae */ /* 0x000fe200091a1016 */
[----:B--2---:R-:W-:-:S04]  /*334a0*/  IADD3 R152, P3, PT, R12, UR13, RZ ;  /* 0x0000000d0c987c10 */ /* 0x004fc8000ff7e0ff */
[----:B------:R-:W-:Y:S02]  /*334b0*/  IADD3.X R153, PT, PT, R13, UR14, RZ, P3, !PT ;  /* 0x0000000e0d997c10 */ /* 0x000fe40009ffe4ff */
[----:B------:R-:W2:Y:S01]  /*334c0*/  LDL.LU.64 R12, [R1+0x678] ;  /* 0x00067800010c7983 */ /* 0x000ea20000300a00 */
[----:B------:R-:W-:-:S03]  /*334d0*/  IADD3 R160, P3, PT, R122, UR13, RZ ;  /* 0x0000000d7aa07c10 */ /* 0x000fc6000ff7e0ff */
[----:B------:R-:W-:Y:S01]  /*334e0*/  LDGSTS.E [R15+-0x5d900], desc[UR22][R152.64], P2 ;  /* 0xa2700000980f7fae */ /* 0x000fe200091a1016 */
[----:B------:R-:W-:-:S05]  /*334f0*/  IADD3.X R161, PT, PT, R123, UR14, RZ, P3, !PT ;  /* 0x0000000e7ba17c10 */ /* 0x000fca0009ffe4ff */
[----:B------:R-:W-:Y:S01]  /*33500*/  LDGSTS.E [R15+-0x5d500], desc[UR22][R160.64], P2 ;  /* 0xa2b00000a00f7fae */ /* 0x000fe200091a1016 */
[----:B----4-:R-:W-:-:S04]  /*33510*/  IADD3 R168, P3, PT, R118, UR13, RZ ;  /* 0x0000000d76a87c10 */ /* 0x010fc8000ff7e0ff */
[----:B------:R-:W-:Y:S02]  /*33520*/  IADD3.X R169, PT, PT, R119, UR14, RZ, P3, !PT ;  /* 0x0000000e77a97c10 */ /* 0x000fe40009ffe4ff */
[----:B------:R-:W4:Y:S04]  /*33530*/  LDL.LU.64 R118, [R1+0x660] ;  /* 0x0006600001767983 */ /* 0x000f280000300a00 */
[----:B------:R-:W4:Y:S01]  /*33540*/  LDL.LU.64 R122, [R1+0x650] ;  /* 0x00065000017a7983 */ /* 0x000f220000300a00 */
[----:B------:R-:W-:-:S03]  /*33550*/  IADD3 R176, P3, PT, R16, UR13, RZ ;  /* 0x0000000d10b07c10 */ /* 0x000fc6000ff7e0ff */
[----:B------:R-:W-:Y:S01]  /*33560*/  LDGSTS.E [R15+-0x5d100], desc[UR22][R168.64], P2 ;  /* 0xa2f00000a80f7fae */ /* 0x000fe200091a1016 */
[----:B------:R-:W-:-:S03]  /*33570*/  IADD3.X R177, PT, PT, R17, UR14, RZ, P3, !PT ;  /* 0x0000000e11b17c10 */ /* 0x000fc60009ffe4ff */
[----:B------:R-:W4:Y:S04]  /*33580*/  LDL.LU.64 R16, [R1+0x640] ;  /* 0x0006400001107983 */ /* 0x000f280000300a00 */
[----:B------:R-:W-:Y:S01]  /*33590*/  LDGSTS.E [R15+-0x5cd00], desc[UR22][R176.64], P2 ;  /* 0xa3300000b00f7fae */ /* 0x000fe200091a1016 */
[----:B------:R-:W-:-:S04]  /*335a0*/  IADD3 R184, P3, PT, R120, UR13, RZ ;  /* 0x0000000d78b87c10 */ /* 0x000fc8000ff7e0ff */
[----:B------:R-:W-:Y:S02]  /*335b0*/  IADD3.X R185, PT, PT, R121, UR14, RZ, P3, !PT ;  /* 0x0000000e79b97c10 */ /* 0x000fe40009ffe4ff */
[----:B---3--:R-:W-:-:S03]  /*335c0*/  IADD3 R192, P3, PT, R116, UR13, RZ ;  /* 0x0000000d74c07c10 */ /* 0x008fc6000ff7e0ff */
[----:B------:R-:W-:Y:S01]  /*335d0*/  LDGSTS.E [R15+-0x5c900], desc[UR22][R184.64], P2 ;  /* 0xa3700000b80f7fae */ /* 0x000fe200091a1016 */
[----:B------:R-:W-:-:S03]  /*335e0*/  IADD3.X R193, PT, PT, R117, UR14, RZ, P3, !PT ;  /* 0x0000000e75c17c10 */ /* 0x000fc60009ffe4ff */
[----:B------:R-:W3:Y:S01]  /*335f0*/  LDL.LU.64 R116, [R1+0x628] ;  /* 0x0006280001747983 */ /* 0x000ee20000300a00 */
[----:B------:R-:W-:-:S03]  /*33600*/  IADD3 R200, P3, PT, R104, UR13, RZ ;  /* 0x0000000d68c87c10 */ /* 0x000fc6000ff7e0ff */
[----:B------:R-:W-:Y:S01]  /*33610*/  LDGSTS.E [R15+-0x5c500], desc[UR22][R192.64], P2 ;  /* 0xa3b00000c00f7fae */ /* 0x000fe200091a1016 */
[----:B------:R-:W-:-:S03]  /*33620*/  IADD3.X R201, PT, PT, R105, UR14, RZ, P3, !PT ;  /* 0x0000000e69c97c10 */ /* 0x000fc60009ffe4ff */
[----:B------:R-:W3:Y:S04]  /*33630*/  LDL.LU.64 R104, [R1+0x620] ;  /* 0x0006200001687983 */ /* 0x000ee80000300a00 */
[----:B------:R-:W3:Y:S04]  /*33640*/  LDL.LU.64 R120, [R1+0x608] ;  /* 0x0006080001787983 */ /* 0x000ee80000300a00 */
[----:B------:R-:W-:Y:S01]  /*33650*/  LDGSTS.E [R15+-0x5c100], desc[UR22][R200.64], P2 ;  /* 0xa3f00000c80f7fae */ /* 0x000fe200091a1016 */
[----:B------:R-:W-:-:S04]  /*33660*/  IADD3 R208, P3, PT, R132, UR13, RZ ;  /* 0x0000000d84d07c10 */ /* 0x000fc8000ff7e0ff */
[----:B------:R-:W-:Y:S02]  /*33670*/  IADD3.X R209, PT, PT, R133, UR14, RZ, P3, !PT ;  /* 0x0000000e85d17c10 */ /* 0x000fe40009ffe4ff */
[----:B------:R-:W-:-:S03]  /*33680*/  IADD3 R216, P3, PT, R106, UR13, RZ ;  /* 0x0000000d6ad87c10 */ /* 0x000fc6000ff7e0ff */
[----:B------:R-:W-:Y:S01]  /*33690*/  LDGSTS.E [R15+-0x5bd00], desc[UR22][R208.64], P2 ;  /* 0xa4300000d00f7fae */ /* 0x000fe200091a1016 */
[----:B------:R-:W-:-:S05]  /*336a0*/  IADD3.X R217, PT, PT, R107, UR14, RZ, P3, !PT ;  /* 0x0000000e6bd97c10 */ /* 0x000fca0009ffe4ff */
[----:B------:R-:W-:Y:S01]  /*336b0*/  LDGSTS.E [R15+-0x5b900], desc[UR22][R216.64], P2 ;  /* 0xa4700000d80f7fae */ /* 0x000fe200091a1016 */
[----:B--2---:R-:W-:-:S04]  /*336c0*/  IADD3 R224, P3, PT, R12, UR13, RZ ;  /* 0x0000000d0ce07c10 */ /* 0x004fc8000ff7e0ff */
[----:B------:R-:W-:Y:S02]  /*336d0*/  IADD3.X R225, PT, PT, R13, UR14, RZ, P3, !PT ;  /* 0x0000000e0de17c10 */ /* 0x000fe40009ffe4ff */
[----:B------:R-:W2:Y:S04]  /*336e0*/  LDL.LU.64 R12, [R1+0x600] ;  /* 0x00060000010c7983 */ /* 0x000ea80000300a00 */
[----:B------:R-:W2:Y:S04]  /*336f0*/  LDL.LU.64 R106, [R1+0x5e8] ;  /* 0x0005e800016a7983 */ /* 0x000ea80000300a00 */
[----:B------:R-:W-:Y:S01]  /*33700*/  LDGSTS.E [R15+-0x5b500], desc[UR22][R224.64], P2 ;  /* 0xa4b00000e00f7fae */ /* 0x000fe200091a1016 */
[----:B----4-:R-:W-:-:S04]  /*33710*/  IADD3 R232, P3, PT, R118, UR13, RZ ;  /* 0x0000000d76e87c10 */ /* 0x010fc8000ff7e0ff */
[----:B------:R-:W-:Y:S02]  /*33720*/  IADD3.X R233, PT, PT, R119, UR14, RZ, P3, !PT ;  /* 0x0000000e77e97c10 */ /* 0x000fe40009ffe4ff */
[----:B------:R-:W4:Y:S01]  /*33730*/  LDL.LU.64 R118, [R1+0x5e0] ;  /* 0x0005e00001767983 */ /* 0x000f220000300a00 */
[----:B------:R-:W-:-:S03]  /*33740*/  IADD3 R240, P3, PT, R122, UR13, RZ ;  /* 0x0000000d7af07c10 */ /* 0x000fc6000ff7e0ff */
[----:B------:R-:W-:Y:S01]  /*33750*/  LDGSTS.E [R15+-0x5b100], desc[UR22][R232.64], P2 ;  /* 0xa4f00000e80f7fae */ /* 0x000fe200091a1016 */
[----:B------:R-:W-:Y:S02]  /*33760*/  IADD3.X R241, PT, PT, R123, UR14, RZ, P3, !PT ;  /* 0x0000000e7bf17c10 */ /* 0x000fe40009ffe4ff */
[----:B------:R-:W-:-:S03]  /*33770*/  IADD3 R170, P3, PT, R16, UR13, RZ ;  /* 0x0000000d10aa7c10 */ /* 0x000fc6000ff7e0ff */
[----:B------:R-:W-:Y:S01]  /*33780*/  LDGSTS.E [R15+-0x5ad00], desc[UR22][R240.64], P2 ;  /* 0xa5300000f00f7fae */ /* 0x000fe200091a1016 */
[----:B------:R-:W-:-:S03]  /*33790*/  IADD3.X R171, PT, PT, R17, UR14, RZ, P3, !PT ;  /* 0x0000000e11ab7c10 */ /* 0x000fc60009ffe4ff */
[----:B------:R-:W4:Y:S04]  /*337a0*/  LDL.LU.64 R16, [R1+0x5c8] ;  /* 0x0005c80001107983 */ /* 0x000f280000300a00 */
[----:B------:R-:W-:Y:S01]  /*337b0*/  LDGSTS.E [R15+-0x5a900], desc[UR22][R170.64], P2 ;  /* 0xa5700000aa0f7fae */ /* 0x000fe200091a1016 */
[----:B---3--:R-:W-:-:S04]  /*337c0*/  IADD3 R178, P3, PT, R116, UR13, RZ ;  /* 0x0000000d74b27c10 */ /* 0x008fc8000ff7e0ff */
[----:B------:R-:W-:Y:S02]  /*337d0*/  IADD3.X R179, PT, PT, R117, UR14, RZ, P3, !PT ;  /* 0x0000000e75b37c10 */ /* 0x000fe40009ffe4ff */
[----:B------:R-:W3:Y:S01]  /*337e0*/  LDL.LU.64 R116, [R1+0x5c0] ;  /* 0x0005c00001747983 */ /* 0x000ee20000300a00 */
[----:B------:R-:W-:-:S03]  /*337f0*/  IADD3 R78, P3, PT, R104, UR13, RZ ;  /* 0x0000000d684e7c10 */ /* 0x000fc6000ff7e0ff */
[----:B------:R-:W-:Y:S01]  /*33800*/  LDGSTS.E [R15+-0x5a500], desc[UR22][R178.64], P2 ;  /* 0xa5b00000b20f7fae */ /* 0x000fe200091a1016 */
[----:B------:R-:W-:-:S03]  /*33810*/  IADD3.X R79, PT, PT, R105, UR14, RZ, P3, !PT ;  /* 0x0000000e694f7c10 */ /* 0x000fc60009ffe4ff */
[----:B------:R-:W3:Y:S01]  /*33820*/  LDL.LU.64 R104, [R1+0x5a8] ;  /* 0x0005a80001687983 */ /* 0x000ee20000300a00 */
[----:B------:R-:W-:-:S03]  /*33830*/  IADD3 R210, P3, PT, R120, UR13, RZ ;  /* 0x0000000d78d27c10 */ /* 0x000fc6000ff7e0ff */
[----:B------:R-:W3:Y:S01]  /*33840*/  LDL.LU.64 R122, [R1+0x598] ;  /* 0x00059800017a7983 */ /* 0x000ee20000300a00 */
[----:B------:R-:W-:-:S03]  /*33850*/  IADD3.X R211, PT, PT, R121, UR14, RZ, P3, !PT ;  /* 0x0000000e79d37c10 */ /* 0x000fc60009ffe4ff */
[----:B------:R-:W-:Y:S04]  /*33860*/  LDGSTS.E [R15+-0x5a100], desc[UR22][R78.64], P2 ;  /* 0xa5f000004e0f7fae */ /* 0x000fe800091a1016 */
[----:B------:R-:W-:Y:S01]  /*33870*/  LDGSTS.E [R15+-0x59d00], desc[UR22][R210.64], P2 ;  /* 0xa6300000d20f7fae */ /* 0x000fe200091a1016 */
[----:B--2---:R-:W-:-:S04]  /*33880*/  IADD3 R234, P3, PT, R12, UR13, RZ ;  /* 0x0000000d0cea7c10 */ /* 0x004fc8000ff7e0ff */
[----:B------:R-:W-:Y:S02]  /*33890*/  IADD3.X R235, PT, PT, R13, UR14, RZ, P3, !PT ;  /* 0x0000000e0deb7c10 */ /* 0x000fe40009ffe4ff */
[----:B------:R-:W2:Y:S01]  /*338a0*/  LDL.LU.64 R12, [R1+0x588] ;  /* 0x00058800010c7983 */ /* 0x000ea20000300a00 */
[----:B------:R-:W-:-:S03]  /*338b0*/  IADD3 R238, P3, PT, R106, UR13, RZ ;  /* 0x0000000d6aee7c10 */ /* 0x000fc6000ff7e0ff */
[----:B------:R-:W-:Y:S01]  /*338c0*/  LDGSTS.E [R15+-0x59900], desc[UR22][R234.64], P2 ;  /* 0xa6700000ea0f7fae */ /* 0x000fe200091a1016 */
[----:B------:R-:W-:-:S03]  /*338d0*/  IADD3.X R239, PT, PT, R107, UR14, RZ, P3, !PT ;  /* 0x0000000e6bef7c10 */ /* 0x000fc60009ffe4ff */
[----:B------:R-:W2:Y:S04]  /*338e0*/  LDL.LU.64 R106, [R1+0x580] ;  /* 0x00058000016a7983 */ /* 0x000ea80000300a00 */
[----:B------:R-:W2:Y:S01]  /*338f0*/  LDL.LU.64 R132, [R1+0x568] ;  /* 0x0005680001847983 */ /* 0x000ea20000300a00 */
[----:B----4-:R-:W-:-:S03]  /*33900*/  IADD3 R230, P3, PT, R118, UR13, RZ ;  /* 0x0000000d76e67c10 */ /* 0x010fc6000ff7e0ff */
[----:B------:R-:W-:Y:S01]  /*33910*/  LDGSTS.E [R15+-0x59500], desc[UR22][R238.64], P2 ;  /* 0xa6b00000ee0f7fae */ /* 0x000fe200091a1016 */
[----:B------:R-:W-:-:S03]  /*33920*/  IADD3.X R231, PT, PT, R119, UR14, RZ, P3, !PT ;  /* 0x0000000e77e77c10 */ /* 0x000fc60009ffe4ff */
[----:B------:R-:W4:Y:S04]  /*33930*/  LDL.LU.64 R118, [R1+0x550] ;  /* 0x0005500001767983 */ /* 0x000f280000300a00 */
[----:B------:R-:W-:Y:S01]  /*33940*/  LDGSTS.E [R15+-0x59100], desc[UR22][R230.64], P2 ;  /* 0xa6f00000e60f7fae */ /* 0x000fe200091a1016 */
[----:B------:R-:W-:-:S04]  /*33950*/  IADD3 R236, P3, PT, R16, UR13, RZ ;  /* 0x0000000d10ec7c10 */ /* 0x000fc8000ff7e0ff */
[----:B------:R-:W-:Y:S02]  /*33960*/  IADD3.X R237, PT, PT, R17, UR14, RZ, P3, !PT ;  /* 0x0000000e11ed7c10 */ /* 0x000fe40009ffe4ff */
[----:B------:R-:W4:Y:S04]  /*33970*/  LDL.LU.64 R16, [R1+0x548] ;  /* 0x0005480001107983 */ /* 0x000f280000300a00 */
[----:B------:R-:W4:Y:S04]  /*33980*/  LDL.LU.64 R138, [R1+0x518] ;  /* 0x00051800018a7983 */ /* 0x000f280000300a00 */
[----:B------:R-:W4:Y:S04]  /*33990*/  LDL.LU.64 R120, [R1+0x508] ;  /* 0x0005080001787983 */ /* 0x000f280000300a00 */
[----:B------:R-:W-:Y:S01]  /*339a0*/  LDGSTS.E [R15+-0x58d00], desc[UR22][R236.64], P2 ;  /* 0xa7300000ec0f7fae */ /* 0x000fe200091a1016 */
[----:B---3--:R-:W-:-:S04]  /*339b0*/  IADD3 R228, P3, PT, R116, UR13, RZ ;  /* 0x0000000d74e47c10 */ /* 0x008fc8000ff7e0ff */
[----:B------:R-:W-:Y:S02]  /*339c0*/  IADD3.X R229, PT, PT, R117, UR14, RZ, P3, !PT ;  /* 0x0000000e75e57c10 */ /* 0x000fe40009ffe4ff */
[----:B------:R-:W-:-:S03]  /*339d0*/  IADD3 R90, P3, PT, R104, UR13, RZ ;  /* 0x0000000d685a7c10 */ /* 0x000fc6000ff7e0ff */
[----:B------:R-:W-:Y:S01]  /*339e0*/  LDGSTS.E [R15+-0x58900], desc[UR22][R228.64], P2 ;  /* 0xa7700000e40f7fae */ /* 0x000fe200091a1016 */
[----:B------:R-:W-:-:S05]  /*339f0*/  IADD3.X R91, PT, PT, R105, UR14, RZ, P3, !PT ;  /* 0x0000000e695b7c10 */ /* 0x000fca0009ffe4ff */
[----:B------:R1:W-:Y:S04]  /*33a00*/  STL.64 [R1+0x108], R90 ;  /* 0x0001085a01007387 */ /* 0x0003e80000100a00 */
[----:B------:R-:W3:Y:S01]  /*33a10*/  LDL.LU.64 R116, [R1+0x4e8] ;  /* 0x0004e80001747983 */ /* 0x000ee20000300a00 */
[----:B------:R-:W-:-:S03]  /*33a20*/  IADD3 R104, P3, PT, R122, UR13, RZ ;  /* 0x0000000d7a687c10 */ /* 0x000fc6000ff7e0ff */
[----:B------:R1:W-:Y:S01]  /*33a30*/  LDGSTS.E [R15+-0x58500], desc[UR22][R90.64], P2 ;  /* 0xa7b000005a0f7fae */ /* 0x0003e200091a1016 */
[----:B------:R-:W-:-:S05]  /*33a40*/  IADD3.X R105, PT, PT, R123, UR14, RZ, P3, !PT ;  /* 0x0000000e7b697c10 */ /* 0x000fca0009ffe4ff */
        /* <DEDUP_REMOVED lines=8> */
[----:B------:R-:W2:Y:S01]  /*33ad0*/  LDL.LU.64 R106, [R1+0x4b0] ;  /* 0x0004b000016a7983 */ /* 0x000ea20000300a00 */
[----:B-1----:R-:W-:-:S03]  /*33ae0*/  IADD3 R104, P3, PT, R132, UR13, RZ ;  /* 0x0000000d84687c10 */ /* 0x002fc6000ff7e0ff */
[----:B------:R4:W-:Y:S01]  /*33af0*/  LDGSTS.E [R15+-0x4fd00], desc[UR22][R92.64], P2 ;  /* 0xb03000005c0f7fae */ /* 0x0009e200091a1016 */
[----:B------:R-:W-:-:S03]  /*33b00*/  IADD3.X R105, PT, PT, R133, UR14, RZ, P3, !PT ;  /* 0x0000000e85697c10 */ /* 0x000fc60009ffe4ff */
[----:B------:R1:W-:Y:S04]  /*33b10*/  STL.64 [R1+0x168], R90 ;  /* 0x0001685a01007387 */ /* 0x0003e80000100a00 */
[----:B------:R-:W2:Y:S01]  /*33b20*/  LDL.LU.64 R122, [R1+0x490] ;  /* 0x00049000017a7983 */ /* 0x000ea20000300a00 */
[----:B----4-:R-:W-:-:S03]  /*33b30*/  IADD3 R92, P3, PT, R118, UR13, RZ ;  /* 0x0000000d765c7c10 */ /* 0x010fc6000ff7e0ff */
[----:B------:R1:W-:Y:S01]  /*33b40*/  LDGSTS.E [R15+-0x4f900], desc[UR22][R90.64], P2 ;  /* 0xb07000005a0f7fae */ /* 0x0003e200091a1016 */
[----:B------:R-:W-:-:S03]  /*33b50*/  IADD3.X R93, PT, PT, R119, UR14, RZ, P3, !PT ;  /* 0x0000000e775d7c10 */ /* 0x000fc60009ffe4ff */
[----:B------:R-:W-:Y:S04]  /*33b60*/  LDGSTS.E [R15+-0x4f500], desc[UR22][R104.64], P2 ;  /* 0xb0b00000680f7fae */ /* 0x000fe800091a1016 */
[----:B------:R-:W4:Y:S01]  /*33b70*/  LDL.LU.64 R118, [R1+0x480] ;  /* 0x0004800001767983 */ /* 0x000f220000300a00 */
[----:B-1----:R-:W-:-:S03]  /*33b80*/  IADD3 R90, P3, PT, R16, UR13, RZ ;  /* 0x0000000d105a7c10 */ /* 0x002fc6000ff7e0ff */
[----:B------:R1:W-:Y:S01]  /*33b90*/  STL.64 [R1+0x188], R104 ;  /* 0x0001886801007387 */ /* 0x0003e20000100a00 */
[----:B------:R-:W-:-:S03]  /*33ba0*/  IADD3.X R91, PT, PT, R17, UR14, RZ, P3, !PT ;  /* 0x0000000e115b7c10 */ /* 0x000fc60009ffe4ff */
[----:B------:R1:W-:Y:S04]  /*33bb0*/  STL.64 [R1+0x1b8], R92 ;  /* 0x0001b85c01007387 */ /* 0x0003e80000100a00 */
[----:B------:R-:W4:Y:S04]  /*33bc0*/  LDL.LU.64 R16, [R1+0x458] ;  /* 0x0004580001107983 */ /* 0x000f280000300a00 */
[----:B------:R3:W-:Y:S01]  /*33bd0*/  STL.64 [R1+0x1c8], R90 ;  /* 0x0001c85a01007387 */ /* 0x0007e20000100a00 */
[----:B------:R-:W-:-:S03]  /*33be0*/  IADD3 R132, P3, PT, R138, UR13, RZ ;  /* 0x0000000d8a847c10 */ /* 0x000fc6000ff7e0ff */
[----:B-1----:R-:W4:Y:S01]  /*33bf0*/  LDL.LU.64 R104, [R1+0x440] ;  /* 0x0004400001687983 */ /* 0x002f220000300a00 */
[----:B------:R-:W-:-:S03]  /*33c00*/  IADD3.X R133, PT, PT, R139, UR14, RZ, P3, !PT ;  /* 0x0000000e8b857c10 */ /* 0x000fc60009ffe4ff */
[----:B------:R1:W-:Y:S04]  /*33c10*/  LDGSTS.E [R15+-0x4f100], desc[UR22][R92.64], P2 ;  /* 0xb0f000005c0f7fae */ /* 0x0003e800091a1016 */
[----:B------:R3:W-:Y:S04]  /*33c20*/  LDGSTS.E [R15+-0x4ed00], desc[UR22][R90.64], P2 ;  /* 0xb13000005a0f7fae */ /* 0x0007e800091a1016 */
[----:B------:R-:W-:Y:S01]  /*33c30*/  LDGSTS.E [R15+-0x4e900], desc[UR22][R132.64], P2 ;  /* 0xb1700000840f7fae */ /* 0x000fe200091a1016 */
[----:B-1----:R-:W-:-:S04]  /*33c40*/  IADD3 R92, P3, PT, R120, UR13, RZ ;  /* 0x0000000d785c7c10 */ /* 0x002fc8000ff7e0ff */
[----:B------:R-:W-:Y:S02]  /*33c50*/  IADD3.X R93, PT, PT, R121, UR14, RZ, P3, !PT ;  /* 0x0000000e795d7c10 */ /* 0x000fe40009ffe4ff */
[----:B------:R-:W4:Y:S01]  /*33c60*/  LDL.LU.64 R120, [R1+0x410] ;  /* 0x0004100001787983 */ /* 0x000f220000300a00 */
[----:B---3--:R-:W-:-:S03]  /*33c70*/  IADD3 R90, P3, PT, R116, UR13, RZ ;  /* 0x0000000d745a7c10 */ /* 0x008fc6000ff7e0ff */
[----:B------:R1:W-:Y:S01]  /*33c80*/  STL.64 [R1+0x1f0], R132 ;  /* 0x0001f08401007387 */ /* 0x0003e20000100a00 */
[----:B------:R-:W-:-:S03]  /*33c90*/  IADD3.X R91, PT, PT, R117, UR14, RZ, P3, !PT ;  /* 0x0000000e755b7c10 */ /* 0x000fc60009ffe4ff */
[----:B------:R2:W-:Y:S04]  /*33ca0*/  STL.64 [R1+0x208], R92 ;  /* 0x0002085c01007387 */ /* 0x0005e80000100a00 */
[----:B------:R-:W3:Y:S04]  /*33cb0*/  LDL.LU.64 R116, [R1+0x3e0] ;  /* 0x0003e00001747983 */ /* 0x000ee80000300a00 */
[----:B------:R2:W-:Y:S04]  /*33cc0*/  LDGSTS.E [R15+-0x4e500], desc[UR22][R92.64], P2 ;  /* 0xb1b000005c0f7fae */ /* 0x0005e800091a1016 */
[----:B------:R2:W-:Y:S04]  /*33cd0*/  STL.64 [R1+0x230], R90 ;  /* 0x0002305a01007387 */ /* 0x0005e80000100a00 */
[----:B-1----:R-:W3:Y:S04]  /*33ce0*/  LDL.LU.64 R132, [R1+0x3b0] ;  /* 0x0003b00001847983 */ /* 0x002ee80000300a00 */
[----:B------:R1:W-:Y:S01]  /*33cf0*/  LDGSTS.E [R15+-0x4e100], desc[UR22][R90.64], P2 ;  /* 0xb1f000005a0f7fae */ /* 0x0003e200091a1016 */
[----:B--2---:R-:W-:-:S04]  /*33d00*/  IADD3 R92, P3, PT, R12, UR13, RZ ;  /* 0x0000000d0c5c7c10 */ /* 0x004fc8000ff7e0ff */
[----:B------:R-:W-:-:S05]  /*33d10*/  IADD3.X R93, PT, PT, R13, UR14, RZ, P3, !PT ;  /* 0x0000000e0d5d7c10 */ /* 0x000fca0009ffe4ff */
[----:B------:R4:W-:Y:S01]  /*33d20*/  LDGSTS.E [R15+-0x4dd00], desc[UR22][R92.64], P2 ;  /* 0xb23000005c0f7fae */ /* 0x0009e200091a1016 */
[----:B------:R-:W-:-:S04]  /*33d30*/  IADD3 R12, P3, PT, R106, UR13, RZ ;  /* 0x0000000d6a0c7c10 */ /* 0x000fc8000ff7e0ff */
[----:B------:R-:W-:Y:S02]  /*33d40*/  IADD3.X R13, PT, PT, R107, UR14, RZ, P3, !PT ;  /* 0x0000000e6b0d7c10 */ /* 0x000fe40009ffe4ff */
[----:B------:R-:W2:Y:S04]  /*33d50*/  LDL.LU.64 R106, [R1+0x388] ;  /* 0x00038800016a7983 */ /* 0x000ea80000300a00 */
[----:B------:R4:W-:Y:S01]  /*33d60*/  STL.64 [R1+0x250], R92 ;  /* 0x0002505c01007387 */ /* 0x0009e20000100a00 */
[----:B-1----:R-:W-:-:S03]  /*33d70*/  IADD3 R90, P3, PT, R122, UR13, RZ ;  /* 0x0000000d7a5a7c10 */ /* 0x002fc6000ff7e0ff */
[----:B------:R1:W-:Y:S01]  /*33d80*/  STL.64 [R1+0x278], R12 ;  /* 0x0002780c01007387 */ /* 0x0003e20000100a00 */
[----:B------:R-:W-:-:S03]  /*33d90*/  IADD3.X R91, PT, PT, R123, UR14, RZ, P3, !PT ;  /* 0x0000000e7b5b7c10 */ /* 0x000fc60009ffe4ff */
[----:B------:R-:W-:Y:S04]  /*33da0*/  LDGSTS.E [R15+-0x4d900], desc[UR22][R12.64], P2 ;  /* 0xb27000000c0f7fae */ /* 0x000fe800091a1016 */
[----:B------:R4:W-:Y:S02]  /*33db0*/  LDGSTS.E [R15+-0x4d500], desc[UR22][R90.64], P2 ;  /* 0xb2b000005a0f7fae */ /* 0x0009e400091a1016 */
[----:B----4-:R-:W-:Y:S02]  /*33dc0*/  IADD3 R92, P3, PT, R118, UR13, RZ ;  /* 0x0000000d765c7c10 */ /* 0x010fe4000ff7e0ff */
[----:B-1----:R-:W4:Y:S02]  /*33dd0*/  LDL.LU.64 R12, [R1+0x368] ;  /* 0x00036800010c7983 */ /* 0x002f240000300a00 */
[----:B------:R-:W-:-:S02]  /*33de0*/  IADD3.X R93, PT, PT, R119, UR14, RZ, P3, !PT ;  /* 0x0000000e775d7c10 */ /* 0x000fc40009ffe4ff */
[----:B------:R1:W-:Y:S04]  /*33df0*/  STL.64 [R1+0x298], R90 ;  /* 0x0002985a01007387 */ /* 0x0003e80000100a00 */
[----:B------:R-:W4:Y:S04]  /*33e00*/  LDL.LU.64 R118, [R1+0x350] ;  /* 0x0003500001767983 */ /* 0x000f280000300a00 */
[----:B------:R-:W-:Y:S01]  /*33e10*/  LDGSTS.E [R15+-0x4d100], desc[UR22][R92.64], P2 ;  /* 0xb2f000005c0f7fae */ /* 0x000fe200091a1016 */
[----:B-1----:R-:W-:-:S04]  /*33e20*/  IADD3 R90, P3, PT, R16, UR13, RZ ;  /* 0x0000000d105a7c10 */ /* 0x002fc8000ff7e0ff */
[----:B------:R-:W-:Y:S02]  /*33e30*/  IADD3.X R91, PT, PT, R17, UR14, RZ, P3, !PT ;  /* 0x0000000e115b7c10 */ /* 0x000fe40009ffe4ff */
[----:B------:R-:W-:Y:S01]  /*33e40*/  IADD3 R16, P3, PT, R104, UR13, RZ ;  /* 0x0000000d68107c10 */ /* 0x000fe2000ff7e0ff */
[----:B------:R1:W-:Y:S03]  /*33e50*/  STL.64 [R1+0x2a8], R92 ;  /* 0x0002a85c01007387 */ /* 0x0003e60000100a00 */
[----:B------:R-:W-:Y:S01]  /*33e60*/  IADD3.X R17, PT, PT, R105, UR14, RZ, P3, !PT ;  /* 0x0000000e69117c10 */ /* 0x000fe20009ffe4ff */
[----:B------:R-:W-:Y:S04]  /*33e70*/  STL.64 [R1+0x2c8], R90 ;  /* 0x0002c85a01007387 */ /* 0x000fe80000100a00 */
[----:B------:R-:W4:Y:S04]  /*33e80*/  LDL.LU.64 R104, [R1+0x320] ;  /* 0x0003200001687983 */ /* 0x000f280000300a00 */
[----:B------:R3:W-:Y:S04]  /*33e90*/  STL.64 [R1+0x2e8], R16 ;  /* 0x0002e81001007387 */ /* 0x0007e80000100a00 */
[----:B-1----:R-:W4:Y:S01]  /*33ea0*/  LDL.LU.64 R92, [R1+0x2f8] ;  /* 0x0002f800015c7983 */ /* 0x002f220000300a00 */
[----:B------:R-:W-:-:S03]  /*33eb0*/  IADD3 R122, P3, PT, R120, UR13, RZ ;  /* 0x0000000d787a7c10 */ /* 0x000fc6000ff7e0ff */
[----:B------:R-:W-:Y:S01]  /*33ec0*/  LDGSTS.E [R15+-0x4cd00], desc[UR22][R90.64], P2 ;  /* 0xb33000005a0f7fae */ /* 0x000fe200091a1016 */
[----:B------:R-:W-:-:S03]  /*33ed0*/  IADD3.X R123, PT, PT, R121, UR14, RZ, P3, !PT ;  /* 0x0000000e797b7c10 */ /* 0x000fc60009ffe4ff */
[----:B------:R-:W-:Y:S01]  /*33ee0*/  LDGSTS.E [R15+-0x4c900], desc[UR22][R16.64], P2 ;  /* 0xb3700000100f7fae */ /* 0x000fe200091a1016 */
[----:B---3--:R-:W-:-:S03]  /*33ef0*/  IADD3 R120, P3, PT, R116, UR13, RZ ;  /* 0x0000000d74787c10 */ /* 0x008fc6000ff7e0ff */
[----:B------:R-:W-:Y:S04]  /*33f00*/  LDGSTS.E [R15+-0x4c500], desc[UR22][R122.64], P2 ;  /* 0xb3b000007a0f7fae */ /* 0x000fe800091a1016 */
[----:B------:R-:W3:Y:S01]  /*33f10*/  LDL.LU.64 R16, [R1+0x2d8] ;  /* 0x0002d80001107983 */ /* 0x000ee20000300a00 */
[----:B------:R-:W-:-:S03]  /*33f20*/  IADD3.X R121, PT, PT, R117, UR14, RZ, P3, !PT ;  /* 0x0000000e75797c10 */ /* 0x000fc60009ffe4ff */
[----:B------:R-:W3:Y:S01]  /*33f30*/  LDL.LU.64 R90, [R1+0x2c0] ;  /* 0x0002c000015a7983 */ /* 0x000ee20000300a00 */
[----:B------:R-:W-:-:S03]  /*33f40*/  IADD3 R116, P3, PT, R132, UR13, RZ ;  /* 0x0000000d84747c10 */ /* 0x000fc6000ff7e0ff */
[----:B------:R1:W-:Y:S04]  /*33f50*/  STL.64 [R1+0x308], R122 ;  /* 0x0003087a01007387 */ /* 0x0003e80000100a00 */
[----:B------:R-:W-:Y:S04]  /*33f60*/  STL.64 [R1+0x328], R120 ;  /* 0x0003287801007387 */ /* 0x000fe80000100a00 */
[----:B------:R-:W3:Y:S01]  /*33f70*/  LDL.LU.64 R154, [R1+0x290] ;  /* 0x00029000019a7983 */ /* 0x000ee20000300a00 */
[----:B------:R-:W-:-:S03]  /*33f80*/  IADD3.X R117, PT, PT, R133, UR14, RZ, P3, !PT ;  /* 0x0000000e85757c10 */ /* 0x000fc60009ffe4ff */
[----:B------:R-:W3:Y:S04]  /*33f90*/  LDL.LU.64 R138, [R1+0x270] ;  /* 0x00027000018a7983 */ /* 0x000ee80000300a00 */
[----:B------:R-:W-:Y:S04]  /*33fa0*/  LDGSTS.E [R15+-0x4c100], desc[UR22][R120.64], P2 ;  /* 0xb3f00000780f7fae */ /* 0x000fe800091a1016 */
[----:B------:R2:W-:Y:S04]  /*33fb0*/  STL.64 [R1+0x348], R116 ;  /* 0x0003487401007387 */ /* 0x0005e80000100a00 */
[----:B------:R2:W-:Y:S04]  /*33fc0*/  LDGSTS.E [R15+-0x4bd00], desc[UR22][R116.64], P2 ;  /* 0xb4300000740f7fae */ /* 0x0005e800091a1016 */
[----:B------:R-:W3:Y:S04]  /*33fd0*/  LDL.LU.64 R132, [R1+0x258] ;  /* 0x0002580001847983 */ /* 0x000ee80000300a00 */
[----:B-1----:R-:W3:Y:S01]  /*33fe0*/  LDL.LU.64 R122, [R1+0x228] ;  /* 0x00022800017a7983 */ /* 0x002ee20000300a00 */
[----:B--2---:R-:W-:-:S04]  /*33ff0*/  IADD3 R116, P3, PT, R106, UR13, RZ ;  /* 0x0000000d6a747c10 */ /* 0x004fc8000ff7e0ff */
[----:B------:R-:W-:-:S05]  /*34000*/  IADD3.X R117, PT, PT, R107, UR14, RZ, P3, !PT ;  /* 0x0000000e6b757c10 */ /* 0x000fca0009ffe4ff */
[----:B------:R1:W-:Y:S04]  /*34010*/  STL.64 [R1+0x370], R116 ;  /* 0x0003707401007387 */ /* 0x0003e80000100a00 */
[----:B------:R-:W2:Y:S04]  /*34020*/  LDL.LU.64 R120, [R1+0x200] ;  /* 0x0002000001787983 */ /* 0x000ea80000300a00 */
[----:B------:R-:W-:Y:S01]  /*34030*/  LDGSTS.E [R15+-0x4b900], desc[UR22][R116.64], P2 ;  /* 0xb4700000740f7fae */ /* 0x000fe200091a1016 */
[----:B----4-:R-:W-:-:S04]  /*34040*/  IADD3 R106, P3, PT, R12, UR13, RZ ;  /* 0x0000000d0c6a7c10 */ /* 0x010fc8000ff7e0ff */
[----:B------:R-:W-:Y:S02]  /*34050*/  IADD3.X R107, PT, PT, R13, UR14, RZ, P3, !PT ;  /* 0x0000000e0d6b7c10 */ /* 0x000fe40009ffe4ff */
[----:B------:R-:W-:-:S03]  /*34060*/  IADD3 R12, P3, PT, R118, UR13, RZ ;  /* 0x0000000d760c7c10 */ /* 0x000fc6000ff7e0ff */
[----:B------:R4:W-:Y:S01]  /*34070*/  STL.64 [R1+0x388], R106 ;  /* 0x0003886a01007387 */ /* 0x0009e20000100a00 */
[----:B------:R-:W-:-:S03]  /*34080*/  IADD3.X R13, PT, PT, R119, UR14, RZ, P3, !PT ;  /* 0x0000000e770d7c10 */ /* 0x000fc60009ffe4ff */
[----:B------:R-:W-:Y:S04]  /*34090*/  LDGSTS.E [R15+-0x4b500], desc[UR22][R106.64], P2 ;  /* 0xb4b000006a0f7fae */ /* 0x000fe800091a1016 */
[----:B------:R-:W2:Y:S04]  /*340a0*/  LDL.LU.64 R118, [R1+0x1e8] ;  /* 0x0001e80001767983 */ /* 0x000ea80000300a00 */
[----:B------:R4:W-:Y:S04]  /*340b0*/  STL.64 [R1+0x3b0], R12 ;  /* 0x0003b00c01007387 */ /* 0x0009e80000100a00 */
[----:B-1----:R-:W2:Y:S04]  /*340c0*/  LDL.LU.64 R116, [R1+0x8] ;  /* 0x0000080001747983 */ /* 0x002ea80000300a00 */
[----:B----4-:R-:W4:Y:S04]  /*340d0*/  LDL.LU.64 R106, [R1] ;  /* 0x00000000016a7983 */ /* 0x010f280000300a00 */
[----:B------:R1:W-:Y:S02]  /*340e0*/  LDGSTS.E [R15+-0x4b100], desc[UR22][R12.64], P2 ;  /* 0xb4f000000c0f7fae */ /* 0x0003e400091a1016 */
[----:B-1----:R-:W-:-:S04]  /*340f0*/  IADD3 R12, P3, PT, R104, UR13, RZ ;  /* 0x0000000d680c7c10 */ /* 0x002fc8000ff7e0ff */
[----:B------:R-:W-:Y:S02]  /*34100*/  IADD3.X R13, PT, PT, R105, UR14, RZ, P3, !PT ;  /* 0x0000000e690d7c10 */ /* 0x000fe40009ffe4ff */
[----:B------:R-:W-:-:S03]  /*34110*/  IADD3 R104, P3, PT, R92, UR13, RZ ;  /* 0x0000000d5c687c10 */ /* 0x000fc6000ff7e0ff */
[----:B------:R-:W-:Y:S01]  /*34120*/  LDGSTS.E [R15+-0x4ad00], desc[UR22][R12.64], P2 ;  /* 0xb53000000c0f7fae */ /* 0x000fe200091a1016 */
[----:B------:R-:W-:Y:S02]  /*34130*/  IADD3.X R105, PT, PT, R93, UR14, RZ, P3, !PT ;  /* 0x0000000e5d697c10 */ /* 0x000fe40009ffe4ff */
[----:B---3--:R-:W-:Y:S01]  /*34140*/  IADD3 R92, P3, PT, R16, UR13, RZ ;  /* 0x0000000d105c7c10 */ /* 0x008fe2000ff7e0ff */
[----:B------:R1:W-:Y:S03]  /*34150*/  STL.64 [R1+0x3d0], R12 ;  /* 0x0003d00c01007387 */ /* 0x0003e60000100a00 */
[----:B------:R-:W-:Y:S01]  /*34160*/  IADD3.X R93, PT, PT, R17, UR14, RZ, P3, !PT ;  /* 0x0000000e115d7c10 */ /* 0x000fe20009ffe4ff */
[----:B------:R3:W-:Y:S04]  /*34170*/  LDGSTS.E [R15+-0x4a900], desc[UR22][R104.64], P2 ;  /* 0xb5700000680f7fae */ /* 0x0007e800091a1016 */
[----:B------:R-:W5:Y:S04]  /*34180*/  LDL.LU.64 R16, [R1+0xd28] ;  /* 0x000d280001107983 */ /* 0x000f680000300a00 */
[----:B-1----:R-:W5:Y:S04]  /*34190*/  LDL.LU.64 R12, [R1+0xd20] ;  /* 0x000d2000010c7983 */ /* 0x002f680000300a00 */
[----:B------:R3:W-:Y:S04]  /*341a0*/  STL.64 [R1+0x3e8], R104 ;  /* 0x0003e86801007387 */ /* 0x0007e80000100a00 */
[----:B------:R1:W-:Y:S04]  /*341b0*/  STL.64 [R1+0x410], R92 ;  /* 0x0004105c01007387 */ /* 0x0003e80000100a00 */
[----:B------:R1:W-:Y:S01]  /*341c0*/  LDGSTS.E [R15+-0x4a500], desc[UR22][R92.64], P2 ;  /* 0xb5b000005c0f7fae */ /* 0x0003e200091a1016 */
[----:B---3--:R-:W-:-:S04]  /*341d0*/  IADD3 R104, P3, PT, R90, UR13, RZ ;  /* 0x0000000d5a687c10 */ /* 0x008fc8000ff7e0ff */
[----:B------:R-:W-:Y:S02]  /*341e0*/  IADD3.X R105, PT, PT, R91, UR14, RZ, P3, !PT ;  /* 0x0000000e5b697c10 */ /* 0x000fe40009ffe4ff */
[----:B-1----:R-:W-:-:S03]  /*341f0*/  IADD3 R92, P3, PT, R154, UR13, RZ ;  /* 0x0000000d9a5c7c10 */ /* 0x002fc6000ff7e0ff */
[----:B------:R1:W-:Y:S01]  /*34200*/  LDGSTS.E [R15+-0x4a100], desc[UR22][R104.64], P2 ;  /* 0xb5f00000680f7fae */ /* 0x0003e200091a1016 */
[----:B------:R-:W-:Y:S02]  /*34210*/  IADD3.X R93, PT, PT, R155, UR14, RZ, P3, !PT ;  /* 0x0000000e9b5d7c10 */ /* 0x000fe40009ffe4ff */
[----:B------:R-:W-:Y:S01]  /*34220*/  IADD3 R90, P3, PT, R138, UR13, RZ ;  /* 0x0000000d8a5a7c10 */ /* 0x000fe2000ff7e0ff */
[----:B------:R1:W-:Y:S03]  /*34230*/  STL.64 [R1+0x428], R104 ;  /* 0x0004286801007387 */ /* 0x0003e60000100a00 */
[----:B------:R-:W-:Y:S01]  /*34240*/  IADD3.X R91, PT, PT, R139, UR14, RZ, P3, !PT ;  /* 0x0000000e8b5b7c10 */ /* 0x000fe20009ffe4ff */
[----:B------:R3:W-:Y:S04]  /*34250*/  STL.64 [R1+0x448], R92 ;  /* 0x0004485c01007387 */ /* 0x0007e80000100a00 */
[----:B------:R3:W-:Y:S01]  /*34260*/  LDGSTS.E [R15+-0x49d00], desc[UR22][R92.64], P2 ;  /* 0xb63000005c0f7fae */ /* 0x0007e200091a1016 */
[----:B-1----:R-:W-:-:S03]  /*34270*/  IADD3 R104, P3, PT, R132, UR13, RZ ;  /* 0x0000000d84687c10 */ /* 0x002fc6000ff7e0ff */
[----:B------:R2:W-:Y:S01]  /*34280*/  STL.64 [R1+0x470], R90 ;  /* 0x0004705a01007387 */ /* 0x0005e20000100a00 */
[----:B------:R-:W-:-:S03]  /*34290*/  IADD3.X R105, PT, PT, R133, UR14, RZ, P3, !PT ;  /* 0x0000000e85697c10 */ /* 0x000fc60009ffe4ff */
[----:B------:R2:W-:Y:S01]  /*342a0*/  LDGSTS.E [R15+-0x49900], desc[UR22][R90.64], P2 ;  /* 0xb67000005a0f7fae */ /* 0x0005e200091a1016 */
[----:B---3--:R-:W-:-:S03]  /*342b0*/  IADD3 R92, P3, PT, R122, UR13, RZ ;  /* 0x0000000d7a5c7c10 */ /* 0x008fc6000ff7e0ff */
[----:B------:R1:W-:Y:S01]  /*342c0*/  STL.64 [R1+0x488], R104 ;  /* 0x0004886801007387 */ /* 0x0003e20000100a00 */
[----:B------:R-:W-:-:S03]  /*342d0*/  IADD3.X R93, PT, PT, R123, UR14, RZ, P3, !PT ;  /* 0x0000000e7b5d7c10 */ /* 0x000fc60009ffe4ff */
[----:B------:R1:W-:Y:S04]  /*342e0*/  LDGSTS.E [R15+-0x49500], desc[UR22][R104.64], P2 ;  /* 0xb6b00000680f7fae */ /* 0x0003e800091a1016 */
[----:B------:R3:W-:Y:S04]  /*342f0*/  STL.64 [R1+0x4b0], R92 ;  /* 0x0004b05c01007387 */ /* 0x0007e80000100a00 */
[----:B------:R3:W-:Y:S01]  /*34300*/  LDGSTS.E [R15+-0x49100], desc[UR22][R92.64], P2 ;  /* 0xb6f000005c0f7fae */ /* 0x0007e200091a1016 */
[----:B------:R-:W-:Y:S01]  /*34310*/  UMOV UR19, URZ ;  /* 0x000000ff00137c82 */ /* 0x000fe20008000000 */
[----:B--2---:R-:W-:-:S04]  /*34320*/  IADD3 R90, P3, PT, R120, UR13, RZ ;  /* 0x0000000d785a7c10 */ /* 0x004fc8000ff7e0ff */
[----:B------:R-:W-:-:S05]  /*34330*/  IADD3.X R91, PT, PT, R121, UR14, RZ, P3, !PT ;  /* 0x0000000e795b7c10 */ /* 0x000fca0009ffe4ff */
[----:B------:R4:W-:Y:S04]  /*34340*/  STL.64 [R1+0x4c8], R90 ;  /* 0x0004c85a01007387 */ /* 0x0009e80000100a00 */
[----:B------:R4:W-:Y:S01]  /*34350*/  LDGSTS.E [R15+-0x48d00], desc[UR22][R90.64], P2 ;  /* 0xb73000005a0f7fae */ /* 0x0009e200091a1016 */
[----:B-1----:R-:W-:-:S04]  /*34360*/  IADD3 R104, P3, PT, R118, UR13, RZ ;  /* 0x0000000d76687c10 */ /* 0x002fc8000ff7e0ff */
[----:B------:R-:W-:Y:S02]  /*34370*/  IADD3.X R105, PT, PT, R119, UR14, RZ, P3, !PT ;  /* 0x0000000e77697c10 */ /* 0x000fe40009ffe4ff */
[----:B---3--:R-:W-:-:S03]  /*34380*/  IADD3 R92, P3, PT, R116, UR13, RZ ;  /* 0x0000000d745c7c10 */ /* 0x008fc6000ff7e0ff */
[----:B------:R1:W-:Y:S01]  /*34390*/  LDGSTS.E [R15+-0x48900], desc[UR22][R104.64], P2 ;  /* 0xb7700000680f7fae */ /* 0x0003e200091a1016 */
[----:B------:R-:W-:Y:S02]  /*343a0*/  IADD3.X R93, PT, PT, R117, UR14, RZ, P3, !PT ;  /* 0x0000000e755d7c10 */ /* 0x000fe40009ffe4ff */
[----:B----4-:R-:W-:Y:S01]  /*343b0*/  IADD3 R90, P3, PT, R106, UR13, RZ ;  /* 0x0000000d6a5a7c10 */ /* 0x010fe2000ff7e0ff */
[----:B------:R1:W-:Y:S03]  /*343c0*/  STL.64 [R1+0x4e8], R104 ;  /* 0x0004e86801007387 */ /* 0x0003e60000100a00 */
[----:B------:R-:W-:Y:S01]  /*343d0*/  IADD3.X R91, PT, PT, R107, UR14, RZ, P3, !PT ;  /* 0x0000000e6b5b7c10 */ /* 0x000fe20009ffe4ff */
[----:B------:R1:W-:Y:S04]  /*343e0*/  STL.64 [R1+0x508], R92 ;  /* 0x0005085c01007387 */ /* 0x0003e80000100a00 */
[----:B------:R1:W-:Y:S01]  /*343f0*/  STL.64 [R1+0x530], R90 ;  /* 0x0005305a01007387 */ /* 0x0003e20000100a00 */
[----:B------:R-:W-:-:S03]  /*34400*/  ISETP.GE.AND P3, PT, R252, 0x80, PT ;  /* 0x00000080fc00780c */ /* 0x000fc60003f66270 */
[----:B------:R1:W-:Y:S04]  /*34410*/  LDGSTS.E [R15+-0x48500], desc[UR22][R92.64], P2 ;  /* 0xb7b000005c0f7fae */ /* 0x0003e800091a1016 */
[----:B------:R1:W-:Y:S01]  /*34420*/  LDGSTS.E [R15+-0x48100], desc[UR22][R90.64], P2 ;  /* 0xb7f000005a0f7fae */ /* 0x0003e200091a1016 */
[----:B------:R-:W-:-:S03]  /*34430*/  ISETP.GE.AND P2, PT, R252, 0x40, PT ;  /* 0x00000040fc00780c */ /* 0x000fc60003f46270 */
[----:B------:R-:W0:Y:S02]  /*34440*/  LDGDEPBAR ;  /* 0x00000000000079af */ /* 0x000e240000000000 */
[----:B------:R-:W-:Y:S08]  /*34450*/  @!P3 BRA `(.L_x_7) ;  /* 0x000000dc0018b947 */ /* 0x000ff00003800000 */
[----:B------:R-:W2:Y:S02]  /*34460*/  LDC R252, c[0x0][0x3a0] ;  /* 0x0000e800fffc7b82 */ /* 0x000ea40000000800 */
[----:B--2--5:R-:W-:-:S05]  /*34470*/  VIADD R12, R252, 0x3f ;  /* 0x0000003ffc0c7836 */ /* 0x024fca0000000000 */
[----:B-1----:R-:W-:Y:S01]  /*34480*/  SHF.R.S32.HI R15, RZ, 0x1f, R12 ;  /* 0x0000001fff0f7819 */ /* 0x002fe2000001140c */
[----:B------:R1:W-:Y:S03]  /*34490*/  STL.64 [R1+0xd20], R12 ;  /* 0x000d200c01007387 */ /* 0x0003e60000100a00 */
[----:B------:R-:W-:Y:S01]  /*344a0*/  LEA.HI R15, R15, R12, RZ, 0x6 ;  /* 0x0000000c0f0f7211 */ /* 0x000fe200078f30ff */
[----:B------:R-:W-:Y:S01]  /*344b0*/  IMAD.MOV.U32 R15, RZ, RZ, R16 ;  /* 0x000000ffff0f7224 */ /* 0x000fe200078e0010 */
[----:B------:R-:W2:Y:S01]  /*344c0*/  LDL.LU.64 R118, [R1+0x10] ;  /* 0x0000100001767983 */ /* 0x000ea20000300a00 */
[----:B------:R-:W-:Y:S02]  /*344d0*/  IMAD.MOV.U32 R16, RZ, RZ, R17 ;  /* 0x000000ffff107224 */ /* 0x000fe400078e0011 */
[----:B------:R-:W-:Y:S01]  /*344e0*/  IMAD.MOV.U32 R17, RZ, RZ, R18 ;  /* 0x000000ffff117224 */ /* 0x000fe200078e0012 */
[----:B------:R-:W3:Y:S01]  /*344f0*/  LDL.LU.64 R132, [R1+0x40] ;  /* 0x0000400001847983 */ /* 0x000ee20000300a00 */
[----:B------:R-:W-:-:S02]  /*34500*/  IMAD.MOV.U32 R18, RZ, RZ, R19 ;  /* 0x000000ffff127224 */ /* 0x000fc400078e0013 */
[----:B------:R-:W-:Y:S01]  /*34510*/  IMAD.MOV.U32 R19, RZ, RZ, R20 ;  /* 0x000000ffff137224 */ /* 0x000fe200078e0014 */
[----:B------:R-:W4:Y:S01]  /*34520*/  LDL.LU.64 R138, [R1+0x80] ;  /* 0x00008000018a7983 */ /* 0x000f220000300a00 */
[----:B------:R-:W-:Y:S02]  /*34530*/  IMAD.MOV.U32 R20, RZ, RZ, R21 ;  /* 0x000000ffff147224 */ /* 0x000fe400078e0015 */
[----:B------:R-:W-:Y:S02]  /*34540*/  IMAD.MOV.U32 R21, RZ, RZ, R22 ;  /* 0x000000ffff157224 */ /* 0x000fe400078e0016 */
[----:B------:R-:W-:Y:S02]  /*34550*/  IMAD.MOV.U32 R22, RZ, RZ, R23 ;  /* 0x000000ffff167224 */ /* 0x000fe400078e0017 */
[----:B------:R-:W-:Y:S02]  /*34560*/  IMAD.MOV.U32 R23, RZ, RZ, R24 ;  /* 0x000000ffff177224 */ /* 0x000fe400078e0018 */
[----:B------:R-:W-:-:S02]  /*34570*/  IMAD.MOV.U32 R24, RZ, RZ, R25 ;  /* 0x000000ffff187224 */ /* 0x000fc400078e0019 */
[----:B------:R-:W-:Y:S02]  /*34580*/  IMAD.MOV.U32 R25, RZ, RZ, R26 ;  /* 0x000000ffff197224 */ /* 0x000fe400078e001a */
        /* <DEDUP_REMOVED lines=8> */
[----:B------:R-:W-:Y:S01]  /*34610*/  IMAD.MOV.U32 R34, RZ, RZ, R35 ;  /* 0x000000ffff227224 */ /* 0x000fe200078e0023 */
[----:B------:R1:W-:Y:S01]  /*34620*/  STL.64 [R1+0xd28], R14 ;  /* 0x000d280e01007387 */ /* 0x0003e20000100a00 */
[----:B------:R-:W-:Y:S02]  /*34630*/  IMAD.MOV.U32 R35, RZ, RZ, R36 ;  /* 0x000000ffff237224 */ /* 0x000fe400078e0024 */
[----:B------:R-:W-:-:S02]  /*34640*/  IMAD.MOV.U32 R36, RZ, RZ, R37 ;  /* 0x000000ffff247224 */ /* 0x000fc400078e0025 */
[----:B------:R-:W-:Y:S02]  /*34650*/  IMAD.MOV.U32 R37, RZ, RZ, R38 ;  /* 0x000000ffff257224 */ /* 0x000fe400078e0026 */
[----:B------:R-:W-:Y:S02]  /*34660*/  IMAD.MOV.U32 R38, RZ, RZ, R39 ;  /* 0x000000ffff267224 */ /* 0x000fe400078e0027 */
[----:B------:R-:W-:Y:S02]  /*34670*/  IMAD.MOV.U32 R39, RZ, RZ, R40 ;  /* 0x000000ffff277224 */ /* 0x000fe400078e0028 */
[----:B-1----:R-:W-:Y:S01]  /*34680*/  IMAD.MOV.U32 R12, RZ, RZ, R78 ;  /* 0x000000ffff0c7224 */ /* 0x002fe200078e004e */
[----:B------:R-:W4:Y:S01]  /*34690*/  LDL.LU.64 R14, [R1+0x1b0] ;  /* 0x0001b000010e7983 */ /* 0x000f220000300a00 */
[----:B------:R-:W-:Y:S02]  /*346a0*/  IMAD.MOV.U32 R40, RZ, RZ, R41 ;  /* 0x000000ffff287224 */ /* 0x000fe400078e0029 */
[----:B------:R-:W-:Y:S01]  /*346b0*/  IMAD.MOV.U32 R13, RZ, RZ, R79 ;  /* 0x000000ffff0d7224 */ /* 0x000fe200078e004f */
[----:B------:R1:W-:Y:S01]  /*346c0*/  STL.64 [R1+0xd30], R16 ;  /* 0x000d301001007387 */ /* 0x0003e20000100a00 */
[----:B------:R-:W-:-:S03]  /*346d0*/  IMAD.MOV.U32 R41, RZ, RZ, R42 ;  /* 0x000000ffff297224 */ /* 0x000fc600078e002a */
[----:B------:R-:W-:Y:S01]  /*346e0*/  STL.64 [R1+0xd38], R18 ;  /* 0x000d381201007387 */ /* 0x000fe20000100a00 */
[----:B------:R-:W-:-:S03]  /*346f0*/  IMAD.MOV.U32 R42, RZ, RZ, R43 ;  /* 0x000000ffff2a7224 */ /* 0x000fc600078e002b */
[----:B------:R1:W-:Y:S01]  /*34700*/  STL.64 [R1+0xd40], R20 ;  /* 0x000d401401007387 */ /* 0x0003e20000100a00 */
[----:B------:R-:W-:-:S03]  /*34710*/  IMAD.MOV.U32 R43, RZ, RZ, R44 ;  /* 0x000000ffff2b7224 */ /* 0x000fc600078e002c */
        /* <DEDUP_REMOVED lines=12> */
[----:B------:R-:W-:Y:S04]  /*347e0*/  STL.64 [R1+0xd78], R34 ;  /* 0x000d782201007387 */ /* 0x000fe80000100a00 */
[----:B------:R-:W-:Y:S04]  /*347f0*/  STL.64 [R1+0xd80], R36 ;  /* 0x000d802401007387 */ /* 0x000fe80000100a00 */
[----:B------:R1:W-:Y:S04]  /*34800*/  STL.64 [R1+0xd88], R38 ;  /* 0x000d882601007387 */ /* 0x0003e80000100a00 */
[----:B------:R-:W-:Y:S04]  /*34810*/  STL.64 [R1+0xd90], R40 ;  /* 0x000d902801007387 */ /* 0x000fe80000100a00 */
[----:B------:R2:W-:Y:S04]  /*34820*/  STL.64 [R1+0xd98], R42 ;  /* 0x000d982a01007387 */ /* 0x0005e80000100a00 */
[----:B------:R-:W-:Y:S01]  /*34830*/  STL.64 [R1+0xda0], R44 ;  /* 0x000da02c01007387 */ /* 0x000fe20000100a00 */
[----:B-1----:R-:W-:-:S03]  /*34840*/  IMAD.MOV.U32 R16, RZ, RZ, R12 ;  /* 0x000000ffff107224 */ /* 0x002fc600078e000c */
[----:B------:R1:W-:Y:S01]  /*34850*/  STL.64 [R1+0xda8], R46 ;  /* 0x000da82e01007387 */ /* 0x0003e20000100a00 */
[----:B------:R-:W-:-:S03]  /*34860*/  IMAD.MOV.U32 R17, RZ, RZ, R13 ;  /* 0x000000ffff117224 */ /* 0x000fc600078e000d */
[----:B------:R1:W-:Y:S01]  /*34870*/  STL.64 [R1+0xdb0], R48 ;  /* 0x000db03001007387 */ /* 0x0003e20000100a00 */
[----:B------:R-:W-:-:S03]  /*34880*/  IMAD.MOV.U32 R12, RZ, RZ, R178 ;  /* 0x000000ffff0c7224 */ /* 0x000fc600078e00b2 */
[----:B------:R-:W4:Y:S01]  /*34890*/  LDL.LU.64 R154, [R1+0x1f8] ;  /* 0x0001f800019a7983 */ /* 0x000f220000300a00 */
[----:B------:R-:W-:-:S03]  /*348a0*/  IMAD.MOV.U32 R13, RZ, RZ, R179 ;  /* 0x000000ffff0d7224 */ /* 0x000fc600078e00b3 */
[----:B------:R-:W4:Y:S04]  /*348b0*/  LDL.LU.64 R20, [R1+0x218] ;  /* 0x0002180001147983 */ /* 0x000f280000300a00 */
[----:B------:R-:W4:Y:S04]  /*348c0*/  LDL.LU.64 R18, [R1+0x248] ;  /* 0x0002480001127983 */ /* 0x000f280000300a00 */
[----:B------:R-:W4:Y:S04]  /*348d0*/  LDL.LU.64 R178, [R1+0x268] ;  /* 0x0002680001b27983 */ /* 0x000f280000300a00 */
[----:B------:R-:W4:Y:S01]  /*348e0*/  LDL.LU.64 R22, [R1+0x288] ;  /* 0x0002880001167983 */ /* 0x000f220000300a00 */
        /* <DEDUP_REMOVED lines=35> */
[----:B--2---:R-:W-:Y:S02]  /*34b20*/  IMAD.MOV.U32 R117, RZ, RZ, R118 ;  /* 0x000000ffff757224 */ /* 0x004fe400078e0076 */
[----:B------:R-:W-:Y:S02]  /*34b30*/  IMAD.MOV.U32 R118, RZ, RZ, R119 ;  /* 0x000000ffff767224 */ /* 0x000fe400078e0077 */
[----:B------:R-:W-:-:S02]  /*34b40*/  IMAD.MOV.U32 R119, RZ, RZ, R125 ;  /* 0x000000ffff777224 */ /* 0x000fc400078e007d */
[----:B------:R-:W-:Y:S02]  /*34b50*/  IMAD.MOV.U32 R125, RZ, RZ, R128 ;  /* 0x000000ffff7d7224 */ /* 0x000fe400078e0080 */
[----:B---3--:R-:W-:Y:S02]  /*34b60*/  IMAD.MOV.U32 R129, RZ, RZ, R132 ;  /* 0x000000ffff817224 */ /* 0x008fe400078e0084 */
[----:B------:R-:W-:Y:S02]  /*34b70*/  IMAD.MOV.U32 R128, RZ, RZ, R133 ;  /* 0x000000ffff807224 */ /* 0x000fe400078e0085 */
[----:B------:R-:W-:Y:S02]  /*34b80*/  IMAD.MOV.U32 R133, RZ, RZ, R134 ;  /* 0x000000ffff857224 */ /* 0x000fe400078e0086 */
[----:B------:R-:W-:Y:S02]  /*34b90*/  IMAD.MOV.U32 R132, RZ, RZ, R135 ;  /* 0x000000ffff847224 */ /* 0x000fe400078e0087 */
[----:B------:R-:W-:-:S02]  /*34ba0*/  IMAD.MOV.U32 R135, RZ, RZ, R136 ;  /* 0x000000ffff877224 */ /* 0x000fc400078e0088 */
[----:B------:R-:W-:Y:S02]  /*34bb0*/  IMAD.MOV.U32 R134, RZ, RZ, R137 ;  /* 0x000000ffff867224 */ /* 0x000fe400078e0089 */
[----:B----4-:R-:W-:Y:S02]  /*34bc0*/  IMAD.MOV.U32 R137, RZ, RZ, R138 ;  /* 0x000000ffff897224 */ /* 0x010fe400078e008a */
        /* <DEDUP_REMOVED lines=17> */
[----:B------:R-:W2:Y:S01]  /*34ce0*/  LDL.LU.64 R202, [R1+0x2d0] ;  /* 0x0002d00001ca7983 */ /* 0x000ea20000300a00 */
        /* <DEDUP_REMOVED lines=17> */
[----:B------:R-:W3:Y:S01]  /*34e00*/  LDL.LU.64 R22, [R1+0x2f0] ;  /* 0x0002f00001167983 */ /* 0x000ee20000300a00 */
[----:B------:R-:W-:Y:S02]  /*34e10*/  IMAD.MOV.U32 R158, RZ, RZ, R161 ;  /* 0x000000ffff9e7224 */ /* 0x000fe400078e00a1 */
[----:B------:R-:W-:Y:S01]  /*34e20*/  IMAD.MOV.U32 R161, RZ, RZ, R20 ;  /* 0x000000ffffa17224 */ /* 0x000fe200078e0014 */
[----:B------:R-:W4:Y:S01]  /*34e30*/  LDL.LU.64 R32, [R1+0x318] ;  /* 0x0003180001207983 */ /* 0x000f220000300a00 */
[----:B------:R-:W-:Y:S02]  /*34e40*/  IMAD.MOV.U32 R160, RZ, RZ, R21 ;  /* 0x000000ffffa07224 */ /* 0x000fe400078e0015 */
[----:B------:R-:W-:Y:S01]  /*34e50*/  IMAD.MOV.U32 R20, RZ, RZ, R230 ;  /* 0x000000ffff147224 */ /* 0x000fe200078e00e6 */
[----:B------:R-:W4:Y:S01]  /*34e60*/  LDL.LU.64 R30, [R1+0x338] ;  /* 0x00033800011e7983 */ /* 0x000f220000300a00 */
[----:B------:R-:W-:Y:S02]  /*34e70*/  IMAD.MOV.U32 R21, RZ, RZ, R231 ;  /* 0x000000ffff157224 */ /* 0x000fe400078e00e7 */
[----:B------:R-:W-:Y:S01]  /*34e80*/  IMAD.MOV.U32 R230, RZ, RZ, R162 ;  /* 0x000000ffffe67224 */ /* 0x000fe200078e00a2 */
        /* <DEDUP_REMOVED lines=15> */
[----:B------:R-:W4:Y:S04]  /*34f80*/  LDL.LU.64 R18, [R1+0x98] ;  /* 0x0000980001127983 */ /* 0x000f280000300a00 */
[----:B------:R-:W4:Y:S04]  /*34f90*/  LDL.LU.64 R34, [R1+0x20] ;  /* 0x0000200001227983 */ /* 0x000f280000300a00 */
[----:B------:R-:W4:Y:S04]  /*34fa0*/  LDL.LU.64 R42, [R1+0x380] ;  /* 0x00038000012a7983 */ /* 0x000f280000300a00 */
[----:B-1----:R-:W4:Y:S01]  /*34fb0*/  LDL.LU.64 R46, [R1+0xb0] ;  /* 0x0000b000012e7983 */ /* 0x002f220000300a00 */
[----:B------:R-:W-:-:S03]  /*34fc0*/  IMAD.MOV.U32 R171, RZ, RZ, R172 ;  /* 0x000000ffffab7224 */ /* 0x000fc600078e00ac */
[----:B------:R-:W4:Y:S01]  /*34fd0*/  LDL.LU.64 R40, [R1+0x30] ;  /* 0x0000300001287983 */ /* 0x000f220000300a00 */
        /* <DEDUP_REMOVED lines=27> */
[----:B------:R-:W4:Y:S01]  /*35190*/  LDL.LU.64 R36, [R1+0x3a8] ;  /* 0x0003a80001247983 */ /* 0x000f220000300a00 */
[----:B--2---:R-:W-:Y:S02]  /*351a0*/  IMAD.MOV.U32 R201, RZ, RZ, R202 ;  /* 0x000000ffffc97224 */ /* 0x004fe400078e00ca */
[----:B------:R-:W-:Y:S02]  /*351b0*/  IMAD.MOV.U32 R200, RZ, RZ, R203 ;  /* 0x000000ffffc87224 */ /* 0x000fe400078e00cb */
[----:B------:R-:W-:-:S02]  /*351c0*/  IMAD.MOV.U32 R203, RZ, RZ, R204 ;  /* 0x000000ffffcb7224 */ /* 0x000fc400078e00cc */
[----:B------:R-:W-:Y:S02]  /*351d0*/  IMAD.MOV.U32 R202, RZ, RZ, R205 ;  /* 0x000000ffffca7224 */ /* 0x000fe400078e00cd */
[----:B------:R-:W-:Y:S02]  /*351e0*/  IMAD.MOV.U32 R205, RZ, RZ, R206 ;  /* 0x000000ffffcd7224 */ /* 0x000fe400078e00ce */
[----:B------:R-:W-:Y:S02]  /*351f0*/  IMAD.MOV.U32 R204, RZ, RZ, R207 ;  /* 0x000000ffffcc7224 */ /* 0x000fe400078e00cf */
[----:B------:R-:W-:Y:S02]  /*35200*/  IMAD.MOV.U32 R207, RZ, RZ, R208 ;  /* 0x000000ffffcf7224 */ /* 0x000fe400078e00d0 */
[----:B------:R-:W-:Y:S02]  /*35210*/  IMAD.MOV.U32 R206, RZ, RZ, R209 ;  /* 0x000000ffffce7224 */ /* 0x000fe400078e00d1 */
[----:B---3--:R-:W-:-:S02]  /*35220*/  IMAD.MOV.U32 R209, RZ, RZ, R22 ;  /* 0x000000ffffd17224 */ /* 0x008fc400078e0016 */
        /* <DEDUP_REMOVED lines=9> */
[----:B----4-:R-:W-:Y:S02]  /*352c0*/  IMAD.MOV.U32 R217, RZ, RZ, R32 ;  /* 0x000000ffffd97224 */ /* 0x010fe400078e0020 */
        /* <DEDUP_REMOVED lines=31> */
[----:B------:R-:W2:Y:S01]  /*354c0*/  LDL.LU.64 R34, [R1+0xc0] ;  /* 0x0000c00001227983 */ /* 0x000ea20000300a00 */
[----:B------:R-:W-:-:S02]  /*354d0*/  IMAD.MOV.U32 R79, RZ, RZ, R80 ;  /* 0x000000ffff4f7224 */ /* 0x000fc400078e0050 */
[----:B------:R-:W-:Y:S01]  /*354e0*/  IMAD.MOV.U32 R80, RZ, RZ, R81 ;  /* 0x000000ffff507224 */ /* 0x000fe200078e0051 */
[----:B------:R-:W3:Y:S01]  /*354f0*/  LDL.LU.64 R48, [R1+0x48] ;  /* 0x0000480001307983 */ /* 0x000ee20000300a00 */
        /* <DEDUP_REMOVED lines=31> */
[----:B------:R-:W4:Y:S01]  /*356f0*/  LDL.LU.64 R30, [R1+0x3d8] ;  /* 0x0003d800011e7983 */ /* 0x000f220000300a00 */
        /* <DEDUP_REMOVED lines=29> */
[----:B------:R-:W4:Y:S01]  /*358d0*/  LDL.LU.64 R36, [R1+0x1a8] ;  /* 0x0001a80001247983 */ /* 0x000f220000300a00 */
[----:B------:R-:W-:Y:S02]  /*358e0*/  IMAD.MOV.U32 R88, RZ, RZ, R227 ;  /* 0x000000ffff587224 */ /* 0x000fe400078e00e3 */
[----:B------:R-:W-:-:S02]  /*358f0*/  IMAD.MOV.U32 R227, RZ, RZ, R24 ;  /* 0x000000ffffe37224 */ /* 0x000fc400078e0018 */
[----:B------:R-:W-:Y:S02]  /*35900*/  IMAD.MOV.U32 R226, RZ, RZ, R25 ;  /* 0x000000ffffe27224 */ /* 0x000fe400078e0019 */
[----:B------:R-:W-:Y:S02]  /*35910*/  IMAD.MOV.U32 R24, RZ, RZ, R228 ;  /* 0x000000ffff187224 */ /* 0x000fe400078e00e4 */
[----:B------:R-:W-:Y:S02]  /*35920*/  IMAD.MOV.U32 R25, RZ, RZ, R229 ;  /* 0x000000ffff197224 */ /* 0x000fe400078e00e5 */
[----:B------:R-:W-:Y:S02]  /*35930*/  IMAD.MOV.U32 R229, RZ, RZ, R250 ;  /* 0x000000ffffe57224 */ /* 0x000fe400078e00fa */
[----:B------:R-:W-:Y:S02]  /*35940*/  IMAD.MOV.U32 R228, RZ, RZ, R251 ;  /* 0x000000ffffe47224 */ /* 0x000fe400078e00fb */
[----:B--2---:R-:W-:-:S02]  /*35950*/  IMAD.MOV.U32 R251, RZ, RZ, R34 ;  /* 0x000000fffffb7224 */ /* 0x004fc400078e0022 */
[----:B------:R-:W-:Y:S02]  /*35960*/  IMAD.MOV.U32 R250, RZ, RZ, R35 ;  /* 0x000000fffffa7224 */ /* 0x000fe400078e0023 */
[----:B------:R-:W-:Y:S02]  /*35970*/  IMAD.MOV.U32 R34, RZ, RZ, R32 ;  /* 0x000000ffff227224 */ /* 0x000fe400078e0020 */
[----:B------:R-:W-:Y:S02]  /*35980*/  IMAD.MOV.U32 R35, RZ, RZ, R33 ;  /* 0x000000ffff237224 */ /* 0x000fe400078e0021 */
[----:B------:R-:W2:Y:S01]  /*35990*/  LDL.LU.64 R32, [R1+0x70] ;  /* 0x0000700001207983 */ /* 0x000ea20000300a00 */
[----:B------:R-:W-:Y:S02]  /*359a0*/  IMAD.MOV.U32 R121, RZ, RZ, R102 ;  /* 0x000000ffff797224 */ /* 0x000fe400078e0066 */
[----:B------:R-:W-:Y:S02]  /*359b0*/  IMAD.MOV.U32 R102, RZ, RZ, R103 ;  /* 0x000000ffff667224 */ /* 0x000fe400078e0067 */
[----:B------:R-:W-:-:S02]  /*359c0*/  IMAD.MOV.U32 R103, RZ, RZ, R114 ;  /* 0x000000ffff677224 */ /* 0x000fc400078e0072 */
[----:B------:R-:W-:Y:S02]  /*359d0*/  IMAD.MOV.U32 R114, RZ, RZ, R115 ;  /* 0x000000ffff727224 */ /* 0x000fe400078e0073 */
[----:B------:R-:W-:Y:S02]  /*359e0*/  IMAD.MOV.U32 R115, RZ, RZ, R124 ;  /* 0x000000ffff737224 */ /* 0x000fe400078e007c */
[----:B------:R-:W-:Y:S01]  /*359f0*/  IMAD.MOV.U32 R124, RZ, RZ, R127 ;  /* 0x000000ffff7c7224 */ /* 0x000fe200078e007f */
[----:B---3--:R1:W-:Y:S01]  /*35a00*/  STL [R1], R48 ;  /* 0x0000003001007387 */ /* 0x0083e20000100800 */
[----:B------:R-:W-:-:S03]  /*35a10*/  IMAD.MOV.U32 R252, RZ, RZ, R49 ;  /* 0x000000fffffc7224 */ /* 0x000fc600078e0031 */
[----:B-1----:R1:W5:Y:S04]  /*35a20*/  LDL.LU.64 R48, [R1+0xdb0] ;  /* 0x000db00001307983 */ /* 0x0023680000300a00 */
[----:B------:R3:W-:Y:S04]  /*35a30*/  STL [R1+0x8], R126 ;  /* 0x0000087e01007387 */ /* 0x0007e80000100800 */
[----:B------:R1:W-:Y:S04]  /*35a40*/  STL [R1+0x4], R124 ;  /* 0x0000047c01007387 */ /* 0x0003e80000100800 */
[----:B----4-:R4:W-:Y:S04]  /*35a50*/  STL [R1+0x10], R30 ;  /* 0x0000101e01007387 */ /* 0x0109e80000100800 */
[----:B---3--:R-:W3:Y:S01]  /*35a60*/  LDL.LU.64 R126, [R1+0x438] ;  /* 0x00043800017e7983 */ /* 0x008ee20000300a00 */
[----:B-1----:R-:W-:-:S03]  /*35a70*/  IMAD.MOV.U32 R124, RZ, RZ, R31 ;  /* 0x000000ffff7c7224 */ /* 0x002fc600078e001f */
[----:B----4-:R-:W4:Y:S04]  /*35a80*/  LDL.LU.64 R30, [R1+0x1a0] ;  /* 0x0001a000011e7983 */ /* 0x010f280000300a00 */
[----:B------:R1:W-:Y:S04]  /*35a90*/  STL [R1+0xc], R124 ;  /* 0x00000c7c01007387 */ /* 0x0003e80000100800 */
[----:B------:R1:W-:Y:S02]  /*35aa0*/  STL [R1+0x18], R46 ;  /* 0x0000182e01007387 */ /* 0x0003e40000100800 */
[----:B-1----:R-:W-:-:S02]  /*35ab0*/  IMAD.MOV.U32 R124, RZ, RZ, R47 ;  /* 0x000000ffff7c7224 */ /* 0x002fc400078e002f */
[----:B------:R1:W5:Y:S04]  /*35ac0*/  LDL.LU.64 R46, [R1+0xda8] ;  /* 0x000da800012e7983 */ /* 0x0003680000300a00 */
[----:B------:R1:W-:Y:S04]  /*35ad0*/  STL [R1+0x14], R124 ;  /* 0x0000147c01007387 */ /* 0x0003e80000100800 */
[----:B------:R1:W-:Y:S02]  /*35ae0*/  STL [R1+0x20], R40 ;  /* 0x0000202801007387 */ /* 0x0003e40000100800 */
[----:B-1----:R-:W-:-:S05]  /*35af0*/  IMAD.MOV.U32 R124, RZ, RZ, R41 ;  /* 0x000000ffff7c7224 */ /* 0x002fca00078e0029 */
[----:B------:R1:W-:Y:S01]  /*35b00*/  STL [R1+0x1c], R124 ;  /* 0x00001c7c01007387 */ /* 0x0003e20000100800 */
[----:B------:R-:W-:Y:S02]  /*35b10*/  IMAD.MOV.U32 R40, RZ, RZ, R38 ;  /* 0x000000ffff287224 */ /* 0x000fe400078e0026 */
[----:B------:R-:W-:Y:S01]  /*35b20*/  IMAD.MOV.U32 R41, RZ, RZ, R39 ;  /* 0x000000ffff297224 */ /* 0x000fe200078e0027 */
[----:B------:R1:W-:Y:S04]  /*35b30*/  STL [R1+0x28], R16 ;  /* 0x0000281001007387 */ /* 0x0003e80000100800 */
[----:B------:R-:W4:Y:S01]  /*35b40*/  LDL.LU.64 R38, [R1+0x468] ;  /* 0x0004680001267983 */ /* 0x000f220000300a00 */
[----:B-1----:R-:W-:Y:S02]  /*35b50*/  IMAD.MOV.U32 R124, RZ, RZ, R17 ;  /* 0x000000ffff7c7224 */ /* 0x002fe400078e0011 */
[----:B------:R-:W-:-:S02]  /*35b60*/  IMAD.MOV.U32 R16, RZ, RZ, R14 ;  /* 0x000000ffff107224 */ /* 0x000fc400078e000e */
[----:B------:R-:W-:Y:S02]  /*35b70*/  IMAD.MOV.U32 R17, RZ, RZ, R15 ;  /* 0x000000ffff117224 */ /* 0x000fe400078e000f */
[----:B------:R-:W4:Y:S04]  /*35b80*/  LDL.LU.64 R14, [R1+0x198] ;  /* 0x00019800010e7983 */ /* 0x000f280000300a00 */
        /* <DEDUP_REMOVED lines=10> */
[----:B--2---:R2:W-:Y:S04]  /*35c30*/  STL [R1+0x40], R32 ;  /* 0x0000402001007387 */ /* 0x0045e80000100800 */
[----:B------:R-:W4:Y:S01]  /*35c40*/  LDL.LU.64 R34, [R1+0x4a8] ;  /* 0x0004a80001227983 */ /* 0x000f220000300a00 */
[----:B-1----:R-:W-:-:S03]  /*35c50*/  IMAD.MOV.U32 R124, RZ, RZ, R33 ;  /* 0x000000ffff7c7224 */ /* 0x002fc600078e0021 */
[----:B--2---:R-:W2:Y:S04]  /*35c60*/  LDL.LU.64 R32, [R1+0x190] ;  /* 0x0001900001207983 */ /* 0x004ea80000300a00 */
[----:B------:R1:W-:Y:S04]  /*35c70*/  STL [R1+0x3c], R124 ;  /* 0x00003c7c01007387 */ /* 0x0003e80000100800 */
[----:B------:R1:W-:Y:S02]  /*35c80*/  STL [R1+0x48], R42 ;  /* 0x0000482a01007387 */ /* 0x0003e40000100800 */
[----:B-1----:R-:W-:-:S02]  /*35c90*/  IMAD.MOV.U32 R124, RZ, RZ, R43 ;  /* 0x000000ffff7c7224 */ /* 0x002fc400078e002b */
[----:B------:R1:W5:Y:S04]  /*35ca0*/  LDL.LU.64 R42, [R1+0xd98] ;  /* 0x000d9800012a7983 */ /* 0x0003680000300a00 */
[----:B------:R3:W-:Y:S02]  /*35cb0*/  STL [R1+0x44], R124 ;  /* 0x0000447c01007387 */ /* 0x0007e40000100800 */
[----:B---3--:R-:W-:Y:S02]  /*35cc0*/  IMAD.MOV.U32 R124, RZ, RZ, R127 ;  /* 0x000000ffff7c7224 */ /* 0x008fe400078e007f */
[----:B------:R-:W-:Y:S04]  /*35cd0*/  STL [R1+0x50], R126 ;  /* 0x0000507e01007387 */ /* 0x000fe80000100800 */
[----:B------:R3:W-:Y:S04]  /*35ce0*/  STL [R1+0x4c], R124 ;  /* 0x00004c7c01007387 */ /* 0x0007e80000100800 */
[----:B----4-:R4:W-:Y:S01]  /*35cf0*/  STL [R1+0x58], R30 ;  /* 0x0000581e01007387 */ /* 0x0109e20000100800 */
[----:B---3--:R-:W-:-:S03]  /*35d00*/  IMAD.MOV.U32 R124, RZ, RZ, R31 ;  /* 0x000000ffff7c7224 */ /* 0x008fc600078e001f */
[----:B----4-:R-:W3:Y:S04]  /*35d10*/  LDL.LU.64 R30, [R1+0x4d0] ;  /* 0x0004d000011e7983 */ /* 0x010ee80000300a00 */
[----:B------:R4:W-:Y:S04]  /*35d20*/  STL [R1+0x54], R124 ;  /* 0x0000547c01007387 */ /* 0x0009e80000100800 */
[----:B------:R1:W-:Y:S01]  /*35d30*/  STL [R1+0x60], R28 ;  /* 0x0000601c01007387 */ /* 0x0003e20000100800 */
[----:B----4-:R-:W-:-:S03]  /*35d40*/  IMAD.MOV.U32 R124, RZ, RZ, R29 ;  /* 0x000000ffff7c7224 */ /* 0x010fc600078e001d */
[----:B-1----:R-:W4:Y:S04]  /*35d50*/  LDL.LU.64 R28, [R1+0x1c0] ;  /* 0x0001c000011c7983 */ /* 0x002f280000300a00 */
[----:B------:R-:W-:Y:S04]  /*35d60*/  STL [R1+0x5c], R124 ;  /* 0x00005c7c01007387 */ /* 0x000fe80000100800 */
[----:B------:R1:W-:Y:S02]  /*35d70*/  STL [R1+0x68], R40 ;  /* 0x0000682801007387 */ /* 0x0003e40000100800 */
[----:B-1----:R-:W-:-:S05]  /*35d80*/  IMAD.MOV.U32 R40, RZ, RZ, R41 ;  /* 0x000000ffff287224 */ /* 0x002fca00078e0029 */
[----:B------:R-:W-:Y:S04]  /*35d90*/  STL [R1+0x64], R40 ;  /* 0x0000642801007387 */ /* 0x000fe80000100800 */
[----:B------:R1:W-:Y:S02]  /*35da0*/  STL [R1+0x70], R38 ;  /* 0x0000702601007387 */ /* 0x0003e40000100800 */
[----:B-1----:R-:W-:-:S05]  /*35db0*/  IMAD.MOV.U32 R38, RZ, RZ, R39 ;  /* 0x000000ffff267224 */ /* 0x002fca00078e0027 */
[----:B------:R1:W-:Y:S04]  /*35dc0*/  STL [R1+0x6c], R38 ;  /* 0x00006c2601007387 */ /* 0x0003e80000100800 */
[----:B------:R1:W-:Y:S02]  /*35dd0*/  STL [R1+0x78], R14 ;  /* 0x0000780e01007387 */ /* 0x0003e40000100800 */
[----:B-1----:R-:W-:Y:S02]  /*35de0*/  IMAD.MOV.U32 R38, RZ, RZ, R15 ;  /* 0x000000ffff267224 */ /* 0x002fe400078e000f */
[----:B------:R-:W4:Y:S04]  /*35df0*/  LDL.LU.64 R14, [R1+0x500] ;  /* 0x00050000010e7983 */ /* 0x000f280000300a00 */
[----:B------:R1:W-:Y:S04]  /*35e00*/  STL [R1+0x74], R38 ;  /* 0x0000742601007387 */ /* 0x0003e80000100800 */
[----:B------:R1:W-:Y:S02]  /*35e10*/  STL [R1+0x80], R12 ;  /* 0x0000800c01007387 */ /* 0x0003e40000100800 */
[----:B-1----:R-:W-:-:S02]  /*35e20*/  IMAD.MOV.U32 R38, RZ, RZ, R13 ;  /* 0x000000ffff267224 */ /* 0x002fc400078e000d */
[----:B------:R-:W4:Y:S04]  /*35e30*/  LDL.LU.64 R12, [R1+0x1d0] ;  /* 0x0001d000010c7983 */ /* 0x000f280000300a00 */
[----:B------:R-:W-:Y:S04]  /*35e40*/  STL [R1+0x7c], R38 ;  /* 0x00007c2601007387 */ /* 0x000fe80000100800 */
[----:B------:R1:W-:Y:S02]  /*35e50*/  STL [R1+0x88], R36 ;  /* 0x0000882401007387 */ /* 0x0003e40000100800 */
[----:B-1----:R-:W-:-:S05]  /*35e60*/  IMAD.MOV.U32 R36, RZ, RZ, R37 ;  /* 0x000000ffff247224 */ /* 0x002fca00078e0025 */
[----:B------:R-:W-:Y:S04]  /*35e70*/  STL [R1+0x84], R36 ;  /* 0x0000842401007387 */ /* 0x000fe80000100800 */
[----:B------:R1:W-:Y:S02]  /*35e80*/  STL [R1+0x90], R34 ;  /* 0x0000902201007387 */ /* 0x0003e40000100800 */
[----:B-1----:R-:W-:-:S05]  /*35e90*/  IMAD.MOV.U32 R34, RZ, RZ, R35 ;  /* 0x000000ffff227224 */ /* 0x002fca00078e0023 */
[----:B------:R1:W-:Y:S04]  /*35ea0*/  STL [R1+0x8c], R34 ;  /* 0x00008c2201007387 */ /* 0x0003e80000100800 */
[----:B--2---:R2:W-:Y:S01]  /*35eb0*/  STL [R1+0x98], R32 ;  /* 0x0000982001007387 */ /* 0x0045e20000100800 */
[----:B-1----:R-:W-:-:S03]  /*35ec0*/  IMAD.MOV.U32 R34, RZ, RZ, R33 ;  /* 0x000000ffff227224 */ /* 0x002fc600078e0021 */
[----:B--2---:R-:W2:Y:S04]  /*35ed0*/  LDL.LU.64 R32, [R1+0x540] ;  /* 0x0005400001207983 */ /* 0x004ea80000300a00 */
[----:B------:R1:W-:Y:S04]  /*35ee0*/  STL [R1+0x94], R34 ;  /* 0x0000942201007387 */ /* 0x0003e80000100800 */
[----:B------:R1:W-:Y:S02]  /*35ef0*/  STL [R1+0xa0], R22 ;  /* 0x0000a01601007387 */ /* 0x0003e40000100800 */
[----:B-1----:R-:W-:-:S02]  /*35f00*/  IMAD.MOV.U32 R34, RZ, RZ, R23 ;  /* 0x000000ffff227224 */ /* 0x002fc400078e0017 */
[----:B------:R-:W2:Y:S04]  /*35f10*/  LDL.LU.64 R22, [R1+0x178] ;  /* 0x0001780001167983 */ /* 0x000ea80000300a00 */
[----:B------:R1:W-:Y:S04]  /*35f20*/  STL [R1+0x9c], R34 ;  /* 0x00009c2201007387 */ /* 0x0003e80000100800 */
[----:B------:R1:W-:Y:S02]  /*35f30*/  STL [R1+0xa8], R20 ;  /* 0x0000a81401007387 */ /* 0x0003e40000100800 */
[----:B-1----:R-:W-:-:S02]  /*35f40*/  IMAD.MOV.U32 R34, RZ, RZ, R21 ;  /* 0x000000ffff227224 */ /* 0x002fc400078e0015 */
[----:B------:R-:W2:Y:S04]  /*35f50*/  LDL.LU.64 R20, [R1+0x100] ;  /* 0x0001000001147983 */ /* 0x000ea80000300a00 */
[----:B------:R1:W-:Y:S04]  /*35f60*/  STL [R1+0xa4], R34 ;  /* 0x0000a42201007387 */ /* 0x0003e80000100800 */
[----:B---3--:R3:W-:Y:S01]  /*35f70*/  STL [R1+0xb0], R30 ;  /* 0x0000b01e01007387 */ /* 0x0087e20000100800 */
[----:B-1----:R-:W-:-:S03]  /*35f80*/  IMAD.MOV.U32 R34, RZ, RZ, R31 ;  /* 0x000000ffff227224 */ /* 0x002fc600078e001f */
[----:B---3--:R-:W3:Y:S04]  /*35f90*/  LDL.LU.64 R30, [R1+0x108] ;  /* 0x00010800011e7983 */ /* 0x008ee80000300a00 */
[----:B------:R1:W-:Y:S04]  /*35fa0*/  STL [R1+0xac], R34 ;  /* 0x0000ac2201007387 */ /* 0x0003e80000100800 */
[----:B----4-:R4:W-:Y:S01]  /*35fb0*/  STL [R1+0xb8], R28 ;  /* 0x0000b81c01007387 */ /* 0x0109e20000100800 */
[----:B-1----:R-:W-:-:S03]  /*35fc0*/  IMAD.MOV.U32 R34, RZ, RZ, R29 ;  /* 0x000000ffff227224 */ /* 0x002fc600078e001d */
[----:B----4-:R-:W4:Y:S04]  /*35fd0*/  LDL.LU.64 R28, [R1+0x560] ;  /* 0x00056000011c7983 */ /* 0x010f280000300a00 */
[----:B------:R1:W-:Y:S04]  /*35fe0*/  STL [R1+0xb4], R34 ;  /* 0x0000b42201007387 */ /* 0x0003e80000100800 */
[----:B------:R1:W-:Y:S02]  /*35ff0*/  STL [R1+0xc0], R18 ;  /* 0x0000c01201007387 */ /* 0x0003e40000100800 */
[----:B-1----:R-:W-:-:S02]  /*36000*/  IMAD.MOV.U32 R34, RZ, RZ, R19 ;  /* 0x000000ffff227224 */ /* 0x002fc400078e0013 */
[----:B------:R-:W4:Y:S04]  /*36010*/  LDL.LU.64 R18, [R1+0x170] ;  /* 0x0001700001127983 */ /* 0x000f280000300a00 */
        /* <DEDUP_REMOVED lines=301> */
[----:B----4-:R4:W-:Y:S04]  /*372f0*/  STL [R1+0x320], R28 ;  /* 0x0003201c01007387 */ /* 0x0109e80000100800 */
[----:B-1----:R-:W3:Y:S01]  /*37300*/  LDL.LU.64 R34, [R1+0x688] ;  /* 0x0006880001227983 */ /* 0x002ee20000300a00 */
[----:B----4-:R-:W-:-:S05]  /*37310*/  IMAD.MOV.U32 R28, RZ, RZ, R29 ;  /* 0x000000ffff1c7224 */ /* 0x010fca00078e001d */
[----:B------:R1:W-:Y:S04]  /*37320*/  STL [R1+0x31c], R28 ;  /* 0x00031c1c01007387 */ /* 0x0003e80000100800 */
[----:B------:R4:W-:Y:S01]  /*37330*/  STL [R1+0x328], R18 ;  /* 0x0003281201007387 */ /* 0x0009e20000100800 */
        /* <DEDUP_REMOVED lines=15> */
[----:B------:R1:W-:Y:S04]  /*37430*/  STL [R1+0x348], R26 ;  /* 0x0003481a01007387 */ /* 0x0003e80000100800 */
[----:B-1----:R-:W4:Y:S01]  /*37440*/  LDL.LU.64 R28, [R1+0x3a0] ;  /* 0x0003a000011c7983 */ /* 0x002f220000300a00 */
[----:B------:R-:W-:-:S05]  /*37450*/  IMAD.MOV.U32 R26, RZ, RZ, R27 ;  /* 0x000000ffff1a7224 */ /* 0x000fca00078e001b */
[----:B------:R1:W-:Y:S04]  /*37460*/  STL [R1+0x344], R26 ;  /* 0x0003441a01007387 */ /* 0x0003e80000100800 */
[----:B------:R1:W-:Y:S04]  /*37470*/  STL [R1+0x350], R24 ;  /* 0x0003501801007387 */ /* 0x0003e80000100800 */
[----:B-1----:R-:W4:Y:S01]  /*37480*/  LDL.LU.64 R26, [R1+0x3b0] ;  /* 0x0003b000011a7983 */ /* 0x002f220000300a00 */
[----:B------:R-:W-:-:S05]  /*37490*/  IMAD.MOV.U32 R24, RZ, RZ, R25 ;  /* 0x000000ffff187224 */ /* 0x000fca00078e0019 */
[----:B------:R1:W-:Y:S04]  /*374a0*/  STL [R1+0x34c], R24 ;  /* 0x00034c1801007387 */ /* 0x0003e80000100800 */
[----:B--2---:R2:W-:Y:S04]  /*374b0*/  STL [R1+0x358], R32 ;  /* 0x0003582001007387 */ /* 0x0045e80000100800 */
[----:B-1----:R-:W4:Y:S01]  /*374c0*/  LDL.LU.64 R24, [R1+0x7c0] ;  /* 0x0007c00001187983 */ /* 0x002f220000300a00 */
[----:B--2---:R-:W-:-:S03]  /*374d0*/  IMAD.MOV.U32 R32, RZ, RZ, R33 ;  /* 0x000000ffff207224 */ /* 0x004fc600078e0021 */
[----:B------:R1:W-:Y:S04]  /*374e0*/  STL [R1+0x360], R22 ;  /* 0x0003601601007387 */ /* 0x0003e80000100800 */
[----:B------:R2:W-:Y:S01]  /*374f0*/  STL [R1+0x354], R32 ;  /* 0x0003542001007387 */ /* 0x0005e20000100800 */
[----:B-1----:R-:W-:-:S03]  /*37500*/  IMAD.MOV.U32 R22, RZ, RZ, R23 ;  /* 0x000000ffff167224 */ /* 0x002fc600078e0017 */
[----:B--2---:R-:W2:Y:S04]  /*37510*/  LDL.LU.64 R32, [R1+0x6c0] ;  /* 0x0006c00001207983 */ /* 0x004ea80000300a00 */
[----:B------:R-:W-:Y:S04]  /*37520*/  STL [R1+0x368], R20 ;  /* 0x0003681401007387 */ /* 0x000fe80000100800 */
[----:B------:R1:W-:Y:S04]  /*37530*/  STL [R1+0x35c], R22 ;  /* 0x00035c1601007387 */ /* 0x0003e80000100800 */
[----:B-1----:R-:W2:Y:S01]  /*37540*/  LDL.LU.64 R22, [R1+0x3c0] ;  /* 0x0003c00001167983 */ /* 0x002ea20000300a00 */
[----:B------:R-:W-:-:S03]  /*37550*/  IMAD.MOV.U32 R20, RZ, RZ, R21 ;  /* 0x000000ffff147224 */ /* 0x000fc600078e0015 */
[----:B---3--:R1:W-:Y:S04]  /*37560*/  STL [R1+0x370], R30 ;  /* 0x0003701e01007387 */ /* 0x0083e80000100800 */
[----:B------:R3:W-:Y:S01]  /*37570*/  STL [R1+0x364], R20 ;  /* 0x0003641401007387 */ /* 0x0007e20000100800 */
[----:B-1----:R-:W-:-:S03]  /*37580*/  IMAD.MOV.U32 R30, RZ, RZ, R31 ;  /* 0x000000ffff1e7224 */ /* 0x002fc600078e001f */
[----:B---3--:R-:W3:Y:S04]  /*37590*/  LDL.LU.64 R20, [R1+0x3d0] ;  /* 0x0003d00001147983 */ /* 0x008ee80000300a00 */
[----:B------:R-:W-:Y:S04]  /*375a0*/  STL [R1+0x378], R34 ;  /* 0x0003782201007387 */ /* 0x000fe80000100800 */
[----:B------:R1:W-:Y:S04]  /*375b0*/  STL [R1+0x36c], R30 ;  /* 0x00036c1e01007387 */ /* 0x0003e80000100800 */
[----:B-1----:R-:W3:Y:S01]  /*375c0*/  LDL.LU.64 R30, [R1+0x7d8] ;  /* 0x0007d800011e7983 */ /* 0x002ee20000300a00 */
[----:B------:R-:W-:-:S03]  /*375d0*/  IMAD.MOV.U32 R34, RZ, RZ, R35 ;  /* 0x000000ffff227224 */ /* 0x000fc600078e0023 */
[----:B----4-:R-:W-:Y:S04]  /*375e0*/  STL [R1+0x380], R18 ;  /* 0x0003801201007387 */ /* 0x010fe80000100800 */
[----:B------:R1:W-:Y:S02]  /*375f0*/  STL [R1+0x374], R34 ;  /* 0x0003742201007387 */ /* 0x0003e40000100800 */
[----:B-1----:R-:W-:Y:S02]  /*37600*/  IMAD.MOV.U32 R34, RZ, RZ, R19 ;  /* 0x000000ffff227224 */ /* 0x002fe400078e0013 */
        /* <DEDUP_REMOVED lines=17> */
[----:B------:R-:W-:Y:S04]  /*37720*/  STL [R1+0x39c], R34 ;  /* 0x00039c2201007387 */ /* 0x000fe80000100800 */
[----:B------:R1:W-:Y:S02]  /*37730*/  STL [R1+0x3a8], R26 ;  /* 0x0003a81a01007387 */ /* 0x0003e40000100800 */
[----:B-1----:R-:W-:-:S02]  /*37740*/  IMAD.MOV.U32 R26, RZ, RZ, R27 ;  /* 0x000000ffff1a7224 */ /* 0x002fc400078e001b */
[----:B------:R-:W-:Y:S04]  /*37750*/  STL [R1+0x3b0], R24 ;  /* 0x0003b01801007387 */ /* 0x000fe80000100800 */
[----:B------:R1:W-:Y:S04]  /*37760*/  STL [R1+0x3a4], R26 ;  /* 0x0003a41a01007387 */ /* 0x0003e80000100800 */
[----:B-1----:R-:W4:Y:S01]  /*37770*/  LDL.LU.64 R26, [R1+0x400] ;  /* 0x00040000011a7983 */ /* 0x002f220000300a00 */
[----:B------:R-:W-:-:S03]  /*37780*/  IMAD.MOV.U32 R24, RZ, RZ, R25 ;  /* 0x000000ffff187224 */ /* 0x000fc600078e0019 */
[----:B--2---:R1:W-:Y:S04]  /*37790*/  STL [R1+0x3b8], R32 ;  /* 0x0003b82001007387 */ /* 0x0043e80000100800 */
[----:B------:R2:W-:Y:S01]  /*377a0*/  STL [R1+0x3ac], R24 ;  /* 0x0003ac1801007387 */ /* 0x0005e20000100800 */
[----:B-1----:R-:W-:-:S03]  /*377b0*/  IMAD.MOV.U32 R32, RZ, RZ, R33 ;  /* 0x000000ffff207224 */ /* 0x002fc600078e0021 */
[----:B--2---:R-:W2:Y:S04]  /*377c0*/  LDL.LU.64 R24, [R1+0x410] ;  /* 0x0004100001187983 */ /* 0x004ea80000300a00 */
[----:B------:R1:W-:Y:S04]  /*377d0*/  STL [R1+0x3c0], R22 ;  /* 0x0003c01601007387 */ /* 0x0003e80000100800 */
[----:B------:R-:W-:Y:S04]  /*377e0*/  STL [R1+0x3b4], R32 ;  /* 0x0003b42001007387 */ /* 0x000fe80000100800 */
[----:B------:R-:W2:Y:S01]  /*377f0*/  LDL.LU.64 R36, [R1+0x7f0] ;  /* 0x0007f00001247983 */ /* 0x000ea20000300a00 */
[----:B-1----:R-:W-:-:S03]  /*37800*/  IMAD.MOV.U32 R22, RZ, RZ, R23 ;  /* 0x000000ffff167224 */ /* 0x002fc600078e0017 */
[----:B---3--:R1:W-:Y:S04]  /*37810*/  STL [R1+0x3c8], R20 ;  /* 0x0003c81401007387 */ /* 0x0083e80000100800 */
[----:B------:R3:W-:Y:S01]  /*37820*/  STL [R1+0x3bc], R22 ;  /* 0x0003bc1601007387 */ /* 0x0007e20000100800 */
[----:B-1----:R-:W-:-:S03]  /*37830*/  IMAD.MOV.U32 R20, RZ, RZ, R21 ;  /* 0x000000ffff147224 */ /* 0x002fc600078e0015 */
[----:B---3--:R-:W3:Y:S04]  /*37840*/  LDL.LU.64 R22, [R1+0x710] ;  /* 0x0007100001167983 */ /* 0x008ee80000300a00 */
[----:B------:R-:W-:Y:S04]  /*37850*/  STL [R1+0x3d0], R30 ;  /* 0x0003d01e01007387 */ /* 0x000fe80000100800 */
[----:B------:R1:W-:Y:S04]  /*37860*/  STL [R1+0x3c4], R20 ;  /* 0x0003c41401007387 */ /* 0x0003e80000100800 */
[----:B-1----:R-:W3:Y:S04]  /*37870*/  LDL.LU.64 R20, [R1+0x420] ;  /* 0x0004200001147983 */ /* 0x002ee80000300a00 */
[----:B------:R-:W3:Y:S01]  /*37880*/  LDL.LU.64 R34, [R1+0x428] ;  /* 0x0004280001227983 */ /* 0x000ee20000300a00 */
[----:B------:R-:W-:-:S05]  /*37890*/  IMAD.MOV.U32 R30, RZ, RZ, R31 ;  /* 0x000000ffff1e7224 */ /* 0x000fca00078e001f */
        /* <DEDUP_REMOVED lines=8> */
[----:B------:R-:W-:Y:S04]  /*37920*/  STL [R1+0x3dc], R30 ;  /* 0x0003dc1e01007387 */ /* 0x000fe80000100800 */
[----:B------:R1:W-:Y:S04]  /*37930*/  STL [R1+0x3e8], R14 ;  /* 0x0003e80e01007387 */ /* 0x0003e80000100800 */
[----:B------:R-:W4:Y:S01]  /*37940*/  LDL.LU.64 R32, [R1+0x450] ;  /* 0x0004500001207983 */ /* 0x000f220000300a00 */
[----:B-1----:R-:W-:-:S03]  /*37950*/  IMAD.MOV.U32 R14, RZ, RZ, R15 ;  /* 0x000000ffff0e7224 */ /* 0x002fc600078e000f */
[----:B------:R1:W-:Y:S04]  /*37960*/  STL [R1+0x3f0], R12 ;  /* 0x0003f00c01007387 */ /* 0x0003e80000100800 */
[----:B------:R1:W-:Y:S02]  /*37970*/  STL [R1+0x3e4], R14 ;  /* 0x0003e40e01007387 */ /* 0x0003e40000100800 */
[----:B-1----:R-:W-:Y:S02]  /*37980*/  IMAD.MOV.U32 R12, RZ, RZ, R13 ;  /* 0x000000ffff0c7224 */ /* 0x002fe400078e000d */
[----:B------:R-:W4:Y:S04]  /*37990*/  LDL.LU.64 R14, [R1+0x448] ;  /* 0x00044800010e7983 */ /* 0x000f280000300a00 */
[----:B------:R-:W-:Y:S04]  /*379a0*/  STL [R1+0x3f8], R28 ;  /* 0x0003f81c01007387 */ /* 0x000fe80000100800 */
[----:B------:R1:W-:Y:S04]  /*379b0*/  STL [R1+0x3ec], R12 ;  /* 0x0003ec0c01007387 */ /* 0x0003e80000100800 */
[----:B-1----:R-:W4:Y:S04]  /*379c0*/  LDL.LU.64 R12, [R1+0x800] ;  /* 0x00080000010c7983 */ /* 0x002f280000300a00 */
[----:B------:R-:W4:Y:S01]  /*379d0*/  LDL.LU.64 R30, [R1+0x748] ;  /* 0x00074800011e7983 */ /* 0x000f220000300a00 */
        /* <DEDUP_REMOVED lines=8> */
[----:B--2---:R-:W-:-:S05]  /*37a60*/  IMAD.MOV.U32 R24, RZ, RZ, R25 ;  /* 0x000000ffff187224 */ /* 0x004fca00078e0019 */
[----:B------:R1:W-:Y:S04]  /*37a70*/  STL [R1+0x404], R24 ;  /* 0x0004041801007387 */ /* 0x0003e80000100800 */
[----:B------:R2:W-:Y:S04]  /*37a80*/  STL [R1+0x410], R36 ;  /* 0x0004102401007387 */ /* 0x0005e80000100800 */
[----:B-1----:R-:W4:Y:S01]  /*37a90*/  LDL.LU.64 R24, [R1+0x808] ;  /* 0x0008080001187983 */ /* 0x002f220000300a00 */
[----:B--2---:R-:W-:-:S03]  /*37aa0*/  IMAD.MOV.U32 R36, RZ, RZ, R37 ;  /* 0x000000ffff247224 */ /* 0x004fc600078e0025 */
[----:B---3--:R-:W-:Y:S04]  /*37ab0*/  STL [R1+0x418], R22 ;  /* 0x0004181601007387 */ /* 0x008fe80000100800 */
[----:B------:R1:W-:Y:S02]  /*37ac0*/  STL [R1+0x40c], R36 ;  /* 0x00040c2401007387 */ /* 0x0003e40000100800 */
[----:B-1----:R-:W-:Y:S02]  /*37ad0*/  IMAD.MOV.U32 R36, RZ, RZ, R23 ;  /* 0x000000ffff247224 */ /* 0x002fe400078e0017 */
[----:B------:R-:W2:Y:S04]  /*37ae0*/  LDL.LU.64 R22, [R1+0x760] ;  /* 0x0007600001167983 */ /* 0x000ea80000300a00 */
[----:B------:R-:W-:Y:S04]  /*37af0*/  STL [R1+0x414], R36 ;  /* 0x0004142401007387 */ /* 0x000fe80000100800 */
[----:B------:R1:W-:Y:S04]  /*37b00*/  STL [R1+0x420], R20 ;  /* 0x0004201401007387 */ /* 0x0003e80000100800 */
[----:B------:R3:W-:Y:S01]  /*37b10*/  STL [R1+0x428], R34 ;  /* 0x0004282201007387 */ /* 0x0007e20000100800 */
[----:B-1----:R-:W-:-:S05]  /*37b20*/  IMAD.MOV.U32 R20, RZ, RZ, R21 ;  /* 0x000000ffff147224 */ /* 0x002fca00078e0015 */
[----:B------:R1:W-:Y:S01]  /*37b30*/  STL [R1+0x41c], R20 ;  /* 0x00041c1401007387 */ /* 0x0003e20000100800 */
[----:B---3--:R-:W-:-:S03]  /*37b40*/  IMAD.MOV.U32 R34, RZ, RZ, R35 ;  /* 0x000000ffff227224 */ /* 0x008fc600078e0023 */
[----:B-1----:R-:W3:Y:S04]  /*37b50*/  LDL.LU.64 R20, [R1+0x4a0] ;  /* 0x0004a00001147983 */ /* 0x002ee80000300a00 */
[----:B----4-:R-:W-:Y:S04]  /*37b60*/  STL [R1+0x430], R18 ;  /* 0x0004301201007387 */ /* 0x010fe80000100800 */
[----:B------:R1:W-:Y:S02]  /*37b70*/  STL [R1+0x424], R34 ;  /* 0x0004242201007387 */ /* 0x0003e40000100800 */
[----:B-1----:R-:W-:-:S02]  /*37b80*/  IMAD.MOV.U32 R34, RZ, RZ, R19 ;  /* 0x000000ffff227224 */ /* 0x002fc400078e0013 */
[----:B------:R-:W4:Y:S04]  /*37b90*/  LDL.LU.64 R18, [R1+0x488] ;  /* 0x0004880001127983 */ /* 0x000f280000300a00 */
[----:B------:R-:W-:Y:S04]  /*37ba0*/  STL [R1+0x42c], R34 ;  /* 0x00042c2201007387 */ /* 0x000fe80000100800 */
[----:B------:R1:W-:Y:S04]  /*37bb0*/  STL [R1+0x438], R16 ;  /* 0x0004381001007387 */ /* 0x0003e80000100800 */
[----:B------:R1:W-:Y:S02]  /*37bc0*/  STL [R1+0x440], R32 ;  /* 0x0004402001007387 */ /* 0x0003e40000100800 */
[----:B-1----:R-:W-:-:S05]  /*37bd0*/  IMAD.MOV.U32 R16, RZ, RZ, R17 ;  /* 0x000000ffff107224 */ /* 0x002fca00078e0011 */
[----:B------:R1:W-:Y:S01]  /*37be0*/  STL [R1+0x434], R16 ;  /* 0x0004341001007387 */ /* 0x0003e20000100800 */
[----:B------:R-:W-:-:S03]  /*37bf0*/  IMAD.MOV.U32 R32, RZ, RZ, R33 ;  /* 0x000000ffff207224 */ /* 0x000fc600078e0021 */
[----:B-1----:R-:W4:Y:S04]  /*37c00*/  LDL.LU.64 R16, [R1+0x810] ;  /* 0x0008100001107983 */ /* 0x002f280000300a00 */
[----:B------:R-:W-:Y:S04]  /*37c10*/  STL [R1+0x448], R14 ;  /* 0x0004480e01007387 */ /* 0x000fe80000100800 */
        /* <DEDUP_REMOVED lines=10> */
[----:B------:R1:W-:Y:S04]  /*37cc0*/  STL [R1+0x460], R28 ;  /* 0x0004601c01007387 */ /* 0x0003e80000100800 */
[----:B------:R-:W-:Y:S04]  /*37cd0*/  STL [R1+0x454], R30 ;  /* 0x0004541e01007387 */ /* 0x000fe80000100800 */
[----:B------:R-:W4:Y:S01]  /*37ce0*/  LDL.LU.64 R126, [R1+0x4b0] ;  /* 0x0004b000017e7983 */ /* 0x000f220000300a00 */
[----:B-1----:R-:W-:-:S05]  /*37cf0*/  IMAD.MOV.U32 R28, RZ, RZ, R29 ;  /* 0x000000ffff1c7224 */ /* 0x002fca00078e001d */
[----:B------:R-:W-:Y:S04]  /*37d00*/  STL [R1+0x45c], R28 ;  /* 0x00045c1c01007387 */ /* 0x000fe80000100800 */
[----:B------:R1:W-:Y:S02]  /*37d10*/  STL [R1+0x468], R26 ;  /* 0x0004681a01007387 */ /* 0x0003e40000100800 */
[----:B-1----:R-:W-:Y:S02]  /*37d20*/  IMAD.MOV.U32 R26, RZ, RZ, R27 ;  /* 0x000000ffff1a7224 */ /* 0x002fe400078e001b */
[----:B------:R1:W-:Y:S04]  /*37d30*/  STL [R1+0x470], R24 ;  /* 0x0004701801007387 */ /* 0x0003e80000100800 */
[----:B------:R-:W-:Y:S04]  /*37d40*/  STL [R1+0x464], R26 ;  /* 0x0004641a01007387 */ /* 0x000fe80000100800 */
[----:B------:R-:W4:Y:S01]  /*37d50*/  LDL.LU.64 R40, [R1+0x818] ;  /* 0x0008180001287983 */ /* 0x000f220000300a00 */
[----:B-1----:R-:W-:-:S03]  /*37d60*/  IMAD.MOV.U32 R24, RZ, RZ, R25 ;  /* 0x000000ffff187224 */ /* 0x002fc600078e0019 */
[----:B------:R-:W4:Y:S04]  /*37d70*/  LDL.LU.64 R38, [R1+0x798] ;  /* 0x0007980001267983 */ /* 0x000f280000300a00 */
[----:B------:R-:W-:Y:S04]  /*37d80*/  STL [R1+0x46c], R24 ;  /* 0x00046c1801007387 */ /* 0x000fe80000100800 */
[----:B--2---:R1:W-:Y:S04]  /*37d90*/  STL [R1+0x478], R22 ;  /* 0x0004781601007387 */ /* 0x0043e80000100800 */
[----:B------:R-:W2:Y:S04]  /*37da0*/  LDL.LU.64 R36, [R1+0x4e0] ;  /* 0x0004e00001247983 */ /* 0x000ea80000300a00 */
[----:B------:R-:W2:Y:S01]  /*37db0*/  LDL.LU.64 R34, [R1+0x4c8] ;  /* 0x0004c80001227983 */ /* 0x000ea20000300a00 */
[----:B-1----:R-:W-:-:S05]  /*37dc0*/  IMAD.MOV.U32 R22, RZ, RZ, R23 ;  /* 0x000000ffff167224 */ /* 0x002fca00078e0017 */
[----:B------:R-:W-:Y:S04]  /*37dd0*/  STL [R1+0x474], R22 ;  /* 0x0004741601007387 */ /* 0x000fe80000100800 */
[----:B---3--:R1:W-:Y:S04]  /*37de0*/  STL [R1+0x480], R20 ;  /* 0x0004801401007387 */ /* 0x0083e80000100800 */
[----:B------:R-:W3:Y:S04]  /*37df0*/  LDL.LU.64 R32, [R1+0x820] ;  /* 0x0008200001207983 */ /* 0x000ee80000300a00 */
[----:B------:R-:W3:Y:S01]  /*37e00*/  LDL.LU.64 R30, [R1+0x7b8] ;  /* 0x0007b800011e7983 */ /* 0x000ee20000300a00 */
[----:B-1----:R-:W-:-:S05]  /*37e10*/  IMAD.MOV.U32 R20, RZ, RZ, R21 ;  /* 0x000000ffff147224 */ /* 0x002fca00078e0015 */
[----:B------:R-:W-:Y:S04]  /*37e20*/  STL [R1+0x47c], R20 ;  /* 0x00047c1401007387 */ /* 0x000fe80000100800 */
[----:B----4-:R1:W-:Y:S04]  /*37e30*/  STL [R1+0x488], R18 ;  /* 0x0004881201007387 */ /* 0x0103e80000100800 */
[----:B------:R-:W4:Y:S04]  /*37e40*/  LDL.LU.64 R28, [R1+0x4f0] ;  /* 0x0004f000011c7983 */ /* 0x000f280000300a00 */
[----:B------:R-:W4:Y:S01]  /*37e50*/  LDL.LU.64 R26, [R1+0x4e8] ;  /* 0x0004e800011a7983 */ /* 0x000f220000300a00 */
[----:B-1----:R-:W-:-:S05]  /*37e60*/  IMAD.MOV.U32 R18, RZ, RZ, R19 ;  /* 0x000000ffff127224 */ /* 0x002fca00078e0013 */
[----:B------:R-:W-:Y:S04]  /*37e70*/  STL [R1+0x484], R18 ;  /* 0x0004841201007387 */ /* 0x000fe80000100800 */
[----:B------:R1:W-:Y:S04]  /*37e80*/  STL [R1+0x490], R16 ;  /* 0x0004901001007387 */ /* 0x0003e80000100800 */
        /* <DEDUP_REMOVED lines=8> */
[----:B------:R1:W-:Y:S04]  /*37f10*/  STL [R1+0x494], R14 ;  /* 0x0004940e01007387 */ /* 0x0003e80000100800 */
[----:B------:R1:W-:Y:S04]  /*37f20*/  STL [R1+0x4a0], R12 ;  /* 0x0004a00c01007387 */ /* 0x0003e80000100800 */
[----:B------:R-:W4:Y:S04]  /*37f30*/  LDL.LU.64 R16, [R1+0x830] ;  /* 0x0008300001107983 */ /* 0x000f280000300a00 */
[----:B-1----:R-:W4:Y:S01]  /*37f40*/  LDL.LU.64 R14, [R1+0x7e0] ;  /* 0x0007e000010e7983 */ /* 0x002f220000300a00 */
[----:B------:R-:W-:-:S05]  /*37f50*/  IMAD.MOV.U32 R12, RZ, RZ, R13 ;  /* 0x000000ffff0c7224 */ /* 0x000fca00078e000d */
[----:B------:R1:W-:Y:S04]  /*37f60*/  STL [R1+0x49c], R12 ;  /* 0x00049c0c01007387 */ /* 0x0003e80000100800 */
[----:B------:R1:W-:Y:S04]  /*37f70*/  STL [R1+0x4a8], R126 ;  /* 0x0004a87e01007387 */ /* 0x0003e80000100800 */
[----:B-1----:R-:W4:Y:S01]  /*37f80*/  LDL.LU.64 R12, [R1+0x520] ;  /* 0x00052000010c7983 */ /* 0x002f220000300a00 */
[----:B------:R-:W-:-:S03]  /*37f90*/  IMAD.MOV.U32 R124, RZ, RZ, R127 ;  /* 0x000000ffff7c7224 */ /* 0x000fc600078e007f */
[----:B------:R-:W4:Y:S04]  /*37fa0*/  LDL.64 R126, [R1+0x530] ;  /* 0x00053000017e7983 */ /* 0x000f280000100a00 */
[----:B------:R1:W-:Y:S02]  /*37fb0*/  STL [R1+0x4a4], R124 ;  /* 0x0004a47c01007387 */ /* 0x0003e40000100800 */
[----:B-1----:R-:W-:Y:S02]  /*37fc0*/  IMAD.MOV.U32 R124, RZ, RZ, R41 ;  /* 0x000000ffff7c7224 */ /* 0x002fe400078e0029 */
[----:B------:R1:W-:Y:S04]  /*37fd0*/  STL [R1+0x4b0], R40 ;  /* 0x0004b02801007387 */ /* 0x0003e80000100800 */
[----:B-1----:R1:W5:Y:S04]  /*37fe0*/  LDL.LU.64 R40, [R1+0xd90] ;  /* 0x000d900001287983 */ /* 0x0023680000300a00 */
[----:B------:R-:W-:Y:S04]  /*37ff0*/  STL [R1+0x4b8], R38 ;  /* 0x0004b82601007387 */ /* 0x000fe80000100800 */
[----:B------:R1:W-:Y:S02]  /*38000*/  STL [R1+0x4ac], R124 ;  /* 0x0004ac7c01007387 */ /* 0x0003e40000100800 */
[----:B-1----:R-:W-:-:S02]  /*38010*/  IMAD.MOV.U32 R124, RZ, RZ, R39 ;  /* 0x000000ffff7c7224 */ /* 0x002fc400078e0027 */
[----:B------:R1:W5:Y:S04]  /*38020*/  LDL.LU.64 R38, [R1+0xd88] ;  /* 0x000d880001267983 */ /* 0x0003680000300a00 */
[----:B--2---:R-:W-:Y:S04]  /*38030*/  STL [R1+0x4c0], R36 ;  /* 0x0004c02401007387 */ /* 0x004fe80000100800 */
[----:B------:R2:W-:Y:S02]  /*38040*/  STL [R1+0x4b4], R124 ;  /* 0x0004b47c01007387 */ /* 0x0005e40000100800 */
[----:B--2---:R-:W-:-:S02]  /*38050*/  IMAD.MOV.U32 R124, RZ, RZ, R37 ;  /* 0x000000ffff7c7224 */ /* 0x004fc400078e0025 */
[----:B------:R1:W5:Y:S04]  /*38060*/  LDL.LU.64 R36, [R1+0xd80] ;  /* 0x000d800001247983 */ /* 0x0003680000300a00 */
[----:B------:R-:W-:Y:S04]  /*38070*/  STL [R1+0x4c8], R34 ;  /* 0x0004c82201007387 */ /* 0x000fe80000100800 */
[----:B------:R2:W-:Y:S02]  /*38080*/  STL [R1+0x4bc], R124 ;  /* 0x0004bc7c01007387 */ /* 0x0005e40000100800 */
[----:B--2---:R-:W-:-:S02]  /*38090*/  IMAD.MOV.U32 R124, RZ, RZ, R35 ;  /* 0x000000ffff7c7224 */ /* 0x004fc400078e0023 */
[----:B------:R1:W5:Y:S04]  /*380a0*/  LDL.LU.64 R34, [R1+0xd78] ;  /* 0x000d780001227983 */ /* 0x0003680000300a00 */
[----:B---3--:R-:W-:Y:S04]  /*380b0*/  STL [R1+0x4d0], R32 ;  /* 0x0004d02001007387 */ /* 0x008fe80000100800 */
[----:B------:R2:W-:Y:S02]  /*380c0*/  STL [R1+0x4c4], R124 ;  /* 0x0004c47c01007387 */ /* 0x0005e40000100800 */
[----:B--2---:R-:W-:-:S02]  /*380d0*/  IMAD.MOV.U32 R124, RZ, RZ, R33 ;  /* 0x000000ffff7c7224 */ /* 0x004fc400078e0021 */
[----:B------:R1:W5:Y:S04]  /*380e0*/  LDL.LU.64 R32, [R1+0xd70] ;  /* 0x000d700001207983 */ /* 0x0003680000300a00 */
[----:B------:R-:W-:Y:S04]  /*380f0*/  STL [R1+0x4d8], R30 ;  /* 0x0004d81e01007387 */ /* 0x000fe80000100800 */
[----:B------:R2:W-:Y:S02]  /*38100*/  STL [R1+0x4cc], R124 ;  /* 0x0004cc7c01007387 */ /* 0x0005e40000100800 */
[----:B--2---:R-:W-:-:S02]  /*38110*/  IMAD.MOV.U32 R124, RZ, RZ, R31 ;  /* 0x000000ffff7c7224 */ /* 0x004fc400078e001f */
[----:B------:R1:W5:Y:S04]  /*38120*/  LDL.LU.64 R30, [R1+0xd68] ;  /* 0x000d6800011e7983 */ /* 0x0003680000300a00 */
[----:B----4-:R-:W-:Y:S04]  /*38130*/  STL [R1+0x4e0], R28 ;  /* 0x0004e01c01007387 */ /* 0x010fe80000100800 */
[----:B------:R2:W-:Y:S02]  /*38140*/  STL [R1+0x4d4], R124 ;  /* 0x0004d47c01007387 */ /* 0x0005e40000100800 */
[----:B--2---:R-:W-:-:S02]  /*38150*/  IMAD.MOV.U32 R124, RZ, RZ, R29 ;  /* 0x000000ffff7c7224 */ /* 0x004fc400078e001d */
[----:B------:R1:W5:Y:S04]  /*38160*/  LDL.LU.64 R28, [R1+0xd60] ;  /* 0x000d6000011c7983 */ /* 0x0003680000300a00 */
[----:B------:R-:W-:Y:S04]  /*38170*/  STL [R1+0x4e8], R26 ;  /* 0x0004e81a01007387 */ /* 0x000fe80000100800 */
        /* <DEDUP_REMOVED lines=30> */
[----:B------:R-:W2:Y:S04]  /*38360*/  LDL.LU.64 R12, [R1+0xd20] ;  /* 0x000d2000010c7983 */ /* 0x000ea80000300a00 */
[----:B------:R3:W-:Y:S04]  /*38370*/  STL [R1+0x528], R126 ;  /* 0x0005287e01007387 */ /* 0x0007e80000100800 */
[----:B------:R2:W-:Y:S01]  /*38380*/  STL [R1+0x51c], R124 ;  /* 0x00051c7c01007387 */ /* 0x0005e20000100800 */
[----:B---3--:R-:W-:-:S05]  /*38390*/  IMAD.MOV.U32 R126, RZ, RZ, R127 ;  /* 0x000000ffff7e7224 */ /* 0x008fca00078e007f */
[----:B------:R3:W-:Y:S01]  /*383a0*/  STL [R1+0x524], R126 ;  /* 0x0005247e01007387 */ /* 0x0007e20000100800 */
[----:B------:R-:W-:Y:S01]  /*383b0*/  UIADD3 UR15, UPT, UPT, UR15, -0x180, URZ ;  /* 0xfffffe800f0f7890 */ /* 0x000fe2000fffe0ff */
[----:B------:R-:W-:Y:S01]  /*383c0*/  UMOV UR17, 0x1 ;  /* 0x0000000100117882 */ /* 0x000fe20000000000 */
[----:B------:R-:W-:Y:S01]  /*383d0*/  UMOV UR18, 0x5 ;  /* 0x0000000500127882 */ /* 0x000fe20000000000 */
[----:B------:R-:W-:Y:S01]  /*383e0*/  UMOV UR4, URZ ;  /* 0x000000ff00047c82 */ /* 0x000fe20008000000 */
[----:B------:R-:W-:Y:S01]  /*383f0*/  UMOV UR5, URZ ;  /* 0x000000ff00057c82 */ /* 0x000fe20008000000 */
[----:B------:R-:W-:Y:S01]  /*38400*/  UMOV UR6, URZ ;  /* 0x000000ff00067c82 */ /* 0x000fe20008000000 */
[----:B--2---:R-:W-:-:S04]  /*38410*/  SHF.R.S32.HI R124, RZ, 0x1f, R12 ;  /* 0x0000001fff7c7819 */ /* 0x004fc8000001140c */
[----:B------:R-:W-:Y:S02]  /*38420*/  LEA.HI R124, R124, R12, RZ, 0x6 ;  /* 0x0000000c7c7c7211 */ /* 0x000fe400078f30ff */
[----:B------:R-:W2:Y:S02]  /*38430*/  S2R R12, SR_TID.X ;  /* 0x00000000000c7919 */ /* 0x000ea40000002100 */
[----:B------:R-:W-:-:S04]  /*38440*/  SHF.R.S32.HI R124, RZ, 0x6, R124 ;  /* 0x00000006ff7c7819 */ /* 0x000fc8000001147c */
[----:B---3--:R-:W-:-:S05]  /*38450*/  VIMNMX R126, PT, PT, R124, 0x2, !PT ;  /* 0x000000027c7e7848 */ /* 0x008fca0007fe0100 */
[----:B------:R-:W-:-:S05]  /*38460*/  VIADD R126, R126, 0xfffffffe ;  /* 0xfffffffe7e7e7836 */ /* 0x000fca0000000000 */
[----:B------:R1:W-:Y:S01]  /*38470*/  STL [R1+0x52c], R126 ;  /* 0x00052c7e01007387 */ /* 0x0003e20000100800 */
[----:B------:R-:W-:Y:S02]  /*38480*/  VIADD R127, R124, 0xfffffffa ;  /* 0xfffffffa7c7f7836 */ /* 0x000fe40000000000 */
[----:B------:R-:W-:Y:S01]  /*38490*/  IMAD.MOV.U32 R124, RZ, RZ, RZ ;  /* 0x000000ffff7c7224 */ /* 0x000fe200078e00ff */
[----:B--2---:R-:W-:-:S04]  /*384a0*/  SHF.R.U32.HI R12, RZ, 0x6, R12 ;  /* 0x00000006ff0c7819 */ /* 0x004fc8000001160c */
[----:B-1----:R-:W-:-:S07]  /*384b0*/  SGXT.U32 R12, R12, 0x1 ;  /* 0x000000010c0c781a */ /* 0x002fce0000000000 */
.L_x_10:
[----:B------:R-:W-:Y:S01]  /*384c0*/  UIADD3 UR4, UPT, UPT, UR4, 0x1, URZ ;  /* 0x0000000104047890 */ /* 0x000fe2000fffe0ff */
[----:B------:R-:W-:-:S04]  /*384d0*/  DEPBAR.LE SB0, 0x8 ;  /* 0x000082000000791a */ /* 0x000fc80000000000 */
[----:B------:R-:W-:Y:S01]  /*384e0*/  ULEA UR10, UR17, UR7, 0x3 ;  /* 0x00000007110a7291 */ /* 0x000fe2000f8e18ff */
[----:B------:R-:W-:Y:S01]  /*384f0*/  IMAD.U32 R124, R124, -0x80000000, RZ ;  /* 0x800000007c7c7824 */ /* 0x000fe200078e00ff */
[----:B------:R-:W-:Y:S02]  /*38500*/  UISETP.GT.AND UP1, UPT, UR4, 0x5, UPT ;  /* 0x000000050400788c */ /* 0x000fe4000bf24270 */
[----:B------:R-:W-:Y:S02]  /*38510*/  UIADD3 UR10, UPT, UPT, UR10, 0xd8000, URZ ;  /* 0x000d80000a0a7890 */ /* 0x000fe4000fffe0ff */
[----:B------:R-:W-:Y:S01]  /*38520*/  USEL UR4, UR4, URZ, !UP1 ;  /* 0x000000ff04047287 */ /* 0x000fe2000c800000 */
[----:B------:R-:W-:Y:S06]  /*38530*/  BAR.SYNC.DEFER_BLOCKING 0x0 ;  /* 0x0000000000007b1d */ /* 0x000fec0000010000 */
[----:B-----5:R-:W-:Y:S05]  /*38540*/  @P1 BRA `(.L_x_8) ;  /* 0x0000000400a01947 */ /* 0x020fea0003800000 */
[----:B------:R-:W-:Y:S02]  /*38550*/  ULEA UR26, UR4, UR7, 0xe ;  /* 0x00000007041a7291 */ /* 0x000fe4000f8e70ff */
[----:B------:R-:W-:Y:S02]  /*38560*/  ULEA UR24, UR4, UR7, 0x11 ;  /* 0x0000000704187291 */ /* 0x000fe4000f8e88ff */
[----:B------:R-:W-:Y:S02]  /*38570*/  UIADD3 UR26, UPT, UPT, UR26, 0xc0000, URZ ;  /* 0x000c00001a1a7890 */ /* 0x000fe4000fffe0ff */
[----:B------:R-:W-:Y:S02]  /*38580*/  USHF.R.U32.HI UR24, URZ, 0x4, UR24 ;  /* 0x00000004ff187899 */ /* 0x000fe40008011618 */
[----:B------:R-:W-:Y:S02]  /*38590*/  USHF.R.U32.HI UR26, URZ, 0x4, UR26 ;  /* 0x00000004ff1a7899 */ /* 0x000fe4000801161a */
[----:B------:R-:W-:-:S02]  /*385a0*/  USGXT.U32 UR46, UR24, 0xe ;  /* 0x0000000e182e789a */ /* 0x000fc40008000000 */
[----:B------:R-:W-:Y:S02]  /*385b0*/  USGXT.U32 UR24, UR26, 0xe ;  /* 0x0000000e1a18789a */ /* 0x000fe40008000000 */
[----:B------:R-:W-:Y:S01]  /*385c0*/  UIADD3 UR26, UP2, UPT, UR46, 0x2, URZ ;  /* 0x000000022e1a7890 */ /* 0x000fe2000ff5e0ff */
[----:B------:R-:W-:Y:S01]  /*385d0*/  UMOV UR27, URZ ;  /* 0x000000ff001b7c82 */ /* 0x000fe20008000000 */
[----:B------:R-:W-:Y:S02]  /*385e0*/  UIADD3 UR28, UP1, UPT, UR24, 0x2, URZ ;  /* 0x00000002181c7890 */ /* 0x000fe4000ff3e0ff */
[----:B------:R-:W-:Y:S02]  /*385f0*/  UIADD3.X UR27, UPT, UPT, UR27, 0x40004040, URZ, UP2, !UPT ;  /* 0x400040401b1b7890 */ /* 0x000fe400097fe4ff */
[----:B------:R-:W-:Y:S01]  /*38600*/  UIADD3 UR52, UP6, UPT, UR26, 0x2, URZ ;  /* 0x000000021a347890 */ /* 0x000fe2000ffde0ff */
[----:B------:R-:W-:Y:S01]  /*38610*/  UMOV UR25, URZ ;  /* 0x000000ff00197c82 */ /* 0x000fe20008000000 */
[----:B------:R-:W-:-:S02]  /*38620*/  UMOV UR30, UR10 ;  /* 0x0000000a001e7c82 */ /* 0x000fc40008000000 */
[----:B------:R-:W-:Y:S02]  /*38630*/  UIADD3.X UR53, UPT, UPT, UR27, URZ, URZ, UP6, !UPT ;  /* 0x000000ff1b357290 */ /* 0x000fe4000b7fe4ff */
[----:B------:R-:W-:Y:S02]  /*38640*/  UIADD3.X UR29, UPT, UPT, UR25, 0x40004040, URZ, UP1, !UPT ;  /* 0x40004040191d7890 */ /* 0x000fe40008ffe4ff */
[----:B------:R-:W-:Y:S01]  /*38650*/  UIADD3 UR34, UP6, UPT, UR28, 0x4, URZ ;  /* 0x000000041c227890 */ /* 0x000fe2000ffde0ff */
[----:B------:R-:W-:Y:S01]  /*38660*/  UMOV UR31, URZ ;  /* 0x000000ff001f7c82 */ /* 0x000fe20008000000 */
[----:B------:R-:W-:Y:S02]  /*38670*/  UMOV UR48, 0x0 ;  /* 0x0000000000307882 */ /* 0x000fe40000000000 */
[----:B------:R-:W-:Y:S02]  /*38680*/  UIADD3.X UR35, UPT, UPT, UR29, URZ, URZ, UP6, !UPT ;  /* 0x000000ff1d237290 */ /* 0x000fe4000b7fe4ff */
[----:B------:R-:W-:Y:S01]  /*38690*/  UIADD3 UR38, UP6, UPT, UR28, 0x1fe, URZ ;  /* 0x000001fe1c267890 */ /* 0x000fe2000ffde0ff */
[----:B------:R-:W-:Y:S01]  /*386a0*/  UMOV UR69, UR30 ;  /* 0x0000001e00457c82 */ /* 0x000fe20008000000 */
[----:B------:R-:W-:-:S02]  /*386b0*/  UIADD3 UR30, UP4, UPT, UR28, 0x2, URZ ;  /* 0x000000021c1e7890 */ /* 0x000fc4000ff9e0ff */
[----:B------:R-:W-:Y:S02]  /*386c0*/  UIADD3.X UR39, UPT, UPT, UR29, URZ, URZ, UP6, !UPT ;  /* 0x000000ff1d277290 */ /* 0x000fe4000b7fe4ff */
[----:B------:R-:W-:Y:S01]  /*386d0*/  UIADD3 UR42, UP6, UPT, UR28, 0x200, URZ ;  /* 0x000002001c2a7890 */ /* 0x000fe2000ffde0ff */
[----:B------:R-:W-:Y:S01]  /*386e0*/  UMOV UR49, 0x4400910 ;  /* 0x0440091000317882 */ /* 0x000fe20000000000 */
[----:B------:R-:W-:Y:S01]  /*386f0*/  UIADD3 UR56, UP3, UPT, UR26, 0x4, URZ ;  /* 0x000000041a387890 */ /* 0x000fe2000ff7e0ff */
[----:B------:R-:W-:Y:S01]  /*38700*/  UMOV UR47, 0x40004040 ;  /* 0x40004040002f7882 */ /* 0x000fe20000000000 */
[----:B------:R-:W-:Y:S01]  /*38710*/  UMOV UR25, 0x40004040 ;  /* 0x4000404000197882 */ /* 0x000fe20000000000 */
[----:B------:R-:W-:Y:S01]  /*38720*/  UIADD3.X UR31, UPT, UPT, UR29, URZ, URZ, UP4, !UPT ;  /* 0x000000ff1d1f7290 */ /* 0x000fe2000a7fe4ff */
[----:B------:R1:W-:Y:S01]  /*38730*/  UTCHMMA gdesc[UR24], gdesc[UR46], tmem[UR8], tmem[UR48], idesc[UR49], UPT ;  /* 0x00ff302e180075ea */ /* 0x0003e2000b800008 */
[----:B------:R-:W-:Y:S02]  /*38740*/  UIADD3.X UR43, UPT, UPT, UR29, URZ, URZ, UP6, !UPT ;  /* 0x000000ff1d2b7290 */ /* 0x000fe4000b7fe4ff */
[----:B------:R-:W-:Y:S01]  /*38750*/  UIADD3.X UR57, UPT, UPT, UR27, URZ, URZ, UP3, !UPT ;  /* 0x000000ff1b397290 */ /* 0x000fe20009ffe4ff */
[----:B------:R-:W-:Y:S01]  /*38760*/  UMOV UR50, 0x0 ;  /* 0x0000000000327882 */ /* 0x000fe20000000000 */
[----:B------:R-:W-:Y:S01]  /*38770*/  UMOV UR51, 0x4400910 ;  /* 0x0440091000337882 */ /* 0x000fe20000000000 */
[----:B------:R-:W-:-:S02]  /*38780*/  UIADD3 UR64, UP2, UPT, UR26, 0x7fe, URZ ;  /* 0x000007fe1a407890 */ /* 0x000fc4000ff5e0ff */
[----:B------:R2:W-:Y:S01]  /*38790*/  UTCHMMA gdesc[UR28], gdesc[UR26], tmem[UR8], tmem[UR50], idesc[UR51], UPT ;  /* 0x00ff321a1c0075ea */ /* 0x0005e2000b800008 */
[----:B------:R-:W-:Y:S02]  /*387a0*/  UIADD3 UR62, UP1, UPT, UR26, 0x800, URZ ;  /* 0x000008001a3e7890 */ /* 0x000fe4000ff3e0ff */
[----:B-1----:R-:W-:Y:S02]  /*387b0*/  UIADD3 UR46, UP6, UPT, UR28, 0x202, URZ ;  /* 0x000002021c2e7890 */ /* 0x002fe4000ffde0ff */
[----:B------:R-:W-:Y:S02]  /*387c0*/  UIADD3 UR32, UP5, UPT, UR26, 0x802, URZ ;  /* 0x000008021a207890 */ /* 0x000fe4000ffbe0ff */
[----:B------:R-:W-:Y:S02]  /*387d0*/  UIADD3.X UR47, UPT, UPT, UR29, URZ, URZ, UP6, !UPT ;  /* 0x000000ff1d2f7290 */ /* 0x000fe4000b7fe4ff */
[----:B------:R-:W-:Y:S02]  /*387e0*/  UIADD3 UR36, UP4, UPT, UR26, 0x804, URZ ;  /* 0x000008041a247890 */ /* 0x000fe4000ff9e0ff */
[----:B--2---:R-:W-:Y:S01]  /*387f0*/  UIADD3 UR50, UP6, UPT, UR28, 0x204, URZ ;  /* 0x000002041c327890 */ /* 0x004fe2000ffde0ff */
[----:B------:R-:W-:Y:S01]  /*38800*/  UMOV UR54, 0x0 ;  /* 0x0000000000367882 */ /* 0x000fe20000000000 */
[----:B------:R-:W-:Y:S01]  /*38810*/  UMOV UR55, 0x4400910 ;  /* 0x0440091000377882 */ /* 0x000fe20000000000 */
[----:B------:R-:W-:Y:S01]  /*38820*/  UIADD3 UR40, UP3, UPT, UR26, 0xffe, URZ ;  /* 0x00000ffe1a287890 */ /* 0x000fe2000ff7e0ff */
[----:B------:R1:W-:Y:S01]  /*38830*/  UTCHMMA gdesc[UR30], gdesc[UR52], tmem[UR8], tmem[UR54], idesc[UR55], UPT ;  /* 0x00ff36341e0075ea */ /* 0x0003e2000b800008 */
[----:B------:R-:W-:-:S02]  /*38840*/  UIADD3.X UR65, UPT, UPT, UR27, URZ, URZ, UP2, !UPT ;  /* 0x000000ff1b417290 */ /* 0x000fc400097fe4ff */
[----:B------:R-:W-:Y:S02]  /*38850*/  UIADD3 UR44, UP2, UPT, UR26, 0x1000, URZ ;  /* 0x000010001a2c7890 */ /* 0x000fe4000ff5e0ff */
[----:B------:R-:W-:Y:S01]  /*38860*/  UIADD3.X UR63, UPT, UPT, UR27, URZ, URZ, UP1, !UPT ;  /* 0x000000ff1b3f7290 */ /* 0x000fe20008ffe4ff */
[----:B------:R-:W-:Y:S01]  /*38870*/  UMOV UR58, 0x0 ;  /* 0x00000000003a7882 */ /* 0x000fe20000000000 */
[----:B------:R-:W-:Y:S01]  /*38880*/  UMOV UR59, 0x4400910 ;  /* 0x04400910003b7882 */ /* 0x000fe20000000000 */
[----:B------:R-:W-:Y:S01]  /*38890*/  UIADD3 UR48, UP1, UPT, UR26, 0x1002, URZ ;  /* 0x000010021a307890 */ /* 0x000fe2000ff3e0ff */
[----:B------:R2:W-:Y:S01]  /*388a0*/  UTCHMMA gdesc[UR34], gdesc[UR56], tmem[UR8], tmem[UR58], idesc[UR59], UPT ;  /* 0x00ff3a38220075ea */ /* 0x0005e2000b800008 */
[----:B------:R-:W-:Y:S02]  /*388b0*/  UIADD3.X UR33, UPT, UPT, UR27, URZ, URZ, UP5, !UPT ;  /* 0x000000ff1b217290 */ /* 0x000fe4000affe4ff */
[----:B-1----:R-:W-:Y:S02]  /*388c0*/  UIADD3 UR52, UP5, UPT, UR26, 0x1004, URZ ;  /* 0x000010041a347890 */ /* 0x002fe4000ffbe0ff */
[----:B------:R-:W-:-:S02]  /*388d0*/  UIADD3.X UR51, UPT, UPT, UR29, URZ, URZ, UP6, !UPT ;  /* 0x000000ff1d337290 */ /* 0x000fc4000b7fe4ff */
[----:B------:R-:W-:Y:S02]  /*388e0*/  UIADD3.X UR37, UPT, UPT, UR27, URZ, URZ, UP4, !UPT ;  /* 0x000000ff1b257290 */ /* 0x000fe4000a7fe4ff */
[----:B------:R-:W-:Y:S02]  /*388f0*/  UIADD3 UR19, UPT, UPT, UR8, 0x100000, URZ ;  /* 0x0010000008137890 */ /* 0x000fe4000fffe0ff */
[----:B------:R-:W-:Y:S02]  /*38900*/  UIADD3 UR54, UP6, UPT, UR26, 0x17fe, URZ ;  /* 0x000017fe1a367890 */ /* 0x000fe4000ffde0ff */
[----:B------:R-:W-:Y:S02]  /*38910*/  UIADD3.X UR41, UPT, UPT, UR27, URZ, URZ, UP3, !UPT ;  /* 0x000000ff1b297290 */ /* 0x000fe40009ffe4ff */
[----:B------:R-:W-:Y:S02]  /*38920*/  UIADD3 UR20, UPT, UPT, UR8, 0x100000, URZ ;  /* 0x0010000008147890 */ /* 0x000fe4000fffe0ff */
[----:B--2---:R-:W-:-:S02]  /*38930*/  UIADD3 UR56, UP4, UPT, UR26, 0x1800, URZ ;  /* 0x000018001a387890 */ /* 0x004fc4000ff9e0ff */
[----:B------:R-:W-:Y:S02]  /*38940*/  UIADD3.X UR45, UPT, UPT, UR27, URZ, URZ, UP2, !UPT ;  /* 0x000000ff1b2d7290 */ /* 0x000fe400097fe4ff */
[----:B------:R-:W-:Y:S02]  /*38950*/  UIADD3 UR21, UPT, UPT, UR8, 0x100000, URZ ;  /* 0x0010000008157890 */ /* 0x000fe4000fffe0ff */
[----:B------:R-:W-:Y:S02]  /*38960*/  UIADD3 UR58, UP3, UPT, UR26, 0x1802, URZ ;  /* 0x000018021a3a7890 */ /* 0x000fe4000ff7e0ff */
[----:B------:R-:W-:Y:S01]  /*38970*/  UIADD3.X UR49, UPT, UPT, UR27, URZ, URZ, UP1, !UPT ;  /* 0x000000ff1b317290 */ /* 0x000fe20008ffe4ff */
[----:B------:R-:W-:Y:S01]  /*38980*/  UMOV UR70, 0x0 ;  /* 0x0000000000467882 */ /* 0x000fe20000000000 */
[----:B------:R-:W-:Y:S01]  /*38990*/  UMOV UR71, 0x4400910 ;  /* 0x0440091000477882 */ /* 0x000fe20000000000 */
[----:B------:R-:W-:Y:S02]  /*389a0*/  UIADD3 UR60, UPT, UPT, UR8, 0x100000, URZ ;  /* 0x00100000083c7890 */ /* 0x000fe4000fffe0ff */
[----:B------:R1:W-:Y:S01]  /*389b0*/  UTCHMMA gdesc[UR38], gdesc[UR64], tmem[UR8], tmem[UR70], idesc[UR71], UPT ;  /* 0x00ff4640260075ea */ /* 0x0003e2000b800008 */
[----:B------:R-:W-:-:S02]  /*389c0*/  UIADD3 UR26, UP2, UPT, UR26, 0x1804, URZ ;  /* 0x000018041a1a7890 */ /* 0x000fc4000ff5e0ff */
[----:B------:R-:W-:Y:S01]  /*389d0*/  UIADD3.X UR53, UPT, UPT, UR27, URZ, URZ, UP5, !UPT ;  /* 0x000000ff1b357290 */ /* 0x000fe2000affe4ff */
[----:B------:R-:W-:Y:S01]  /*389e0*/  UMOV UR72, 0x0 ;  /* 0x0000000000487882 */ /* 0x000fe20000000000 */
[----:B------:R-:W-:Y:S01]  /*389f0*/  UMOV UR73, 0x4400910 ;  /* 0x0440091000497882 */ /* 0x000fe20000000000 */
[----:B------:R-:W-:Y:S02]  /*38a00*/  UIADD3 UR61, UPT, UPT, UR8, 0x100000, URZ ;  /* 0x00100000083d7890 */ /* 0x000fe4000fffe0ff */
[----:B------:R2:W-:Y:S01]  /*38a10*/  UTCHMMA gdesc[UR42], gdesc[UR62], tmem[UR8], tmem[UR72], idesc[UR73], UPT ;  /* 0x00ff483e2a0075ea */ /* 0x0005e2000b800008 */
        /* <DEDUP_REMOVED lines=8> */
[----:B------:R-:W-:-:S02]  /*38aa0*/  UIADD3 UR67, UPT, UPT, UR8, 0x100000, URZ ;  /* 0x0010000008437890 */ /* 0x000fc4000fffe0ff */
[----:B------:R3:W-:Y:S01]  /*38ab0*/  UTCHMMA gdesc[UR50], gdesc[UR36], tmem[UR8], tmem[UR76], idesc[UR77], UPT ;  /* 0x00ff4c24320075ea */ /* 0x0007e2000b800008 */
[----:B------:R-:W-:Y:S01]  /*38ac0*/  UIADD3.X UR59, UPT, UPT, UR27, URZ, URZ, UP3, !UPT ;  /* 0x000000ff1b3b7290 */ /* 0x000fe20009ffe4ff */
[----:B------:R3:W-:Y:S01]  /*38ad0*/  UTCHMMA gdesc[UR24], gdesc[UR40], tmem[UR19], tmem[UR72], idesc[UR73], UPT ;  /* 0x00ff4828180075ea */ /* 0x0007e2000b800013 */
[----:B------:R-:W-:Y:S02]  /*38ae0*/  UIADD3 UR68, UPT, UPT, UR8, 0x100000, URZ ;  /* 0x0010000008447890 */ /* 0x000fe4000fffe0ff */
[----:B------:R-:W-:Y:S01]  /*38af0*/  UIADD3.X UR27, UPT, UPT, UR27, URZ, URZ, UP2, !UPT ;  /* 0x000000ff1b1b7290 */ /* 0x000fe200097fe4ff */
[----:B-1----:R-:W-:Y:S01]  /*38b00*/  UMOV UR64, 0x0 ;  /* 0x0000000000407882 */ /* 0x002fe20000000000 */
[----:B------:R-:W-:Y:S01]  /*38b10*/  UMOV UR65, 0x4400910 ;  /* 0x0440091000417882 */ /* 0x000fe20000000000 */
[----:B--2---:R-:W-:Y:S01]  /*38b20*/  UMOV UR62, 0x0 ;  /* 0x00000000003e7882 */ /* 0x004fe20000000000 */
[----:B------:R3:W-:Y:S01]  /*38b30*/  UTCHMMA gdesc[UR28], gdesc[UR44], tmem[UR20], tmem[UR64], idesc[UR65], UPT ;  /* 0x00ff402c1c0075ea */ /* 0x0007e2000b800014 */
[----:B------:R3:W-:Y:S01]  /*38b40*/  UTCHMMA gdesc[UR30], gdesc[UR48], tmem[UR21], tmem[UR70], idesc[UR71], UPT ;  /* 0x00ff46301e0075ea */ /* 0x0007e2000b800015 */
[----:B------:R3:W-:Y:S01]  /*38b50*/  UTCHMMA gdesc[UR34], gdesc[UR52], tmem[UR60], tmem[UR74], idesc[UR75], UPT ;  /* 0x00ff4a34220075ea */ /* 0x0007e2000b80003c */
[----:B------:R3:W-:Y:S01]  /*38b60*/  UTCHMMA gdesc[UR38], gdesc[UR54], tmem[UR61], tmem[UR72], idesc[UR73], UPT ;  /* 0x00ff4836260075ea */ /* 0x0007e2000b80003d */
[----:B------:R-:W-:Y:S01]  /*38b70*/  UMOV UR63, 0x4400910 ;  /* 0x04400910003f7882 */ /* 0x000fe20000000000 */
[----:B------:R3:W-:Y:S01]  /*38b80*/  UTCHMMA gdesc[UR42], gdesc[UR56], tmem[UR66], tmem[UR64], idesc[UR65], UPT ;  /* 0x00ff40382a0075ea */ /* 0x0007e2000b800042 */
[----:B------:R3:W-:Y:S01]  /*38b90*/  UTCHMMA gdesc[UR46], gdesc[UR58], tmem[UR67], tmem[UR70], idesc[UR71], UPT ;  /* 0x00ff463a2e0075ea */ /* 0x0007e2000b800043 */
[----:B------:R3:W-:Y:S01]  /*38ba0*/  UTCHMMA gdesc[UR50], gdesc[UR26], tmem[UR68], tmem[UR62], idesc[UR63], UPT ;  /* 0x00ff3e1a320075ea */ /* 0x0007e2000b800044 */
[----:B------:R3:W-:Y:S01]  /*38bb0*/  UTCBAR [UR69], URZ ;  /* 0x000000ff450073e9 */ /* 0x0007e200080000ff */
[----:B------:R-:W-:Y:S01]  /*38bc0*/  NOP ;  /* 0x0000000000007918 */ /* 0x000fe20000000000 */
.L_x_8:
[----:B------:R-:W1:Y:S01]  /*38bd0*/  LDC R126, c[0x0][0x3a0] ;  /* 0x0000e800ff7e7b82 */ /* 0x000e620000000800 */
[----:B---3--:R-:W-:Y:S01]  /*38be0*/  UMOV UR19, UR5 ;  /* 0x0000000500137c82 */ /* 0x008fe20008000000 */
[----:B------:R-:W2:Y:S01]  /*38bf0*/  SYNCS.PHASECHK.TRANS64.TRYWAIT P4, [UR16], R124 ;  /* 0x0000007cff0075a7 */ /* 0x000ea20008081110 */
[----:B-1----:R-:W-:-:S05]  /*38c00*/  VIADD R127, R126, 0x3f ;  /* 0x0000003f7e7f7836 */ /* 0x002fca0000000000 */
[----:B------:R-:W-:-:S04]  /*38c10*/  SHF.R.S32.HI R126, RZ, 0x1f, R127 ;  /* 0x0000001fff7e7819 */ /* 0x000fc8000001147f */
[----:B------:R-:W-:-:S04]  /*38c20*/  LEA.HI R126, R126, R127, RZ, 0x6 ;  /* 0x0000007f7e7e7211 */ /* 0x000fc800078f30ff */
[----:B------:R-:W-:-:S05]  /*38c30*/  SHF.R.S32.HI R126, RZ, 0x6, R126 ;  /* 0x00000006ff7e7819 */ /* 0x000fca000001147e */
[----:B------:R-:W-:-:S05]  /*38c40*/  VIADD R126, R126, 0xfffffffa ;  /* 0xfffffffa7e7e7836 */ /* 0x000fca0000000000 */
[----:B------:R-:W-:Y:S01]  /*38c50*/  ISETP.LE.AND P3, PT, R126, UR6, PT ;  /* 0x000000067e007c0c */ /* 0x000fe2000bf63270 */
[----:B--2---:R-:W-:-:S12]  /*38c60*/  @!P4 BRA `(.L_x_9) ;  /* 0x000001280000c947 */ /* 0x004fd80003800000 */
.L_x_16:
[----:B------:R-:W-:Y:S01]  /*38c70*/  BAR.SYNC.DEFER_BLOCKING 0x0 ;  /* 0x0000000000007b1d */ /* 0x000fe20000010000 */
[----:B-----5:R-:W-:Y:S01]  /*38c80*/  IADD3 R15, P6, PT, R15, UR11, RZ ;  /* 0x0000000b0f0f7c10 */ /* 0x020fe2000ffde0ff */
[----:B------:R-:W-:Y:S01]  /*38c90*/  UIMAD UR5, UR6, -0x40, UR15 ;  /* 0xffffffc0060578a4 */ /* 0x000fe2000f8e020f */
[----:B------:R-:W-:Y:S01]  /*38ca0*/  LOP3.LUT R124, R12, 0x2, RZ, 0xfc, !PT ;  /* 0x000000020c7c7812 */ /* 0x000fe200078efcff */
[----:B------:R-:W-:Y:S01]  /*38cb0*/  UIADD3 UR18, UPT, UPT, UR18, 0x1, URZ ;  /* 0x0000000112127890 */ /* 0x000fe2000fffe0ff */
[----:B------:R-:W-:Y:S01]  /*38cc0*/  IADD3.X R16, PT, PT, R16, UR12, RZ, P6, !PT ;  /* 0x0000000c10107c10 */ /* 0x000fe2000b7fe4ff */
[----:B------:R-:W-:Y:S01]  /*38cd0*/  IMAD.MOV.U32 R126, RZ, RZ, R15 ;  /* 0x000000ffff7e7224 */ /* 0x000fe200078e000f */
[----:B------:R-:W-:Y:S01]  /*38ce0*/  IADD3 R17, P6, PT, R17, UR11, RZ ;  /* 0x0000000b11117c10 */ /* 0x000fe2000ffde0ff */
[----:B------:R1:W-:Y:S01]  /*38cf0*/  STL [R1+0xd40], R238 ;  /* 0x000d40ee01007387 */ /* 0x0003e20000100800 */
[----:B------:R-:W-:Y:S01]  /*38d00*/  ISETP.GE.AND P4, PT, R12, UR5, PT ;  /* 0x000000050c007c0c */ /* 0x000fe2000bf86270 */
[----:B------:R-:W-:Y:S01]  /*38d10*/  UISETP.GT.AND UP1, UPT, UR18, 0x5, UPT ;  /* 0x000000051200788c */ /* 0x000fe2000bf24270 */
[----:B------:R-:W-:Y:S01]  /*38d20*/  IADD3.X R18, PT, PT, R18, UR12, RZ, P6, !PT ;  /* 0x0000000c12127c10 */ /* 0x000fe2000b7fe4ff */
[----:B------:R2:W-:Y:S01]  /*38d30*/  STL [R1+0xd3c], R246 ;  /* 0x000d3cf601007387 */ /* 0x0005e20000100800 */
[----:B------:R-:W-:Y:S01]  /*38d40*/  ISETP.GE.AND P5, PT, R124, UR5, PT ;  /* 0x000000057c007c0c */ /* 0x000fe2000bfa6270 */
[----:B------:R-:W-:Y:S01]  /*38d50*/  USEL UR18, UR18, URZ, !UP1 ;  /* 0x000000ff12127287 */ /* 0x000fe2000c800000 */
[----:B------:R-:W-:Y:S01]  /*38d60*/  SEL R124, RZ, 0x4, P4 ;  /* 0x00000004ff7c7807 */ /* 0x000fe20002000000 */
[----:B------:R3:W-:Y:S01]  /*38d70*/  STL [R1+0xd20], R0 ;  /* 0x000d200001007387 */ /* 0x0007e20000100800 */
[----:B------:R-:W-:Y:S01]  /*38d80*/  IMAD.MOV.U32 R127, RZ, RZ, R16 ;  /* 0x000000ffff7f7224 */ /* 0x000fe200078e0010 */
[----:B------:R-:W-:Y:S01]  /*38d90*/  ULEA UR16, UR18, UR7, 0xe ;  /* 0x0000000712107291 */ /* 0x000fe2000f8e70ff */
[----:B------:R-:W-:Y:S01]  /*38da0*/  SEL R124, R124, RZ, !P3 ;  /* 0x000000ff7c7c7207 */ /* 0x000fe20005800000 */
[----:B------:R-:W-:Y:S01]  /*38db0*/  STL [R1+0xd24], R13 ;  /* 0x000d240d01007387 */ /* 0x000fe20000100800 */
[----:B-1----:R-:W-:-:S02]  /*38dc0*/  LOP3.LUT R238, R12, 0x22, RZ, 0xfc, !PT ;  /* 0x000000220cee7812 */ /* 0x002fc400078efcff */
[----:B------:R-:W-:Y:S01]  /*38dd0*/  ISETP.NE.U32.AND P4, PT, R124, RZ, PT ;  /* 0x000000ff7c00720c */ /* 0x000fe20003f85070 */
[----:B------:R1:W-:Y:S01]  /*38de0*/  STL [R1+0xd2c], R15 ;  /* 0x000d2c0f01007387 */ /* 0x0003e20000100800 */
[----:B------:R-:W-:Y:S02]  /*38df0*/  SEL R124, RZ, 0x4, P5 ;  /* 0x00000004ff7c7807 */ /* 0x000fe40002800000 */
[----:B--2---:R-:W-:Y:S01]  /*38e00*/  LOP3.LUT R246, R12, 0x20, RZ, 0xfc, !PT ;  /* 0x000000200cf67812 */ /* 0x004fe200078efcff */
[----:B------:R-:W-:Y:S01]  /*38e10*/  STL [R1+0xd28], R16 ;  /* 0x000d281001007387 */ /* 0x000fe20000100800 */
[----:B------:R-:W-:-:S03]  /*38e20*/  SEL R124, R124, RZ, !P3 ;  /* 0x000000ff7c7c7207 */ /* 0x000fc60005800000 */
[----:B------:R2:W-:Y:S01]  /*38e30*/  STL [R1+0xd34], R17 ;  /* 0x000d341101007387 */ /* 0x0005e20000100800 */
[----:B------:R-:W-:Y:S01]  /*38e40*/  ISETP.NE.U32.AND P5, PT, R124, RZ, PT ;  /* 0x000000ff7c00720c */ /* 0x000fe20003fa5070 */
[----:B------:R-:W-:Y:S02]  /*38e50*/  IMAD.U32 R124, RZ, RZ, UR16 ;  /* 0x00000010ff7c7e24 */ /* 0x000fe4000f8e00ff */
[----:B------:R-:W-:Y:S03]  /*38e60*/  STL [R1+0xd30], R18 ;  /* 0x000d301201007387 */ /* 0x000fe60000100800 */
[----:B------:R-:W-:Y:S01]  /*38e70*/  IADD3 R124, PT, PT, R13, 0x100000, R124 ;  /* 0x001000000d7c7810 */ /* 0x000fe20007ffe07c */
[----:B---3--:R-:W3:Y:S04]  /*38e80*/  LDL R0, [R1+0xd1c] ;  /* 0x000d1c0001007983 */ /* 0x008ee80000100800 */
[----:B------:R-:W-:Y:S01]  /*38e90*/  @!PT LDS RZ, [RZ] ;  /* 0x00000000fffff984 */ /* 0x000fe20000000800 */
[----:B------:R-:W-:Y:S01]  /*38ea0*/  @!PT LDS RZ, [RZ] ;  /* 0x00000000fffff984 */ /* 0x000fe20000000800 */
[----:B------:R-:W-:Y:S01]  /*38eb0*/  @!PT LDS RZ, [RZ] ;  /* 0x00000000fffff984 */ /* 0x000fe20000000800 */
[----:B------:R4:W-:Y:S01]  /*38ec0*/  LDGSTS.E [R124+-0x40000], desc[UR22][R126.64], P4 ;  /* 0xc00000007e7c7fae */ /* 0x0009e2000a1a1016 */
[----:B------:R-:W-:Y:S01]  /*38ed0*/  ISETP.GE.AND P4, PT, R246, UR5, PT ;  /* 0x00000005f6007c0c */ /* 0x000fe2000bf86270 */
[----:B----4-:R-:W-:-:S02]  /*38ee0*/  IMAD.MOV.U32 R126, RZ, RZ, R17 ;  /* 0x000000ffff7e7224 */ /* 0x010fc400078e0011 */
[----:B------:R-:W-:-:S05]  /*38ef0*/  IMAD.MOV.U32 R127, RZ, RZ, R18 ;  /* 0x000000ffff7f7224 */ /* 0x000fca00078e0012 */
[----:B------:R4:W-:Y:S01]  /*38f00*/  LDGSTS.E [R124+-0x3fff8], desc[UR22][R126.64], P5 ;  /* 0xc00080007e7c7fae */ /* 0x0009e2000a9a1016 */
[----:B------:R-:W-:Y:S02]  /*38f10*/  ISETP.GE.AND P5, PT, R238, UR5, PT ;  /* 0x00000005ee007c0c */ /* 0x000fe4000bfa6270 */
[----:B------:R-:W-:Y:S02]  /*38f20*/  IADD3 R47, P6, PT, R47, UR11, RZ ;  /* 0x0000000b2f2f7c10 */ /* 0x000fe4000ffde0ff */
[----:B----4-:R-:W-:Y:S02]  /*38f30*/  SEL R127, RZ, 0x4, P4 ;  /* 0x00000004ff7f7807 */ /* 0x010fe40002000000 */
[----:B------:R-:W-:Y:S02]  /*38f40*/  SEL R126, RZ, 0x4, P5 ;  /* 0x00000004ff7e7807 */ /* 0x000fe40002800000 */
[----:B------:R-:W-:Y:S02]  /*38f50*/  SEL R127, R127, RZ, !P3 ;  /* 0x000000ff7f7f7207 */ /* 0x000fe40005800000 */
[----:B------:R-:W-:-:S02]  /*38f60*/  SEL R126, R126, RZ, !P3 ;  /* 0x000000ff7e7e7207 */ /* 0x000fc40005800000 */
[----:B------:R-:W-:Y:S02]  /*38f70*/  ISETP.NE.U32.AND P5, PT, R127, RZ, PT ;  /* 0x000000ff7f00720c */ /* 0x000fe40003fa5070 */
[----:B------:R-:W-:Y:S02]  /*38f80*/  IADD3.X R48, PT, PT, R48, UR12, RZ, P6, !PT ;  /* 0x0000000c30307c10 */ /* 0x000fe4000b7fe4ff */
[----:B------:R-:W-:Y:S02]  /*38f90*/  IADD3 R49, P6, PT, R49, UR11, RZ ;  /* 0x0000000b31317c10 */ /* 0x000fe4000ffde0ff */
[----:B------:R-:W-:Y:S01]  /*38fa0*/  ISETP.NE.U32.AND P4, PT, R126, RZ, PT ;  /* 0x000000ff7e00720c */ /* 0x000fe20003f85070 */
[----:B------:R-:W-:Y:S01]  /*38fb0*/  IMAD.MOV.U32 R126, RZ, RZ, R47 ;  /* 0x000000ffff7e7224 */ /* 0x000fe200078e002f */
[----:B------:R-:W-:Y:S01]  /*38fc0*/  IADD3.X R50, PT, PT, R50, UR12, RZ, P6, !PT ;  /* 0x0000000c32327c10 */ /* 0x000fe2000b7fe4ff */
[----:B------:R-:W-:-:S05]  /*38fd0*/  IMAD.MOV.U32 R127, RZ, RZ, R48 ;  /* 0x000000ffff7f7224 */ /* 0x000fca00078e0030 */
[----:B------:R4:W-:Y:S02]  /*38fe0*/  LDGSTS.E [R124+-0x3e000], desc[UR22][R126.64], P5 ;  /* 0xc20000007e7c7fae */ /* 0x0009e4000a9a1016 */
[----:B----4-:R-:W-:Y:S02]  /*38ff0*/  IMAD.MOV.U32 R126, RZ, RZ, R49 ;  /* 0x000000ffff7e7224 */ /* 0x010fe400078e0031 */
[----:B------:R-:W-:-:S05]  /*39000*/  IMAD.MOV.U32 R127, RZ, RZ, R50 ;  /* 0x000000ffff7f7224 */ /* 0x000fca00078e0032 */
[----:B------:R4:W-:Y:S02]  /*39010*/  LDGSTS.E [R124+-0x3dff8], desc[UR22][R126.64], P4 ;  /* 0xc20080007e7c7fae */ /* 0x0009e4000a1a1016 */
[----:B----4-:R-:W-:-:S04]  /*39020*/  LOP3.LUT R124, R12, 0x4, RZ, 0xfc, !PT ;  /* 0x000000040c7c7812 */ /* 0x010fc800078efcff */
[----:B------:R-:W-:Y:S02]  /*39030*/  ISETP.GE.AND P4, PT, R124, UR5, PT ;  /* 0x000000057c007c0c */ /* 0x000fe4000bf86270 */
[----:B------:R-:W-:-:S04]  /*39040*/  LOP3.LUT R124, R12, 0x6, RZ, 0xfc, !PT ;  /* 0x000000060c7c7812 */ /* 0x000fc800078efcff */
[----:B------:R-:W-:Y:S02]  /*39050*/  ISETP.GE.AND P5, PT, R124, UR5, PT ;  /* 0x000000057c007c0c */ /* 0x000fe4000bfa6270 */
[----:B------:R-:W-:-:S04]  /*39060*/  SEL R124, RZ, 0x4, P4 ;  /* 0x00000004ff7c7807 */ /* 0x000fc80002000000 */
[----:B------:R-:W-:-:S04]  /*39070*/  SEL R124, R124, RZ, !P3 ;  /* 0x000000ff7c7c7207 */ /* 0x000fc80005800000 */
[----:B------:R-:W-:Y:S02]  /*39080*/  ISETP.NE.U32.AND P4, PT, R124, RZ, PT ;  /* 0x000000ff7c00720c */ /* 0x000fe40003f85070 */
[----:B------:R-:W-:-:S04]  /*39090*/  SEL R124, RZ, 0x4, P5 ;  /* 0x00000004ff7c7807 */ /* 0x000fc80002800000 */
[----:B------:R-:W-:-:S04]  /*390a0*/  SEL R124, R124, RZ, !P3 ;  /* 0x000000ff7c7c7207 */ /* 0x000fc80005800000 */
[----:B------:R-:W-:Y:S01]  /*390b0*/  ISETP.NE.U32.AND P5, PT, R124, RZ, PT ;  /* 0x000000ff7c00720c */ /* 0x000fe20003fa5070 */
[----:B------:R-:W-:Y:S01]  /*390c0*/  IMAD.U32 R124, RZ, RZ, UR16 ;  /* 0x00000010ff7c7e24 */ /* 0x000fe2000f8e00ff */
[----:B------:R4:W-:Y:S04]  /*390d0*/  STL [R1+0xd38], R48 ;  /* 0x000d383001007387 */ /* 0x0009e80000100800 */
[----:B---3--:R-:W-:Y:S02]  /*390e0*/  IADD3 R124, PT, PT, R0, 0x100000, R124 ;  /* 0x00100000007c7810 */ /* 0x008fe40007ffe07c */
[----:B------:R-:W3:Y:S01]  /*390f0*/  LDL R0, [R1+0xd18] ;  /* 0x000d180001007983 */ /* 0x000ee20000100800 */
[----:B------:R-:W-:-:S04]  /*39100*/  IADD3 R19, P6, PT, R19, UR11, RZ ;  /* 0x0000000b13137c10 */ /* 0x000fc8000ffde0ff */
[----:B------:R-:W-:Y:S02]  /*39110*/  IADD3.X R20, PT, PT, R20, UR12, RZ, P6, !PT ;  /* 0x0000000c14147c10 */ /* 0x000fe4000b7fe4ff */
[----:B------:R-:W-:Y:S01]  /*39120*/  IADD3 R21, P6, PT, R21, UR11, RZ ;  /* 0x0000000b15157c10 */ /* 0x000fe2000ffde0ff */
[----:B------:R-:W-:Y:S02]  /*39130*/  IMAD.MOV.U32 R126, RZ, RZ, R19 ;  /* 0x000000ffff7e7224 */ /* 0x000fe400078e0013 */
[----:B------:R-:W-:Y:S01]  /*39140*/  IMAD.MOV.U32 R127, RZ, RZ, R20 ;  /* 0x000000ffff7f7224 */ /* 0x000fe200078e0014 */
[----:B------:R-:W-:Y:S02]  /*39150*/  IADD3.X R22, PT, PT, R22, UR12, RZ, P6, !PT ;  /* 0x0000000c16167c10 */ /* 0x000fe4000b7fe4ff */
[----:B-1----:R-:W-:Y:S02]  /*39160*/  LOP3.LUT R15, R12, 0x24, RZ, 0xfc, !PT ;  /* 0x000000240c0f7812 */ /* 0x002fe400078efcff */
[----:B------:R1:W-:Y:S02]  /*39170*/  LDGSTS.E [R124+-0x40000], desc[UR22][R126.64], P4 ;  /* 0xc00000007e7c7fae */ /* 0x0003e4000a1a1016 */
[----:B------:R-:W-:-:S02]  /*39180*/  ISETP.GE.AND P4, PT, R15, UR5, PT ;  /* 0x000000050f007c0c */ /* 0x000fc4000bf86270 */
[----:B------:R-:W-:Y:S01]  /*39190*/  LOP3.LUT R13, R12, 0x26, RZ, 0xfc, !PT ;  /* 0x000000260c0d7812 */ /* 0x000fe200078efcff */
[----:B-1----:R-:W-:Y:S02]  /*391a0*/  IMAD.MOV.U32 R126, RZ, RZ, R21 ;  /* 0x000000ffff7e7224 */ /* 0x002fe400078e0015 */
[----:B------:R-:W-:-:S05]  /*391b0*/  IMAD.MOV.U32 R127, RZ, RZ, R22 ;  /* 0x000000ffff7f7224 */ /* 0x000fca00078e0016 */
[----:B------:R1:W-:Y:S01]  /*391c0*/  LDGSTS.E [R124+-0x3fff8], desc[UR22][R126.64], P5 ;  /* 0xc00080007e7c7fae */ /* 0x0003e2000a9a1016 */
[----:B------:R-:W-:Y:S02]  /*391d0*/  ISETP.GE.AND P5, PT, R13, UR5, PT ;  /* 0x000000050d007c0c */ /* 0x000fe4000bfa6270 */
[----:B------:R-:W-:Y:S02]  /*391e0*/  IADD3 R51, P6, PT, R51, UR11, RZ ;  /* 0x0000000b33337c10 */ /* 0x000fe4000ffde0ff */
[----:B-1----:R-:W-:Y:S02]  /*391f0*/  SEL R127, RZ, 0x4, P4 ;  /* 0x00000004ff7f7807 */ /* 0x002fe40002000000 */
        /* <DEDUP_REMOVED lines=11> */
[----:B-1----:R-:W-:Y:S02]  /*392b0*/  IMAD.MOV.U32 R126, RZ, RZ, R53 ;  /* 0x000000ffff7e7224 */ /* 0x002fe400078e0035 */
[----:B------:R-:W-:-:S05]  /*392c0*/  IMAD.MOV.U32 R127, RZ, RZ, R54 ;  /* 0x000000ffff7f7224 */ /* 0x000fca00078e0036 */
[----:B------:R1:W-:Y:S02]  /*392d0*/  LDGSTS.E [R124+-0x3dff8], desc[UR22][R126.64], P4 ;  /* 0xc20080007e7c7fae */ /* 0x0003e4000a1a1016 */
[----:B-1----:R-:W-:-:S04]  /*392e0*/  LOP3.LUT R124, R12, 0x8, RZ, 0xfc, !PT ;  /* 0x000000080c7c7812 */ /* 0x002fc800078efcff */
        /* <DEDUP_REMOVED lines=9> */
[----:B------:R-:W-:-:S05]  /*39380*/  IMAD.U32 R124, RZ, RZ, UR16 ;  /* 0x00000010ff7c7e24 */ /* 0x000fca000f8e00ff */
        /* <DEDUP_REMOVED lines=8> */
[----:B------:R-:W-:Y:S02]  /*39410*/  LOP3.LUT R15, R12, 0x28, RZ, 0xfc, !PT ;  /* 0x000000280c0f7812 */ /* 0x000fe400078efcff */
        /* <DEDUP_REMOVED lines=36> */
[----:B------:R-:W1:Y:S01]  /*39660*/  S2R R15, SR_TID.X ;  /* 0x00000000000f7919 */ /* 0x000e620000002100 */
[----:B------:R-:W-:-:S04]  /*39670*/  IADD3 R27, P6, PT, R27, UR11, RZ ;  /* 0x0000000b1b1b7c10 */ /* 0x000fc8000ffde0ff */
[----:B------:R-:W-:Y:S02]  /*39680*/  IADD3.X R28, PT, PT, R28, UR12, RZ, P6, !PT ;  /* 0x0000000c1c1c7c10 */ /* 0x000fe4000b7fe4ff */
[----:B------:R-:W-:Y:S01]  /*39690*/  IADD3 R29, P6, PT, R29, UR11, RZ ;  /* 0x0000000b1d1d7c10 */ /* 0x000fe2000ffde0ff */
[----:B------:R-:W-:Y:S02]  /*396a0*/  IMAD.MOV.U32 R126, RZ, RZ, R27 ;  /* 0x000000ffff7e7224 */ /* 0x000fe400078e001b */
[----:B------:R-:W-:Y:S01]  /*396b0*/  IMAD.MOV.U32 R127, RZ, RZ, R28 ;  /* 0x000000ffff7f7224 */ /* 0x000fe200078e001c */
[----:B------:R-:W-:-:S04]  /*396c0*/  IADD3.X R30, PT, PT, R30, UR12, RZ, P6, !PT ;  /* 0x0000000c1e1e7c10 */ /* 0x000fc8000b7fe4ff */
[----:B------:R1:W-:Y:S02]  /*396d0*/  LDGSTS.E [R124+-0x40000], desc[UR22][R126.64], P4 ;  /* 0xc00000007e7c7fae */ /* 0x0003e4000a1a1016 */
[----:B-1----:R-:W-:Y:S01]  /*396e0*/  SHF.R.U32.HI R13, RZ, 0x6, R15 ;  /* 0x00000006ff0d7819 */ /* 0x002fe2000001160f */
[----:B------:R-:W-:-:S03]  /*396f0*/  IMAD.MOV.U32 R126, RZ, RZ, R29 ;  /* 0x000000ffff7e7224 */ /* 0x000fc600078e001d */
[----:B------:R-:W-:Y:S01]  /*39700*/  SGXT.U32 R13, R13, 0x1 ;  /* 0x000000010d0d781a */ /* 0x000fe20000000000 */
[----:B------:R-:W-:-:S03]  /*39710*/  IMAD.MOV.U32 R127, RZ, RZ, R30 ;  /* 0x000000ffff7f7224 */ /* 0x000fc600078e001e */
[----:B------:R-:W-:Y:S02]  /*39720*/  LOP3.LUT R13, R13, 0x2e, RZ, 0xfc, !PT ;  /* 0x0000002e0d0d7812 */ /* 0x000fe400078efcff */
[----:B------:R1:W-:Y:S01]  /*39730*/  LDGSTS.E [R124+-0x3fff8], desc[UR22][R126.64], P5 ;  /* 0xc00080007e7c7fae */ /* 0x0003e2000a9a1016 */
[----:B------:R-:W-:Y:S02]  /*39740*/  SHF.R.U32.HI R15, RZ, 0x6, R15 ;  /* 0x00000006ff0f7819 */ /* 0x000fe4000001160f */
[----:B------:R-:W-:Y:S02]  /*39750*/  ISETP.GE.AND P5, PT, R13, UR5, PT ;  /* 0x000000050d007c0c */ /* 0x000fe4000bfa6270 */
[----:B------:R-:W2:Y:S01]  /*39760*/  S2R R13, SR_TID.X ;  /* 0x00000000000d7919 */ /* 0x000ea20000002100 */
[----:B------:R-:W-:-:S04]  /*39770*/  SGXT.U32 R15, R15, 0x1 ;  /* 0x000000010f0f781a */ /* 0x000fc80000000000 */
[----:B------:R-:W-:-:S04]  /*39780*/  LOP3.LUT R15, R15, 0x2c, RZ, 0xfc, !PT ;  /* 0x0000002c0f0f7812 */ /* 0x000fc800078efcff */
[----:B------:R-:W-:-:S04]  /*39790*/  ISETP.GE.AND P4, PT, R15, UR5, PT ;  /* 0x000000050f007c0c */ /* 0x000fc8000bf86270 */
[----:B-1----:R-:W-:Y:S02]  /*397a0*/  SEL R127, RZ, 0x4, P4 ;  /* 0x00000004ff7f7807 */ /* 0x002fe40002000000 */
[----:B------:R-:W-:Y:S02]  /*397b0*/  SEL R126, RZ, 0x4, P5 ;  /* 0x00000004ff7e7807 */ /* 0x000fe40002800000 */
[----:B------:R-:W-:Y:S02]  /*397c0*/  SEL R127, R127, RZ, !P3 ;  /* 0x000000ff7f7f7207 */ /* 0x000fe40005800000 */
[----:B------:R-:W-:Y:S02]  /*397d0*/  IADD3 R59, P6, PT, R59, UR11, RZ ;  /* 0x0000000b3b3b7c10 */ /* 0x000fe4000ffde0ff */
[----:B------:R-:W-:Y:S02]  /*397e0*/  ISETP.NE.U32.AND P5, PT, R127, RZ, PT ;  /* 0x000000ff7f00720c */ /* 0x000fe40003fa5070 */
[----:B------:R-:W-:-:S02]  /*397f0*/  SEL R126, R126, RZ, !P3 ;  /* 0x000000ff7e7e7207 */ /* 0x000fc40005800000 */
[----:B------:R-:W-:Y:S02]  /*39800*/  IADD3.X R60, PT, PT, R60, UR12, RZ, P6, !PT ;  /* 0x0000000c3c3c7c10 */ /* 0x000fe4000b7fe4ff */
[----:B------:R-:W-:Y:S02]  /*39810*/  IADD3 R61, P6, PT, R61, UR11, RZ ;  /* 0x0000000b3d3d7c10 */ /* 0x000fe4000ffde0ff */
[----:B------:R-:W-:Y:S01]  /*39820*/  ISETP.NE.U32.AND P4, PT, R126, RZ, PT ;  /* 0x000000ff7e00720c */ /* 0x000fe20003f85070 */
[----:B------:R-:W-:Y:S01]  /*39830*/  IMAD.MOV.U32 R126, RZ, RZ, R59 ;  /* 0x000000ffff7e7224 */ /* 0x000fe200078e003b */
[----:B------:R-:W-:Y:S01]  /*39840*/  IADD3.X R62, PT, PT, R62, UR12, RZ, P6, !PT ;  /* 0x0000000c3e3e7c10 */ /* 0x000fe2000b7fe4ff */
[----:B------:R-:W-:Y:S01]  /*39850*/  IMAD.MOV.U32 R127, RZ, RZ, R60 ;  /* 0x000000ffff7f7224 */ /* 0x000fe200078e003c */
[----:B--2---:R-:W-:-:S04]  /*39860*/  SHF.R.U32.HI R15, RZ, 0x6, R13 ;  /* 0x00000006ff0f7819 */ /* 0x004fc8000001160d */
[----:B------:R-:W-:Y:S01]  /*39870*/  SGXT.U32 R15, R15, 0x1 ;  /* 0x000000010f0f781a */ /* 0x000fe20000000000 */
[----:B------:R1:W-:Y:S01]  /*39880*/  LDGSTS.E [R124+-0x3e000], desc[UR22][R126.64], P5 ;  /* 0xc20000007e7c7fae */ /* 0x0003e2000a9a1016 */
[----:B------:R-:W-:Y:S02]  /*39890*/  SHF.R.U32.HI R13, RZ, 0x6, R13 ;  /* 0x00000006ff0d7819 */ /* 0x000fe4000001160d */
[----:B------:R-:W-:Y:S02]  /*398a0*/  LOP3.LUT R15, R15, 0x10, RZ, 0xfc, !PT ;  /* 0x000000100f0f7812 */ /* 0x000fe400078efcff */
[----:B------:R-:W-:Y:S01]  /*398b0*/  SGXT.U32 R13, R13, 0x1 ;  /* 0x000000010d0d781a */ /* 0x000fe20000000000 */
[----:B-1----:R-:W-:Y:S02]  /*398c0*/  IMAD.MOV.U32 R126, RZ, RZ, R61 ;  /* 0x000000ffff7e7224 */ /* 0x002fe400078e003d */
[----:B------:R-:W-:-:S05]  /*398d0*/  IMAD.MOV.U32 R127, RZ, RZ, R62 ;  /* 0x000000ffff7f7224 */ /* 0x000fca00078e003e */
[----:B------:R1:W-:Y:S01]  /*398e0*/  LDGSTS.E [R124+-0x3dff8], desc[UR22][R126.64], P4 ;  /* 0xc20080007e7c7fae */ /* 0x0003e2000a1a1016 */
[----:B------:R-:W-:Y:S02]  /*398f0*/  ISETP.GE.AND P4, PT, R15, UR5, PT ;  /* 0x000000050f007c0c */ /* 0x000fe4000bf86270 */
[----:B------:R-:W-:-:S04]  /*39900*/  LOP3.LUT R13, R13, 0x12, RZ, 0xfc, !PT ;  /* 0x000000120d0d7812 */ /* 0x000fc800078efcff */
[----:B------:R-:W-:Y:S02]  /*39910*/  ISETP.GE.AND P5, PT, R13, UR5, PT ;  /* 0x000000050d007c0c */ /* 0x000fe4000bfa6270 */
[----:B-1----:R-:W-:-:S04]  /*39920*/  SEL R124, RZ, 0x4, P4 ;  /* 0x00000004ff7c7807 */ /* 0x002fc80002000000 */
[----:B------:R-:W-:-:S04]  /*39930*/  SEL R124, R124, RZ, !P3 ;  /* 0x000000ff7c7c7207 */ /* 0x000fc80005800000 */
[----:B------:R-:W-:Y:S02]  /*39940*/  ISETP.NE.U32.AND P4, PT, R124, RZ, PT ;  /* 0x000000ff7c00720c */ /* 0x000fe40003f85070 */
[----:B------:R-:W-:-:S04]  /*39950*/  SEL R124, RZ, 0x4, P5 ;  /* 0x00000004ff7c7807 */ /* 0x000fc80002800000 */
[----:B------:R-:W-:-:S04]  /*39960*/  SEL R124, R124, RZ, !P3 ;  /* 0x000000ff7c7c7207 */ /* 0x000fc80005800000 */
[----:B------:R-:W-:Y:S01]  /*39970*/  ISETP.NE.U32.AND P5, PT, R124, RZ, PT ;  /* 0x000000ff7c00720c */ /* 0x000fe20003fa5070 */
[----:B------:R-:W-:-:S05]  /*39980*/  IMAD.U32 R124, RZ, RZ, UR16 ;  /* 0x00000010ff7c7e24 */ /* 0x000fca000f8e00ff */
[----:B---3--:R-:W-:Y:S02]  /*39990*/  IADD3 R124, PT, PT, R0, 0x100000, R124 ;  /* 0x00100000007c7810 */ /* 0x008fe40007ffe07c */
[----:B------:R-:W2:Y:S01]  /*399a0*/  LDL R0, [R1+0xd0c] ;  /* 0x000d0c0001007983 */ /* 0x000ea20000100800 */
[----:B------:R-:W1:Y:S01]  /*399b0*/  S2R R13, SR_TID.X ;  /* 0x00000000000d7919 */ /* 0x000e620000002100 */
[----:B------:R-:W-:-:S04]  /*399c0*/  IADD3 R31, P6, PT, R31, UR11, RZ ;  /* 0x0000000b1f1f7c10 */ /* 0x000fc8000ffde0ff */
[----:B------:R-:W-:Y:S02]  /*399d0*/  IADD3.X R32, PT, PT, R32, UR12, RZ, P6, !PT ;  /* 0x0000000c20207c10 */ /* 0x000fe4000b7fe4ff */
[----:B------:R-:W-:Y:S01]  /*399e0*/  IADD3 R33, P6, PT, R33, UR11, RZ ;  /* 0x0000000b21217c10 */ /* 0x000fe2000ffde0ff */
[----:B------:R-:W-:Y:S02]  /*399f0*/  IMAD.MOV.U32 R126, RZ, RZ, R31 ;  /* 0x000000ffff7e7224 */ /* 0x000fe400078e001f */
[----:B------:R-:W-:Y:S01]  /*39a00*/  IMAD.MOV.U32 R127, RZ, RZ, R32 ;  /* 0x000000ffff7f7224 */ /* 0x000fe200078e0020 */
[----:B------:R-:W-:-:S04]  /*39a10*/  IADD3.X R34, PT, PT, R34, UR12, RZ, P6, !PT ;  /* 0x0000000c22227c10 */ /* 0x000fc8000b7fe4ff */
[----:B------:R3:W-:Y:S01]  /*39a20*/  LDGSTS.E [R124+-0x40000], desc[UR22][R126.64], P4 ;  /* 0xc00000007e7c7fae */ /* 0x0007e2000a1a1016 */
[----:B-1----:R-:W-:Y:S01]  /*39a30*/  SHF.R.U32.HI R12, RZ, 0x6, R13 ;  /* 0x00000006ff0c7819 */ /* 0x002fe2000001160d */
[----:B---3--:R-:W-:-:S03]  /*39a40*/  IMAD.MOV.U32 R126, RZ, RZ, R33 ;  /* 0x000000ffff7e7224 */ /* 0x008fc600078e0021 */
[----:B------:R-:W-:Y:S01]  /*39a50*/  SGXT.U32 R12, R12, 0x1 ;  /* 0x000000010c0c781a */ /* 0x000fe20000000000 */
[----:B------:R-:W-:-:S03]  /*39a60*/  IMAD.MOV.U32 R127, RZ, RZ, R34 ;  /* 0x000000ffff7f7224 */ /* 0x000fc600078e0022 */
[----:B------:R-:W-:Y:S02]  /*39a70*/  LOP3.LUT R12, R12, 0x32, RZ, 0xfc, !PT ;  /* 0x000000320c0c7812 */ /* 0x000fe400078efcff */
[----:B------:R1:W-:Y:S01]  /*39a80*/  LDGSTS.E [R124+-0x3fff8], desc[UR22][R126.64], P5 ;  /* 0xc00080007e7c7fae */ /* 0x0003e2000a9a1016 */
[----:B------:R-:W-:Y:S02]  /*39a90*/  SHF.R.U32.HI R13, RZ, 0x6, R13 ;  /* 0x00000006ff0d7819 */ /* 0x000fe4000001160d */
[----:B------:R-:W-:Y:S02]  /*39aa0*/  ISETP.GE.AND P5, PT, R12, UR5, PT ;  /* 0x000000050c007c0c */ /* 0x000fe4000bfa6270 */
[----:B------:R-:W3:Y:S01]  /*39ab0*/  S2R R12, SR_TID.X ;  /* 0x00000000000c7919 */ /* 0x000ee20000002100 */
        /* <DEDUP_REMOVED lines=15> */
[----:B---3--:R-:W-:-:S04]  /*39bb0*/  SHF.R.U32.HI R13, RZ, 0x6, R12 ;  /* 0x00000006ff0d7819 */ /* 0x008fc8000001160c */
        /* <DEDUP_REMOVED lines=18> */
[----:B--2---:R-:W-:Y:S02]  /*39ce0*/  IADD3 R124, PT, PT, R0, 0x100000, R124 ;  /* 0x00100000007c7810 */ /* 0x004fe40007ffe07c */
        /* <DEDUP_REMOVED lines=55> */
[----:B------:R-:W-:Y:S02]  /*3a060*/  IADD3 R39, P6, PT, R39, UR11, RZ ;  /* 0x0000000b27277c10 */ /* 0x000fe4000ffde0ff */
[----:B------:R-:W3:Y:S02]  /*3a070*/  LDL.LU R17, [R1+0xc] ;  /* 0x00000c0001117983 */ /* 0x000ee40000300800 */
[----:B------:R-:W-:Y:S02]  /*3a080*/  IADD3.X R40, PT, PT, R40, UR12, RZ, P6, !PT ;  /* 0x0000000c28287c10 */ /* 0x000fe4000b7fe4ff */
[----:B------:R-:W-:Y:S01]  /*3a090*/  IADD3 R41, P6, PT, R41, UR11, RZ ;  /* 0x0000000b29297c10 */ /* 0x000fe2000ffde0ff */
[----:B------:R-:W-:-:S02]  /*3a0a0*/  IMAD.MOV.U32 R126, RZ, RZ, R39 ;  /* 0x000000ffff7e7224 */ /* 0x000fc400078e0027 */
        /* <DEDUP_REMOVED lines=8> */
[----:B------:R1:W-:Y:S02]  /*3a130*/  LDGSTS.E [R124+-0x3fff8], desc[UR22][R126.64], P5 ;  /* 0xc00080007e7c7fae */ /* 0x0003e4000a9a1016 */
[----:B------:R-:W-:Y:S02]  /*3a140*/  ISETP.GE.AND P5, PT, R12, UR5, PT ;  /* 0x000000050c007c0c */ /* 0x000fe4000bfa6270 */
[----:B------:R-:W4:Y:S01]  /*3a150*/  S2R R12, SR_TID.X ;  /* 0x00000000000c7919 */ /* 0x000f220000002100 */
[----:B------:R-:W-:-:S04]  /*3a160*/  SHF.R.U32.HI R13, RZ, 0x6, R13 ;  /* 0x00000006ff0d7819 */ /* 0x000fc8000001160d */
        /* <DEDUP_REMOVED lines=10> */
[--C-:B----4-:R-:W-:Y:S02]  /*3a210*/  SHF.R.U32.HI R13, RZ, 0x6, R12.reuse ;  /* 0x00000006ff0d7819 */ /* 0x110fe4000001160c */
[----:B------:R-:W-:Y:S02]  /*3a220*/  SHF.R.U32.HI R12, RZ, 0x6, R12 ;  /* 0x00000006ff0c7819 */ /* 0x000fe4000001160c */
[----:B------:R-:W-:Y:S02]  /*3a230*/  IADD3 R73, P6, PT, R73, UR11, RZ ;  /* 0x0000000b49497c10 */ /* 0x000fe4000ffde0ff */
[----:B------:R-:W-:Y:S02]  /*3a240*/  ISETP.NE.U32.AND P4, PT, R126, RZ, PT ;  /* 0x000000ff7e00720c */ /* 0x000fe40003f85070 */
[----:B------:R-:W-:Y:S01]  /*3a250*/  SGXT.U32 R12, R12, 0x1 ;  /* 0x000000010c0c781a */ /* 0x000fe20000000000 */
[----:B------:R-:W-:Y:S01]  /*3a260*/  IMAD.MOV.U32 R126, RZ, RZ, R71 ;  /* 0x000000ffff7e7224 */ /* 0x000fe200078e0047 */
[----:B------:R-:W-:Y:S01]  /*3a270*/  IADD3.X R74, PT, PT, R74, UR12, RZ, P6, !PT ;  /* 0x0000000c4a4a7c10 */ /* 0x000fe2000b7fe4ff */
[----:B------:R-:W-:Y:S01]  /*3a280*/  IMAD.MOV.U32 R127, RZ, RZ, R72 ;  /* 0x000000ffff7f7224 */ /* 0x000fe200078e0048 */
[----:B------:R-:W-:-:S02]  /*3a290*/  LOP3.LUT R12, R12, 0x1e, RZ, 0xfc, !PT ;  /* 0x0000001e0c0c7812 */ /* 0x000fc400078efcff */
[----:B------:R-:W-:Y:S02]  /*3a2a0*/  SGXT.U32 R13, R13, 0x1 ;  /* 0x000000010d0d781a */ /* 0x000fe40000000000 */
[----:B------:R1:W-:Y:S01]  /*3a2b0*/  LDGSTS.E [R124+-0x3e000], desc[UR22][R126.64], P5 ;  /* 0xc20000007e7c7fae */ /* 0x0003e2000a9a1016 */
[----:B------:R-:W-:Y:S02]  /*3a2c0*/  ISETP.GE.AND P5, PT, R12, UR5, PT ;  /* 0x000000050c007c0c */ /* 0x000fe4000bfa6270 */
[----:B------:R-:W-:Y:S01]  /*3a2d0*/  LOP3.LUT R13, R13, 0x1c, RZ, 0xfc, !PT ;  /* 0x0000001c0d0d7812 */ /* 0x000fe200078efcff */
[----:B------:R-:W4:Y:S01]  /*3a2e0*/  S2R R12, SR_TID.X ;  /* 0x00000000000c7919 */ /* 0x000f220000002100 */
[----:B-1----:R-:W-:Y:S02]  /*3a2f0*/  IMAD.MOV.U32 R126, RZ, RZ, R73 ;  /* 0x000000ffff7e7224 */ /* 0x002fe400078e0049 */
[----:B------:R-:W-:-:S05]  /*3a300*/  IMAD.MOV.U32 R127, RZ, RZ, R74 ;  /* 0x000000ffff7f7224 */ /* 0x000fca00078e004a */
[----:B------:R1:W-:Y:S01]  /*3a310*/  LDGSTS.E [R124+-0x3dff8], desc[UR22][R126.64], P4 ;  /* 0xc20080007e7c7fae */ /* 0x0003e2000a1a1016 */
[----:B------:R-:W-:Y:S02]  /*3a320*/  ISETP.GE.AND P4, PT, R13, UR5, PT ;  /* 0x000000050d007c0c */ /* 0x000fe4000bf86270 */
[----:B------:R-:W-:Y:S01]  /*3a330*/  IADD3 R43, P6, PT, R43, UR11, RZ ;  /* 0x0000000b2b2b7c10 */ /* 0x000fe2000ffde0ff */
[----:B------:R-:W3:Y:S01]  /*3a340*/  LDL.LU R13, [R1+0x10] ;  /* 0x00001000010d7983 */ /* 0x000ee20000300800 */
[----:B-1----:R-:W-:-:S03]  /*3a350*/  SEL R124, RZ, 0x4, P4 ;  /* 0x00000004ff7c7807 */ /* 0x002fc60002000000 */
[----:B------:R-:W-:Y:S01]  /*3a360*/  IMAD.MOV.U32 R126, RZ, RZ, R43 ;  /* 0x000000ffff7e7224 */ /* 0x000fe200078e002b */
[----:B------:R-:W-:Y:S01]  /*3a370*/  IADD3.X R44, PT, PT, R44, UR12, RZ, P6, !PT ;  /* 0x0000000c2c2c7c10 */ /* 0x000fe2000b7fe4ff */
[----:B------:R-:W3:Y:S01]  /*3a380*/  LDL.LU R15, [R1+0x2c] ;  /* 0x00002c00010f7983 */ /* 0x000ee20000300800 */
[----:B------:R-:W-:-:S04]  /*3a390*/  SEL R124, R124, RZ, !P3 ;  /* 0x000000ff7c7c7207 */ /* 0x000fc80005800000 */
[----:B------:R-:W-:Y:S02]  /*3a3a0*/  ISETP.NE.U32.AND P4, PT, R124, RZ, PT ;  /* 0x000000ff7c00720c */ /* 0x000fe40003f85070 */
[----:B------:R-:W-:-:S04]  /*3a3b0*/  SEL R124, RZ, 0x4, P5 ;  /* 0x00000004ff7c7807 */ /* 0x000fc80002800000 */
[----:B------:R-:W-:-:S04]  /*3a3c0*/  SEL R124, R124, RZ, !P3 ;  /* 0x000000ff7c7c7207 */ /* 0x000fc80005800000 */
[----:B------:R-:W-:Y:S01]  /*3a3d0*/  ISETP.NE.U32.AND P5, PT, R124, RZ, PT ;  /* 0x000000ff7c00720c */ /* 0x000fe20003fa5070 */
[----:B------:R-:W-:Y:S02]  /*3a3e0*/  IMAD.U32 R124, RZ, RZ, UR16 ;  /* 0x00000010ff7c7e24 */ /* 0x000fe4000f8e00ff */
[----:B------:R-:W-:Y:S01]  /*3a3f0*/  IMAD.MOV.U32 R127, RZ, RZ, R44 ;  /* 0x000000ffff7f7224 */ /* 0x000fe200078e002c */
[----:B------:R-:W-:-:S04]  /*3a400*/  IADD3 R45, P6, PT, R45, UR11, RZ ;  /* 0x0000000b2d2d7c10 */ /* 0x000fc8000ffde0ff */
[----:B------:R-:W-:Y:S02]  /*3a410*/  IADD3.X R46, PT, PT, R46, UR12, RZ, P6, !PT ;  /* 0x0000000c2e2e7c10 */ /* 0x000fe4000b7fe4ff */
[----:B--2---:R-:W-:Y:S02]  /*3a420*/  IADD3 R124, PT, PT, R0, 0x100000, R124 ;  /* 0x00100000007c7810 */ /* 0x004fe40007ffe07c */
[--C-:B----4-:R-:W-:Y:S02]  /*3a430*/  SHF.R.U32.HI R0, RZ, 0x6, R12.reuse ;  /* 0x00000006ff007819 */ /* 0x110fe4000001160c */
[----:B------:R-:W-:Y:S01]  /*3a440*/  SHF.R.U32.HI R12, RZ, 0x6, R12 ;  /* 0x00000006ff0c7819 */ /* 0x000fe2000001160c */
[----:B------:R1:W-:Y:S03]  /*3a450*/  LDGSTS.E [R124+-0x40000], desc[UR22][R126.64], P4 ;  /* 0xc00000007e7c7fae */ /* 0x0003e6000a1a1016 */
[----:B------:R-:W-:-:S04]  /*3a460*/  SGXT.U32 R12, R12, 0x1 ;  /* 0x000000010c0c781a */ /* 0x000fc80000000000 */
[----:B------:R-:W-:-:S04]  /*3a470*/  LOP3.LUT R12, R12, 0x3c, RZ, 0xfc, !PT ;  /* 0x0000003c0c0c7812 */ /* 0x000fc800078efcff */
[----:B------:R-:W-:Y:S02]  /*3a480*/  ISETP.GE.AND P4, PT, R12, UR5, PT ;  /* 0x000000050c007c0c */ /* 0x000fe4000bf86270 */
[----:B------:R-:W2:Y:S04]  /*3a490*/  LDL.LU R12, [R1+0x30] ;  /* 0x00003000010c7983 */ /* 0x000ea80000300800 */
[----:B------:R-:W4:Y:S04]  /*3a4a0*/  LDL.LU R48, [R1+0x4c] ;  /* 0x00004c0001307983 */ /* 0x000f280000300800 */
[----:B------:R-:W2:Y:S01]  /*3a4b0*/  LDL.LU R18, [R1+0x50] ;  /* 0x0000500001127983 */ /* 0x000ea20000300800 */
[----:B------:R-:W-:Y:S01]  /*3a4c0*/  SGXT.U32 R0, R0, 0x1 ;  /* 0x000000010000781a */ /* 0x000fe20000000000 */
[----:B-1----:R-:W-:-:S02]  /*3a4d0*/  IMAD.MOV.U32 R126, RZ, RZ, R45 ;  /* 0x000000ffff7e7224 */ /* 0x002fc400078e002d */
[----:B------:R-:W-:Y:S01]  /*3a4e0*/  IMAD.MOV.U32 R127, RZ, RZ, R46 ;  /* 0x000000ffff7f7224 */ /* 0x000fe200078e002e */
[----:B------:R-:W-:-:S04]  /*3a4f0*/  LOP3.LUT R0, R0, 0x3e, RZ, 0xfc, !PT ;  /* 0x0000003e00007812 */ /* 0x000fc800078efcff */
[----:B------:R1:W-:Y:S01]  /*3a500*/  LDGSTS.E [R124+-0x3fff8], desc[UR22][R126.64], P5 ;  /* 0xc00080007e7c7fae */ /* 0x0003e2000a9a1016 */
[----:B------:R-:W-:Y:S02]  /*3a510*/  ISETP.GE.AND P5, PT, R0, UR5, PT ;  /* 0x0000000500007c0c */ /* 0x000fe4000bfa6270 */
[----:B------:R-:W1:Y:S01]  /*3a520*/  S2R R0, SR_TID.X ;  /* 0x0000000000007919 */ /* 0x000e620000002100 */
[----:B------:R-:W-:Y:S02]  /*3a530*/  IADD3 R75, P6, PT, R75, UR11, RZ ;  /* 0x0000000b4b4b7c10 */ /* 0x000fe4000ffde0ff */
[----:B-1----:R-:W-:Y:S02]  /*3a540*/  SEL R127, RZ, 0x4, P4 ;  /* 0x00000004ff7f7807 */ /* 0x002fe40002000000 */
[----:B------:R-:W-:Y:S02]  /*3a550*/  SEL R126, RZ, 0x4, P5 ;  /* 0x00000004ff7e7807 */ /* 0x000fe40002800000 */
[----:B------:R-:W-:-:S02]  /*3a560*/  SEL R127, R127, RZ, !P3 ;  /* 0x000000ff7f7f7207 */ /* 0x000fc40005800000 */
[----:B------:R-:W-:Y:S02]  /*3a570*/  SEL R126, R126, RZ, !P3 ;  /* 0x000000ff7e7e7207 */ /* 0x000fe40005800000 */
        /* <DEDUP_REMOVED lines=10> */
[----:B------:R1:W-:Y:S01]  /*3a620*/  LDGSTS.E [R124+-0x3dff8], desc[UR22][R126.64], P4 ;  /* 0xc20080007e7c7fae */ /* 0x0003e2000a1a1016 */
[----:B------:R-:W-:-:S03]  /*3a630*/  IADD3 R87, P5, PT, R87, UR13, RZ ;  /* 0x0000000d57577c10 */ /* 0x000fc6000ffbe0ff */
[----:B------:R-:W0:Y:S01]  /*3a640*/  LDGDEPBAR ;  /* 0x00000000000079af */ /* 0x000e220000000000 */
[----:B-1----:R-:W-:Y:S02]  /*3a650*/  LOP3.LUT R124, R0, 0x3f, RZ, 0xc0, !PT ;  /* 0x0000003f007c7812 */ /* 0x002fe400078ec0ff */
[----:B------:R-:W-:Y:S01]  /*3a660*/  IADD3.X R88, PT, PT, R88, UR14, RZ, P5, !PT ;  /* 0x0000000e58587c10 */ /* 0x000fe2000affe4ff */
[----:B------:R-:W2:Y:S01]  /*3a670*/  LDL.LU R0, [R1+0x70] ;  /* 0x0000700001007983 */ /* 0x000ea20000300800 */
[----:B------:R-:W-:Y:S02]  /*3a680*/  ISETP.GE.AND P4, PT, R124, UR5, PT ;  /* 0x000000057c007c0c */ /* 0x000fe4000bf86270 */
[----:B------:R-:W-:Y:S01]  /*3a690*/  IADD3 R100, P5, PT, R100, UR13, RZ ;  /* 0x0000000d64647c10 */ /* 0x000fe2000ffbe0ff */
[----:B------:R-:W2:Y:S01]  /*3a6a0*/  LDL.LU R16, [R1+0x90] ;  /* 0x0000900001107983 */ /* 0x000ea20000300800 */
[----:B------:R-:W-:Y:S02]  /*3a6b0*/  SEL R124, RZ, 0x4, P4 ;  /* 0x00000004ff7c7807 */ /* 0x000fe40002000000 */
[----:B------:R-:W-:-:S02]  /*3a6c0*/  IADD3 R79, P4, PT, R79, UR13, RZ ;  /* 0x0000000d4f4f7c10 */ /* 0x000fc4000ff9e0ff */
[----:B------:R-:W-:Y:S02]  /*3a6d0*/  SEL R124, R124, RZ, !P3 ;  /* 0x000000ff7c7c7207 */ /* 0x000fe40005800000 */
[----:B------:R-:W-:Y:S02]  /*3a6e0*/  IADD3.X R80, PT, PT, R80, UR14, RZ, P4, !PT ;  /* 0x0000000e50507c10 */ /* 0x000fe4000a7fe4ff */
[----:B------:R-:W-:Y:S01]  /*3a6f0*/  ISETP.NE.U32.AND P3, PT, R124, RZ, PT ;  /* 0x000000ff7c00720c */ /* 0x000fe20003f65070 */
[----:B------:R-:W-:Y:S01]  /*3a700*/  ULEA UR5, UR18, UR7, 0x11 ;  /* 0x0000000712057291 */ /* 0x000fe2000f8e88ff */
[----:B------:R-:W-:Y:S01]  /*3a710*/  IADD3 R94, P4, PT, R94, UR13, RZ ;  /* 0x0000000d5e5e7c10 */ /* 0x000fe2000ff9e0ff */
[----:B------:R-:W-:-:S03]  /*3a720*/  IMAD.MOV.U32 R126, RZ, RZ, R79 ;  /* 0x000000ffff7e7224 */ /* 0x000fc600078e004f */
[----:B------:R-:W-:Y:S02]  /*3a730*/  IADD3.X R95, PT, PT, R95, UR14, RZ, P4, !PT ;  /* 0x0000000e5f5f7c10 */ /* 0x000fe4000a7fe4ff */
[----:B------:R-:W-:Y:S01]  /*3a740*/  IADD3 R106, P4, PT, R106, UR13, RZ ;  /* 0x0000000d6a6a7c10 */ /* 0x000fe2000ff9e0ff */
[----:B------:R-:W-:Y:S02]  /*3a750*/  VIADD R124, R14, UR5 ;  /* 0x000000050e7c7c36 */ /* 0x000fe40008000000 */
[----:B------:R-:W-:Y:S01]  /*3a760*/  IMAD.MOV.U32 R127, RZ, RZ, R80 ;  /* 0x000000ffff7f7224 */ /* 0x000fe200078e0050 */
[----:B------:R-:W-:Y:S02]  /*3a770*/  IADD3.X R107, PT, PT, R107, UR14, RZ, P4, !PT ;  /* 0x0000000e6b6b7c10 */ /* 0x000fe4000a7fe4ff */
[----:B------:R-:W-:Y:S02]  /*3a780*/  IADD3.X R101, PT, PT, R101, UR14, RZ, P5, !PT ;  /* 0x0000000e65657c10 */ /* 0x000fe4000affe4ff */
[----:B------:R-:W-:Y:S01]  /*3a790*/  IADD3 R117, P4, PT, R117, UR13, RZ ;  /* 0x0000000d75757c10 */ /* 0x000fe2000ff9e0ff */
[----:B------:R1:W-:Y:S01]  /*3a7a0*/  LDGSTS.E [R124], desc[UR22][R126.64], P3 ;  /* 0x000000007e7c7fae */ /* 0x0003e200099a1016 */
[----:B------:R-:W-:-:S02]  /*3a7b0*/  IADD3 R112, P5, PT, R112, UR13, RZ ;  /* 0x0000000d70707c10 */ /* 0x000fc4000ffbe0ff */
[----:B------:R-:W-:Y:S02]  /*3a7c0*/  IADD3.X R118, PT, PT, R118, UR14, RZ, P4, !PT ;  /* 0x0000000e76767c10 */ /* 0x000fe4000a7fe4ff */
[----:B------:R-:W-:Y:S02]  /*3a7d0*/  IADD3.X R113, PT, PT, R113, UR14, RZ, P5, !PT ;  /* 0x0000000e71717c10 */ /* 0x000fe4000affe4ff */
[----:B------:R-:W-:Y:S01]  /*3a7e0*/  IADD3 R129, P5, PT, R129, UR13, RZ ;  /* 0x0000000d81817c10 */ /* 0x000fe2000ffbe0ff */
[----:B-1----:R-:W-:Y:S02]  /*3a7f0*/  IMAD.MOV.U32 R126, RZ, RZ, R87 ;  /* 0x000000ffff7e7224 */ /* 0x002fe400078e0057 */
[----:B------:R-:W-:Y:S01]  /*3a800*/  IMAD.MOV.U32 R127, RZ, RZ, R88 ;  /* 0x000000ffff7f7224 */ /* 0x000fe200078e0058 */
[----:B------:R-:W-:-:S04]  /*3a810*/  IADD3.X R128, PT, PT, R128, UR14, RZ, P5, !PT ;  /* 0x0000000e80807c10 */ /* 0x000fc8000affe4ff */
[----:B------:R1:W-:Y:S01]  /*3a820*/  LDGSTS.E [R124+0x400], desc[UR22][R126.64], P3 ;  /* 0x004000007e7c7fae */ /* 0x0003e200099a1016 */
[----:B------:R-:W-:-:S03]  /*3a830*/  IADD3 R137, P4, PT, R137, UR13, RZ ;  /* 0x0000000d89897c10 */ /* 0x000fc6000ff9e0ff */
[----:B------:R-:W-:Y:S04]  /*3a840*/  LDGSTS.E [R124+0x800], desc[UR22][R94.64], P3 ;  /* 0x008000005e7c7fae */ /* 0x000fe800099a1016 */
[----:B------:R-:W-:Y:S01]  /*3a850*/  LDGSTS.E [R124+0xc00], desc[UR22][R100.64], P3 ;  /* 0x00c00000647c7fae */ /* 0x000fe200099a1016 */
[----:B-1----:R-:W-:-:S03]  /*3a860*/  IMAD.MOV.U32 R126, RZ, RZ, R117 ;  /* 0x000000ffff7e7224 */ /* 0x002fc600078e0075 */
[----:B------:R-:W-:Y:S01]  /*3a870*/  LDGSTS.E [R124+0x1000], desc[UR22][R106.64], P3 ;  /* 0x010000006a7c7fae */ /* 0x000fe200099a1016 */
[----:B------:R-:W-:-:S03]  /*3a880*/  IMAD.MOV.U32 R127, RZ, RZ, R118 ;  /* 0x000000ffff7f7224 */ /* 0x000fc600078e0076 */
[----:B------:R-:W-:Y:S01]  /*3a890*/  LDGSTS.E [R124+0x1400], desc[UR22][R112.64], P3 ;  /* 0x01400000707c7fae */ /* 0x000fe200099a1016 */
[----:B------:R-:W-:-:S03]  /*3a8a0*/  IADD3.X R136, PT, PT, R136, UR14, RZ, P4, !PT ;  /* 0x0000000e88887c10 */ /* 0x000fc6000a7fe4ff */
[----:B------:R1:W-:Y:S01]  /*3a8b0*/  LDGSTS.E [R124+0x1800], desc[UR22][R126.64], P3 ;  /* 0x018000007e7c7fae */ /* 0x0003e200099a1016 */
[----:B------:R-:W-:Y:S02]  /*3a8c0*/  IADD3 R145, P5, PT, R145, UR13, RZ ;  /* 0x0000000d91917c10 */ /* 0x000fe4000ffbe0ff */
[----:B------:R-:W-:Y:S02]  /*3a8d0*/  IADD3 R153, P4, PT, R153, UR13, RZ ;  /* 0x0000000d99997c10 */ /* 0x000fe4000ff9e0ff */
[----:B------:R-:W-:Y:S01]  /*3a8e0*/  IADD3.X R144, PT, PT, R144, UR14, RZ, P5, !PT ;  /* 0x0000000e90907c10 */ /* 0x000fe2000affe4ff */
[----:B-1----:R-:W-:Y:S02]  /*3a8f0*/  IMAD.MOV.U32 R126, RZ, RZ, R129 ;  /* 0x000000ffff7e7224 */ /* 0x002fe400078e0081 */
[----:B------:R-:W-:-:S05]  /*3a900*/  IMAD.MOV.U32 R127, RZ, RZ, R128 ;  /* 0x000000ffff7f7224 */ /* 0x000fca00078e0080 */
[----:B------:R1:W-:Y:S01]  /*3a910*/  LDGSTS.E [R124+0x1c00], desc[UR22][R126.64], P3 ;  /* 0x01c000007e7c7fae */ /* 0x0003e200099a1016 */
[----:B------:R-:W-:Y:S02]  /*3a920*/  IADD3.X R152, PT, PT, R152, UR14, RZ, P4, !PT ;  /* 0x0000000e98987c10 */ /* 0x000fe4000a7fe4ff */
[----:B------:R-:W-:Y:S01]  /*3a930*/  IADD3 R161, P5, PT, R161, UR13, RZ ;  /* 0x0000000da1a17c10 */ /* 0x000fe2000ffbe0ff */
        /* <DEDUP_REMOVED lines=59> */
[----:B---3--:R-:W-:Y:S01]  /*3acf0*/  IADD3 R13, P5, PT, R13, UR13, RZ ;  /* 0x0000000d0d0d7c10 */ /* 0x008fe2000ffbe0ff */
[----:B-1----:R-:W-:Y:S02]  /*3ad00*/  IMAD.MOV.U32 R126, RZ, RZ, R233 ;  /* 0x000000ffff7e7224 */ /* 0x002fe400078e00e9 */
[----:B------:R-:W-:-:S05]  /*3ad10*/  IMAD.MOV.U32 R127, RZ, RZ, R232 ;  /* 0x000000ffff7f7224 */ /* 0x000fca00078e00e8 */
[----:B------:R1:W-:Y:S01]  /*3ad20*/  LDGSTS.E [R124+0x5000], desc[UR22][R126.64], P3 ;  /* 0x050000007e7c7fae */ /* 0x0003e200099a1016 */
[----:B------:R-:W-:Y:S02]  /*3ad30*/  IADD3.X R17, PT, PT, R17, UR14, RZ, P5, !PT ;  /* 0x0000000e11117c10 */ /* 0x000fe4000affe4ff */
[----:B--2---:R-:W-:Y:S01]  /*3ad40*/  IADD3 R12, P4, PT, R12, UR13, RZ ;  /* 0x0000000d0c0c7c10 */ /* 0x004fe2000ff9e0ff */
[----:B-1----:R-:W-:Y:S02]  /*3ad50*/  IMAD.MOV.U32 R126, RZ, RZ, R241 ;  /* 0x000000ffff7e7224 */ /* 0x002fe400078e00f1 */
[----:B------:R-:W-:-:S05]  /*3ad60*/  IMAD.MOV.U32 R127, RZ, RZ, R240 ;  /* 0x000000ffff7f7224 */ /* 0x000fca00078e00f0 */
[----:B------:R1:W-:Y:S01]  /*3ad70*/  LDGSTS.E [R124+0x5400], desc[UR22][R126.64], P3 ;  /* 0x054000007e7c7fae */ /* 0x0003e200099a1016 */
[----:B------:R-:W-:-:S03]  /*3ad80*/  IADD3.X R15, PT, PT, R15, UR14, RZ, P4, !PT ;  /* 0x0000000e0f0f7c10 */ /* 0x000fc6000a7fe4ff */
[----:B------:R2:W-:Y:S01]  /*3ad90*/  STL [R1+0x10], R13 ;  /* 0x0000100d01007387 */ /* 0x0005e20000100800 */
[----:B-1----:R-:W-:Y:S02]  /*3ada0*/  IMAD.MOV.U32 R126, RZ, RZ, R249 ;  /* 0x000000ffff7e7224 */ /* 0x002fe400078e00f9 */
[----:B------:R-:W-:Y:S01]  /*3adb0*/  IMAD.MOV.U32 R127, RZ, RZ, R248 ;  /* 0x000000ffff7f7224 */ /* 0x000fe200078e00f8 */
[----:B------:R1:W-:Y:S01]  /*3adc0*/  STL [R1+0xc], R17 ;  /* 0x00000c1101007387 */ /* 0x0003e20000100800 */
[----:B------:R-:W-:-:S03]  /*3add0*/  IADD3 R18, P5, PT, R18, UR13, RZ ;  /* 0x0000000d12127c10 */ /* 0x000fc6000ffbe0ff */
[----:B------:R3:W-:Y:S01]  /*3ade0*/  LDGSTS.E [R124+0x5800], desc[UR22][R126.64], P3 ;  /* 0x058000007e7c7fae */ /* 0x0007e200099a1016 */
[----:B----4-:R-:W-:Y:S01]  /*3adf0*/  IADD3.X R48, PT, PT, R48, UR14, RZ, P5, !PT ;  /* 0x0000000e30307c10 */ /* 0x010fe2000affe4ff */
[----:B---3--:R-:W-:Y:S02]  /*3ae00*/  IMAD.MOV.U32 R126, RZ, RZ, R13 ;  /* 0x000000ffff7e7224 */ /* 0x008fe400078e000d */
[----:B------:R-:W-:Y:S01]  /*3ae10*/  IMAD.MOV.U32 R127, RZ, RZ, R17 ;  /* 0x000000ffff7f7224 */ /* 0x000fe200078e0011 */
[----:B--2---:R-:W2:Y:S04]  /*3ae20*/  LDL.LU R13, [R1+0x6c] ;  /* 0x00006c00010d7983 */ /* 0x004ea80000300800 */
[----:B-1----:R-:W3:Y:S04]  /*3ae30*/  LDL.LU R17, [R1+0x8c] ;  /* 0x00008c0001117983 */ /* 0x002ee80000300800 */
[----:B------:R1:W-:Y:S04]  /*3ae40*/  LDGSTS.E [R124+0x5c00], desc[UR22][R126.64], P3 ;  /* 0x05c000007e7c7fae */ /* 0x0003e800099a1016 */
[----:B------:R4:W-:Y:S04]  /*3ae50*/  STL [R1+0x30], R12 ;  /* 0x0000300c01007387 */ /* 0x0009e80000100800 */
[----:B------:R4:W-:Y:S01]  /*3ae60*/  STL [R1+0x2c], R15 ;  /* 0x00002c0f01007387 */ /* 0x0009e20000100800 */
[----:B-1----:R-:W-:-:S02]  /*3ae70*/  IMAD.MOV.U32 R126, RZ, RZ, R12 ;  /* 0x000000ffff7e7224 */ /* 0x002fc400078e000c */
[----:B------:R-:W-:Y:S01]  /*3ae80*/  IMAD.MOV.U32 R127, RZ, RZ, R15 ;  /* 0x000000ffff7f7224 */ /* 0x000fe200078e000f */
[----:B------:R1:W-:Y:S04]  /*3ae90*/  STL [R1+0x50], R18 ;  /* 0x0000501201007387 */ /* 0x0003e80000100800 */
[----:B----4-:R-:W4:Y:S04]  /*3aea0*/  LDL.LU R12, [R1+0xb0] ;  /* 0x0000b000010c7983 */ /* 0x010f280000300800 */
[----:B------:R1:W-:Y:S04]  /*3aeb0*/  STL [R1+0x4c], R48 ;  /* 0x00004c3001007387 */ /* 0x0003e80000100800 */
[----:B------:R1:W-:Y:S04]  /*3aec0*/  LDGSTS.E [R124+0x6000], desc[UR22][R126.64], P3 ;  /* 0x060000007e7c7fae */ /* 0x0003e800099a1016 */
[----:B------:R-:W4:Y:S01]  /*3aed0*/  LDL.LU R15, [R1+0xd0] ;  /* 0x0000d000010f7983 */ /* 0x000f220000300800 */
[----:B-1----:R-:W-:-:S03]  /*3aee0*/  IMAD.MOV.U32 R126, RZ, RZ, R18 ;  /* 0x000000ffff7e7224 */ /* 0x002fc600078e0012 */
[----:B------:R-:W4:Y:S01]  /*3aef0*/  LDL.LU R18, [R1+0xac] ;  /* 0x0000ac0001127983 */ /* 0x000f220000300800 */
[----:B------:R-:W-:-:S03]  /*3af00*/  IMAD.MOV.U32 R127, RZ, RZ, R48 ;  /* 0x000000ffff7f7224 */ /* 0x000fc600078e0030 */
[----:B------:R-:W4:Y:S01]  /*3af10*/  LDL.LU R48, [R1+0xcc] ;  /* 0x0000cc0001307983 */ /* 0x000f220000300800 */
[----:B------:R-:W-:Y:S02]  /*3af20*/  IADD3 R0, P4, PT, R0, UR13, RZ ;  /* 0x0000000d00007c10 */ /* 0x000fe4000ff9e0ff */
[----:B------:R-:W-:Y:S01]  /*3af30*/  IADD3 R16, P5, PT, R16, UR13, RZ ;  /* 0x0000000d10107c10 */ /* 0x000fe2000ffbe0ff */
[----:B------:R1:W-:Y:S04]  /*3af40*/  LDGSTS.E [R124+0x6400], desc[UR22][R126.64], P3 ;  /* 0x064000007e7c7fae */ /* 0x0003e800099a1016 */
[----:B------:R2:W-:Y:S01]  /*3af50*/  STL [R1+0x70], R0 ;  /* 0x0000700001007387 */ /* 0x0005e20000100800 */
[----:B-1----:R-:W-:Y:S01]  /*3af60*/  IMAD.MOV.U32 R126, RZ, RZ, R0 ;  /* 0x000000ffff7e7224 */ /* 0x002fe200078e0000 */
[----:B--2---:R-:W-:-:S02]  /*3af70*/  IADD3.X R13, PT, PT, R13, UR14, RZ, P4, !PT ;  /* 0x0000000e0d0d7c10 */ /* 0x004fc4000a7fe4ff */
[----:B---3--:R-:W-:-:S03]  /*3af80*/  IADD3.X R17, PT, PT, R17, UR14, RZ, P5, !PT ;  /* 0x0000000e11117c10 */ /* 0x008fc6000affe4ff */
[----:B------:R-:W-:Y:S01]  /*3af90*/  IMAD.MOV.U32 R127, RZ, RZ, R13 ;  /* 0x000000ffff7f7224 */ /* 0x000fe200078e000d */
[----:B------:R1:W-:Y:S04]  /*3afa0*/  STL [R1+0x6c], R13 ;  /* 0x00006c0d01007387 */ /* 0x0003e80000100800 */
[----:B------:R2:W-:Y:S04]  /*3afb0*/  STL [R1+0x90], R16 ;  /* 0x0000901001007387 */ /* 0x0005e80000100800 */
[----:B------:R-:W3:Y:S04]  /*3afc0*/  LDL.LU R0, [R1+0xf0] ;  /* 0x0000f00001007983 */ /* 0x000ee80000300800 */
[----:B------:R2:W-:Y:S04]  /*3afd0*/  STL [R1+0x8c], R17 ;  /* 0x00008c1101007387 */ /* 0x0005e80000100800 */
[----:B------:R2:W-:Y:S04]  /*3afe0*/  LDGSTS.E [R124+0x6800], desc[UR22][R126.64], P3 ;  /* 0x068000007e7c7fae */ /* 0x0005e800099a1016 */
[----:B-1----:R-:W3:Y:S01]  /*3aff0*/  LDL.LU R13, [R1+0x110] ;  /* 0x00011000010d7983 */ /* 0x002ee20000300800 */
[----:B----4-:R-:W-:Y:S01]  /*3b000*/  IADD3 R12, P4, PT, R12, UR13, RZ ;  /* 0x0000000d0c0c7c10 */ /* 0x010fe2000ff9e0ff */
[----:B--2---:R-:W-:-:S02]  /*3b010*/  IMAD.MOV.U32 R126, RZ, RZ, R16 ;  /* 0x000000ffff7e7224 */ /* 0x004fc400078e0010 */
[----:B------:R-:W-:Y:S01]  /*3b020*/  IMAD.MOV.U32 R127, RZ, RZ, R17 ;  /* 0x000000ffff7f7224 */ /* 0x000fe200078e0011 */
[----:B------:R-:W2:Y:S01]  /*3b030*/  LDL.LU R16, [R1+0xec] ;  /* 0x0000ec0001107983 */ /* 0x000ea20000300800 */
[----:B------:R-:W-:-:S03]  /*3b040*/  IADD3 R15, P5, PT, R15, UR13, RZ ;  /* 0x0000000d0f0f7c10 */ /* 0x000fc6000ffbe0ff */
[----:B------:R-:W4:Y:S04]  /*3b050*/  LDL.LU R17, [R1+0x10c] ;  /* 0x00010c0001117983 */ /* 0x000f280000300800 */
[----:B------:R1:W-:Y:S01]  /*3b060*/  LDGSTS.E [R124+0x6c00], desc[UR22][R126.64], P3 ;  /* 0x06c000007e7c7fae */ /* 0x0003e200099a1016 */
[----:B------:R-:W-:-:S03]  /*3b070*/  IADD3.X R18, PT, PT, R18, UR14, RZ, P4, !PT ;  /* 0x0000000e12127c10 */ /* 0x000fc6000a7fe4ff */
[----:B------:R1:W-:Y:S01]  /*3b080*/  STL [R1+0xb0], R12 ;  /* 0x0000b00c01007387 */ /* 0x0003e20000100800 */
[----:B------:R-:W-:-:S03]  /*3b090*/  IADD3.X R48, PT, PT, R48, UR14, RZ, P5, !PT ;  /* 0x0000000e30307c10 */ /* 0x000fc6000affe4ff */
[----:B------:R1:W-:Y:S02]  /*3b0a0*/  STL [R1+0xac], R18 ;  /* 0x0000ac1201007387 */ /* 0x0003e40000100800 */
[----:B-1----:R-:W-:Y:S02]  /*3b0b0*/  IMAD.MOV.U32 R126, RZ, RZ, R12 ;  /* 0x000000ffff7e7224 */ /* 0x002fe400078e000c */
[----:B------:R-:W-:Y:S01]  /*3b0c0*/  IMAD.MOV.U32 R127, RZ, RZ, R18 ;  /* 0x000000ffff7f7224 */ /* 0x000fe200078e0012 */
[----:B------:R1:W-:Y:S04]  /*3b0d0*/  STL [R1+0xd0], R15 ;  /* 0x0000d00f01007387 */ /* 0x0003e80000100800 */
[----:B------:R-:W4:Y:S04]  /*3b0e0*/  LDL.LU R12, [R1+0x130] ;  /* 0x00013000010c7983 */ /* 0x000f280000300800 */
[----:B------:R1:W-:Y:S04]  /*3b0f0*/  STL [R1+0xcc], R48 ;  /* 0x0000cc3001007387 */ /* 0x0003e80000100800 */
[----:B------:R1:W-:Y:S04]  /*3b100*/  LDGSTS.E [R124+0x7000], desc[UR22][R126.64], P3 ;  /* 0x070000007e7c7fae */ /* 0x0003e800099a1016 */
[----:B------:R-:W4:Y:S01]  /*3b110*/  LDL.LU R18, [R1+0x150] ;  /* 0x0001500001127983 */ /* 0x000f220000300800 */
[----:B-1----:R-:W-:-:S03]  /*3b120*/  IMAD.MOV.U32 R126, RZ, RZ, R15 ;  /* 0x000000ffff7e7224 */ /* 0x002fc600078e000f */
[----:B------:R-:W4:Y:S01]  /*3b130*/  LDL.LU R15, [R1+0x12c] ;  /* 0x00012c00010f7983 */ /* 0x000f220000300800 */
[----:B------:R-:W-:-:S03]  /*3b140*/  IMAD.MOV.U32 R127, RZ, RZ, R48 ;  /* 0x000000ffff7f7224 */ /* 0x000fc600078e0030 */
[----:B------:R-:W4:Y:S04]  /*3b150*/  LDL.LU R48, [R1+0x14c] ;  /* 0x00014c0001307983 */ /* 0x000f280000300800 */
[----:B------:R1:W-:Y:S01]  /*3b160*/  LDGSTS.E [R124+0x7400], desc[UR22][R126.64], P3 ;  /* 0x074000007e7c7fae */ /* 0x0003e200099a1016 */
[----:B---3--:R-:W-:-:S05]  /*3b170*/  IADD3 R0, P4, PT, R0, UR13, RZ ;  /* 0x0000000d00007c10 */ /* 0x008fca000ff9e0ff */
[----:B------:R3:W-:Y:S01]  /*3b180*/  STL [R1+0xf0], R0 ;  /* 0x0000f00001007387 */ /* 0x0007e20000100800 */
[----:B-1----:R-:W-:Y:S01]  /*3b190*/  IMAD.MOV.U32 R126, RZ, RZ, R0 ;  /* 0x000000ffff7e7224 */ /* 0x002fe200078e0000 */
[----:B------:R-:W-:Y:S02]  /*3b1a0*/  IADD3 R13, P5, PT, R13, UR13, RZ ;  /* 0x0000000d0d0d7c10 */ /* 0x000fe4000ffbe0ff */
[----:B--2---:R-:W-:Y:S02]  /*3b1b0*/  IADD3.X R16, PT, PT, R16, UR14, RZ, P4, !PT ;  /* 0x0000000e10107c10 */ /* 0x004fe4000a7fe4ff */
[----:B----4-:R-:W-:-:S03]  /*3b1c0*/  IADD3.X R17, PT, PT, R17, UR14, RZ, P5, !PT ;  /* 0x0000000e11117c10 */ /* 0x010fc6000affe4ff */
[----:B------:R-:W-:Y:S01]  /*3b1d0*/  IMAD.MOV.U32 R127, RZ, RZ, R16 ;  /* 0x000000ffff7f7224 */ /* 0x000fe200078e0010 */
[----:B------:R1:W-:Y:S04]  /*3b1e0*/  STL [R1+0xec], R16 ;  /* 0x0000ec1001007387 */ /* 0x0003e80000100800 */
[----:B------:R2:W-:Y:S04]  /*3b1f0*/  STL [R1+0x110], R13 ;  /* 0x0001100d01007387 */ /* 0x0005e80000100800 */
[----:B---3--:R-:W3:Y:S04]  /*3b200*/  LDL.LU R0, [R1+0x170] ;  /* 0x0001700001007983 */ /* 0x008ee80000300800 */
[----:B------:R4:W-:Y:S04]  /*3b210*/  STL [R1+0x10c], R17 ;  /* 0x00010c1101007387 */ /* 0x0009e80000100800 */
[----:B------:R2:W-:Y:S04]  /*3b220*/  LDGSTS.E [R124+0x7800], desc[UR22][R126.64], P3 ;  /* 0x078000007e7c7fae */ /* 0x0005e800099a1016 */
[----:B-1----:R-:W3:Y:S01]  /*3b230*/  LDL.LU R16, [R1+0x190] ;  /* 0x0001900001107983 */ /* 0x002ee20000300800 */
[----:B------:R-:W-:Y:S01]  /*3b240*/  IADD3 R12, P4, PT, R12, UR13, RZ ;  /* 0x0000000d0c0c7c10 */ /* 0x000fe2000ff9e0ff */
[----:B--2---:R-:W-:-:S02]  /*3b250*/  IMAD.MOV.U32 R126, RZ, RZ, R13 ;  /* 0x000000ffff7e7224 */ /* 0x004fc400078e000d */
[----:B------:R-:W-:Y:S01]  /*3b260*/  IMAD.MOV.U32 R127, RZ, RZ, R17 ;  /* 0x000000ffff7f7224 */ /* 0x000fe200078e0011 */
[----:B------:R-:W2:Y:S01]  /*3b270*/  LDL.LU R13, [R1+0x16c] ;  /* 0x00016c00010d7983 */ /* 0x000ea20000300800 */
[----:B------:R-:W-:-:S03]  /*3b280*/  IADD3 R18, P5, PT, R18, UR13, RZ ;  /* 0x0000000d12127c10 */ /* 0x000fc6000ffbe0ff */
[----:B----4-:R-:W4:Y:S04]  /*3b290*/  LDL.LU R17, [R1+0x18c] ;  /* 0x00018c0001117983 */ /* 0x010f280000300800 */
        /* <DEDUP_REMOVED lines=110> */
[----:B------:R-:W-:Y:S01]  /*3b980*/  STL [R1+0x2b0], R12 ;  /* 0x0002b00c01007387 */ /* 0x000fe20000100800 */
[----:B------:R-:W-:-:S03]  /*3b990*/  IADD3.X R48, PT, PT, R48, UR14, RZ, P5, !PT ;  /* 0x0000000e30307c10 */ /* 0x000fc6000affe4ff */
[----:B------:R1:W-:Y:S02]  /*3b9a0*/  STL [R1+0x2ac], R18 ;  /* 0x0002ac1201007387 */ /* 0x0003e40000100800 */
[----:B-1----:R-:W-:Y:S02]  /*3b9b0*/  IMAD.MOV.U32 R126, RZ, RZ, R12 ;  /* 0x000000ffff7e7224 */ /* 0x002fe400078e000c */
[----:B------:R-:W-:Y:S01]  /*3b9c0*/  IMAD.MOV.U32 R127, RZ, RZ, R18 ;  /* 0x000000ffff7f7224 */ /* 0x000fe200078e0012 */
[----:B------:R-:W-:Y:S04]  /*3b9d0*/  STL [R1+0x2d0], R15 ;  /* 0x0002d00f01007387 */ /* 0x000fe80000100800 */
        /* <DEDUP_REMOVED lines=10> */
[----:B-1----:R-:W-:Y:S01]  /*3ba80*/  IMAD.MOV.U32 R126, RZ, RZ, R0 ;  /* 0x000000ffff7e7224 */ /* 0x002fe200078e0000 */
[----:B------:R-:W-:Y:S01]  /*3ba90*/  STL [R1+0x2f0], R0 ;  /* 0x0002f00001007387 */ /* 0x000fe20000100800 */
[----:B------:R-:W-:Y:S02]  /*3baa0*/  IADD3 R13, P5, PT, R13, UR13, RZ ;  /* 0x0000000d0d0d7c10 */ /* 0x000fe4000ffbe0ff */
[----:B--2---:R-:W-:Y:S02]  /*3bab0*/  IADD3.X R16, PT, PT, R16, UR14, RZ, P4, !PT ;  /* 0x0000000e10107c10 */ /* 0x004fe4000a7fe4ff */
[----:B----4-:R-:W-:-:S03]  /*3bac0*/  IADD3.X R17, PT, PT, R17, UR14, RZ, P5, !PT ;  /* 0x0000000e11117c10 */ /* 0x010fc6000affe4ff */
[----:B------:R-:W-:Y:S01]  /*3bad0*/  IMAD.MOV.U32 R127, RZ, RZ, R16 ;  /* 0x000000ffff7f7224 */ /* 0x000fe200078e0010 */
[----:B------:R1:W-:Y:S04]  /*3bae0*/  STL [R1+0x2ec], R16 ;  /* 0x0002ec1001007387 */ /* 0x0003e80000100800 */
[----:B------:R-:W-:Y:S04]  /*3baf0*/  STL [R1+0x310], R13 ;  /* 0x0003100d01007387 */ /* 0x000fe80000100800 */
[----:B------:R2:W-:Y:S04]  /*3bb00*/  LDGSTS.E [R124+0x13800], desc[UR22][R126.64], P3 ;  /* 0x138000007e7c7fae */ /* 0x0005e800099a1016 */
[----:B-1----:R-:W3:Y:S04]  /*3bb10*/  LDL.LU R16, [R1+0x370] ;  /* 0x0003700001107983 */ /* 0x002ee80000300800 */
[----:B------:R1:W-:Y:S01]  /*3bb20*/  STL [R1+0x30c], R17 ;  /* 0x00030c1101007387 */ /* 0x0003e20000100800 */
[----:B------:R-:W-:Y:S01]  /*3bb30*/  IADD3 R18, P4, PT, R18, UR13, RZ ;  /* 0x0000000d12127c10 */ /* 0x000fe2000ff9e0ff */
[----:B--2---:R-:W-:-:S02]  /*3bb40*/  IMAD.MOV.U32 R126, RZ, RZ, R13 ;  /* 0x000000ffff7e7224 */ /* 0x004fc400078e000d */
[----:B------:R-:W2:Y:S01]  /*3bb50*/  LDL.LU R0, [R1+0x390] ;  /* 0x0003900001007983 */ /* 0x000ea20000300800 */
[----:B------:R-:W-:-:S03]  /*3bb60*/  IMAD.MOV.U32 R127, RZ, RZ, R17 ;  /* 0x000000ffff7f7224 */ /* 0x000fc600078e0011 */
[----:B-1----:R-:W4:Y:S04]  /*3bb70*/  LDL.LU R17, [R1+0x36c] ;  /* 0x00036c0001117983 */ /* 0x002f280000300800 */
[----:B------:R1:W-:Y:S01]  /*3bb80*/  LDGSTS.E [R124+0x13c00], desc[UR22][R126.64], P3 ;  /* 0x13c000007e7c7fae */ /* 0x0003e200099a1016 */
[----:B------:R-:W-:-:S03]  /*3bb90*/  IADD3 R12, P5, PT, R12, UR13, RZ ;  /* 0x0000000d0c0c7c10 */ /* 0x000fc6000ffbe0ff */
[----:B------:R-:W4:Y:S01]  /*3bba0*/  LDL.LU R13, [R1+0x38c] ;  /* 0x00038c00010d7983 */ /* 0x000f220000300800 */
[----:B------:R-:W-:Y:S01]  /*3bbb0*/  IADD3.X R48, PT, PT, R48, UR14, RZ, P4, !PT ;  /* 0x0000000e30307c10 */ /* 0x000fe2000a7fe4ff */
[----:B-1----:R-:W-:Y:S02]  /*3bbc0*/  IMAD.MOV.U32 R126, RZ, RZ, R18 ;  /* 0x000000ffff7e7224 */ /* 0x002fe400078e0012 */
[----:B------:R-:W-:Y:S01]  /*3bbd0*/  STL [R1+0x330], R18 ;  /* 0x0003301201007387 */ /* 0x000fe20000100800 */
[----:B------:R-:W-:Y:S01]  /*3bbe0*/  IADD3.X R15, PT, PT, R15, UR14, RZ, P5, !PT ;  /* 0x0000000e0f0f7c10 */ /* 0x000fe2000affe4ff */
[----:B------:R-:W-:Y:S02]  /*3bbf0*/  IMAD.MOV.U32 R127, RZ, RZ, R48 ;  /* 0x000000ffff7f7224 */ /* 0x000fe400078e0030 */
[----:B------:R-:W-:Y:S04]  /*3bc00*/  STL [R1+0x32c], R48 ;  /* 0x00032c3001007387 */ /* 0x000fe80000100800 */
[----:B------:R-:W-:Y:S04]  /*3bc10*/  STL [R1+0x350], R12 ;  /* 0x0003500c01007387 */ /* 0x000fe80000100800 */
[----:B------:R1:W-:Y:S04]  /*3bc20*/  LDGSTS.E [R124+0x14000], desc[UR22][R126.64], P3 ;  /* 0x140000007e7c7fae */ /* 0x0003e800099a1016 */
[----:B------:R1:W-:Y:S02]  /*3bc30*/  STL [R1+0x34c], R15 ;  /* 0x00034c0f01007387 */ /* 0x0003e40000100800 */
[----:B-1----:R-:W-:-:S02]  /*3bc40*/  IMAD.MOV.U32 R127, RZ, RZ, R15 ;  /* 0x000000ffff7f7224 */ /* 0x002fc400078e000f */
[----:B------:R-:W-:Y:S01]  /*3bc50*/  IMAD.MOV.U32 R126, RZ, RZ, R12 ;  /* 0x000000ffff7e7224 */ /* 0x000fe200078e000c */
[----:B------:R-:W4:Y:S04]  /*3bc60*/  LDL.LU R15, [R1+0x3ac] ;  /* 0x0003ac00010f7983 */ /* 0x000f280000300800 */
[----:B------:R-:W4:Y:S04]  /*3bc70*/  LDL.LU R12, [R1+0x3b0] ;  /* 0x0003b000010c7983 */ /* 0x000f280000300800 */
[----:B------:R-:W4:Y:S04]  /*3bc80*/  LDL.LU R246, [R1+0x3cc] ;  /* 0x0003cc0001f67983 */ /* 0x000f280000300800 */
[----:B------:R-:W4:Y:S04]  /*3bc90*/  LDL.LU R238, [R1+0x3d0] ;  /* 0x0003d00001ee7983 */ /* 0x000f280000300800 */
[----:B------:R1:W-:Y:S01]  /*3bca0*/  LDGSTS.E [R124+0x14400], desc[UR22][R126.64], P3 ;  /* 0x144000007e7c7fae */ /* 0x0003e200099a1016 */
[----:B---3--:R-:W-:-:S05]  /*3bcb0*/  IADD3 R16, P4, PT, R16, UR13, RZ ;  /* 0x0000000d10107c10 */ /* 0x008fca000ff9e0ff */
[----:B------:R3:W-:Y:S01]  /*3bcc0*/  STL [R1+0x370], R16 ;  /* 0x0003701001007387 */ /* 0x0007e20000100800 */
[----:B--2---:R-:W-:Y:S02]  /*3bcd0*/  IADD3 R0, P5, PT, R0, UR13, RZ ;  /* 0x0000000d00007c10 */ /* 0x004fe4000ffbe0ff */
[----:B----4-:R-:W-:Y:S01]  /*3bce0*/  IADD3.X R17, PT, PT, R17, UR14, RZ, P4, !PT ;  /* 0x0000000e11117c10 */ /* 0x010fe2000a7fe4ff */
[----:B-1----:R-:W-:-:S04]  /*3bcf0*/  IMAD.MOV.U32 R126, RZ, RZ, R16 ;  /* 0x000000ffff7e7224 */ /* 0x002fc800078e0010 */
[----:B------:R1:W-:Y:S01]  /*3bd00*/  STL [R1+0x36c], R17 ;  /* 0x00036c1101007387 */ /* 0x0003e20000100800 */
[----:B------:R-:W-:-:S03]  /*3bd10*/  IADD3.X R13, PT, PT, R13, UR14, RZ, P5, !PT ;  /* 0x0000000e0d0d7c10 */ /* 0x000fc6000affe4ff */
[----:B------:R-:W-:Y:S01]  /*3bd20*/  STL [R1+0x390], R0 ;  /* 0x0003900001007387 */ /* 0x000fe20000100800 */
[----:B------:R-:W-:-:S03]  /*3bd30*/  IMAD.MOV.U32 R127, RZ, RZ, R17 ;  /* 0x000000ffff7f7224 */ /* 0x000fc600078e0011 */
[----:B------:R-:W2:Y:S04]  /*3bd40*/  LDL.LU R18, [R1+0x3f0] ;  /* 0x0003f00001127983 */ /* 0x000ea80000300800 */
[----:B------:R4:W-:Y:S04]  /*3bd50*/  STL [R1+0x38c], R13 ;  /* 0x00038c0d01007387 */ /* 0x0009e80000100800 */
[----:B---3--:R-:W3:Y:S04]  /*3bd60*/  LDL.LU R16, [R1+0x410] ;  /* 0x0004100001107983 */ /* 0x008ee80000300800 */
[----:B------:R-:W3:Y:S04]  /*3bd70*/  LDL.LU R48, [R1+0x3ec] ;  /* 0x0003ec0001307983 */ /* 0x000ee80000300800 */
[----:B------:R4:W-:Y:S04]  /*3bd80*/  LDGSTS.E [R124+0x14800], desc[UR22][R126.64], P3 ;  /* 0x148000007e7c7fae */ /* 0x0009e800099a1016 */
[----:B-1----:R-:W3:Y:S01]  /*3bd90*/  LDL.LU R17, [R1+0x40c] ;  /* 0x00040c0001117983 */ /* 0x002ee20000300800 */
[----:B----4-:R-:W-:-:S02]  /*3bda0*/  IMAD.MOV.U32 R126, RZ, RZ, R0 ;  /* 0x000000ffff7e7224 */ /* 0x010fc400078e0000 */
[----:B------:R-:W-:Y:S02]  /*3bdb0*/  IMAD.MOV.U32 R127, RZ, RZ, R13 ;  /* 0x000000ffff7f7224 */ /* 0x000fe400078e000d */
[----:B------:R-:W4:Y:S01]  /*3bdc0*/  LDL.LU R13, [R1+0x430] ;  /* 0x00043000010d7983 */ /* 0x000f220000300800 */
[----:B------:R-:W-:-:S03]  /*3bdd0*/  IADD3 R12, P4, PT, R12, UR13, RZ ;  /* 0x0000000d0c0c7c10 */ /* 0x000fc6000ff9e0ff */
[----:B------:R-:W4:Y:S01]  /*3bde0*/  LDL.LU R0, [R1+0x450] ;  /* 0x0004500001007983 */ /* 0x000f220000300800 */
[----:B------:R-:W-:-:S03]  /*3bdf0*/  IADD3.X R15, PT, PT, R15, UR14, RZ, P4, !PT ;  /* 0x0000000e0f0f7c10 */ /* 0x000fc6000a7fe4ff */
[----:B------:R-:W-:Y:S01]  /*3be00*/  STL [R1+0x3b0], R12 ;  /* 0x0003b00c01007387 */ /* 0x000fe20000100800 */
[----:B------:R-:W-:-:S03]  /*3be10*/  IADD3 R238, P5, PT, R238, UR13, RZ ;  /* 0x0000000deeee7c10 */ /* 0x000fc6000ffbe0ff */
[----:B------:R1:W-:Y:S01]  /*3be20*/  LDGSTS.E [R124+0x14c00], desc[UR22][R126.64], P3 ;  /* 0x14c000007e7c7fae */ /* 0x0003e200099a1016 */
[----:B------:R-:W-:-:S03]  /*3be30*/  IADD3.X R246, PT, PT, R246, UR14, RZ, P5, !PT ;  /* 0x0000000ef6f67c10 */ /* 0x000fc6000affe4ff */
[----:B------:R1:W-:Y:S04]  /*3be40*/  STL [R1+0x3ac], R15 ;  /* 0x0003ac0f01007387 */ /* 0x0003e80000100800 */
[----:B------:R-:W-:Y:S01]  /*3be50*/  STL [R1+0x3d0], R238 ;  /* 0x0003d0ee01007387 */ /* 0x000fe20000100800 */
[----:B-1----:R-:W-:-:S03]  /*3be60*/  IMAD.MOV.U32 R127, RZ, RZ, R15 ;  /* 0x000000ffff7f7224 */ /* 0x002fc600078e000f */
[----:B------:R-:W4:Y:S01]  /*3be70*/  LDL.LU R15, [R1+0x42c] ;  /* 0x00042c00010f7983 */ /* 0x000f220000300800 */
[----:B------:R-:W-:-:S03]  /*3be80*/  IMAD.MOV.U32 R126, RZ, RZ, R12 ;  /* 0x000000ffff7e7224 */ /* 0x000fc600078e000c */
[----:B------:R1:W-:Y:S04]  /*3be90*/  STL [R1+0x3cc], R246 ;  /* 0x0003ccf601007387 */ /* 0x0003e80000100800 */
[----:B------:R-:W4:Y:S04]  /*3bea0*/  LDL.LU R12, [R1+0x44c] ;  /* 0x00044c00010c7983 */ /* 0x000f280000300800 */
[----:B------:R1:W-:Y:S02]  /*3beb0*/  LDGSTS.E [R124+0x15000], desc[UR22][R126.64], P3 ;  /* 0x150000007e7c7fae */ /* 0x0003e400099a1016 */
[----:B-1----:R-:W-:-:S02]  /*3bec0*/  IMAD.MOV.U32 R126, RZ, RZ, R238 ;  /* 0x000000ffff7e7224 */ /* 0x002fc400078e00ee */
[----:B------:R-:W-:-:S05]  /*3bed0*/  IMAD.MOV.U32 R127, RZ, RZ, R246 ;  /* 0x000000ffff7f7224 */ /* 0x000fca00078e00f6 */
[----:B------:R1:W-:Y:S01]  /*3bee0*/  LDGSTS.E [R124+0x15400], desc[UR22][R126.64], P3 ;  /* 0x154000007e7c7fae */ /* 0x0003e200099a1016 */
[----:B--2---:R-:W-:-:S05]  /*3bef0*/  IADD3 R18, P4, PT, R18, UR13, RZ ;  /* 0x0000000d12127c10 */ /* 0x004fca000ff9e0ff */
[----:B-1----:R-:W-:Y:S01]  /*3bf00*/  IMAD.MOV.U32 R126, RZ, RZ, R18 ;  /* 0x000000ffff7e7224 */ /* 0x002fe200078e0012 */
[----:B---3--:R-:W-:Y:S02]  /*3bf10*/  IADD3 R16, P5, PT, R16, UR13, RZ ;  /* 0x0000000d10107c10 */ /* 0x008fe4000ffbe0ff */
[----:B------:R-:W-:-:S05]  /*3bf20*/  IADD3.X R48, PT, PT, R48, UR14, RZ, P4, !PT ;  /* 0x0000000e30307c10 */ /* 0x000fca000a7fe4ff */
[----:B------:R-:W-:Y:S01]  /*3bf30*/  IMAD.MOV.U32 R127, RZ, RZ, R48 ;  /* 0x000000ffff7f7224 */ /* 0x000fe200078e0030 */
[----:B------:R-:W-:Y:S01]  /*3bf40*/  IADD3.X R17, PT, PT, R17, UR14, RZ, P5, !PT ;  /* 0x0000000e11117c10 */ /* 0x000fe2000affe4ff */
[----:B------:R1:W-:Y:S04]  /*3bf50*/  STL [R1+0x3f0], R18 ;  /* 0x0003f01201007387 */ /* 0x0003e80000100800 */
[----:B------:R2:W-:Y:S01]  /*3bf60*/  LDGSTS.E [R124+0x15800], desc[UR22][R126.64], P3 ;  /* 0x158000007e7c7fae */ /* 0x0005e200099a1016 */
[----:B----4-:R-:W-:-:S03]  /*3bf70*/  IADD3 R13, P4, PT, R13, UR13, RZ ;  /* 0x0000000d0d0d7c10 */ /* 0x010fc6000ff9e0ff */
[----:B------:R-:W-:Y:S01]  /*3bf80*/  STL [R1+0x3ec], R48 ;  /* 0x0003ec3001007387 */ /* 0x000fe20000100800 */
[----:B--2---:R-:W-:Y:S01]  /*3bf90*/  IMAD.MOV.U32 R126, RZ, RZ, R16 ;  /* 0x000000ffff7e7224 */ /* 0x004fe200078e0010 */
[----:B------:R-:W-:Y:S01]  /*3bfa0*/  IADD3 R0, P5, PT, R0, UR13, RZ ;  /* 0x0000000d00007c10 */ /* 0x000fe2000ffbe0ff */
[----:B------:R-:W-:Y:S01]  /*3bfb0*/  IMAD.MOV.U32 R127, RZ, RZ, R17 ;  /* 0x000000ffff7f7224 */ /* 0x000fe200078e0011 */
[----:B------:R2:W-:Y:S04]  /*3bfc0*/  STL [R1+0x410], R16 ;  /* 0x0004101001007387 */ /* 0x0005e80000100800 */
[----:B------:R3:W-:Y:S04]  /*3bfd0*/  STL [R1+0x40c], R17 ;  /* 0x00040c1101007387 */ /* 0x0007e80000100800 */
[----:B------:R-:W4:Y:S04]  /*3bfe0*/  LDL.LU R246, [R1+0x48c] ;  /* 0x00048c0001f67983 */ /* 0x000f280000300800 */
[----:B------:R-:W4:Y:S04]  /*3bff0*/  LDL.LU R238, [R1+0x490] ;  /* 0x0004900001ee7983 */ /* 0x000f280000300800 */
[----:B------:R1:W-:Y:S01]  /*3c000*/  LDGSTS.E [R124+0x15c00], desc[UR22][R126.64], P3 ;  /* 0x15c000007e7c7fae */ /* 0x0003e200099a1016 */
[----:B------:R-:W-:-:S03]  /*3c010*/  IADD3.X R15, PT, PT, R15, UR14, RZ, P4, !PT ;  /* 0x0000000e0f0f7c10 */ /* 0x000fc6000a7fe4ff */
[----:B------:R-:W-:Y:S04]  /*3c020*/  STL [R1+0x430], R13 ;  /* 0x0004300d01007387 */ /* 0x000fe80000100800 */
[----:B------:R2:W-:Y:S01]  /*3c030*/  STL [R1+0x42c], R15 ;  /* 0x00042c0f01007387 */ /* 0x0005e20000100800 */
[----:B------:R-:W-:Y:S01]  /*3c040*/  IADD3.X R12, PT, PT, R12, UR14, RZ, P5, !PT ;  /* 0x0000000e0c0c7c10 */ /* 0x000fe2000affe4ff */
[----:B-1----:R-:W-:Y:S02]  /*3c050*/  IMAD.MOV.U32 R126, RZ, RZ, R13 ;  /* 0x000000ffff7e7224 */ /* 0x002fe400078e000d */
[----:B------:R-:W-:Y:S01]  /*3c060*/  IMAD.MOV.U32 R127, RZ, RZ, R15 ;  /* 0x000000ffff7f7224 */ /* 0x000fe200078e000f */
[----:B------:R-:W-:Y:S04]  /*3c070*/  STL [R1+0x450], R0 ;  /* 0x0004500001007387 */ /* 0x000fe80000100800 */
[----:B------:R-:W4:Y:S04]  /*3c080*/  LDL.LU R18, [R1+0x4b0] ;  /* 0x0004b00001127983 */ /* 0x000f280000300800 */
[----:B------:R1:W-:Y:S04]  /*3c090*/  STL [R1+0x44c], R12 ;  /* 0x00044c0c01007387 */ /* 0x0003e80000100800 */
[----:B--2---:R-:W2:Y:S04]  /*3c0a0*/  LDL.LU R16, [R1+0x4d0] ;  /* 0x0004d00001107983 */ /* 0x004ea80000300800 */
[----:B------:R1:W-:Y:S04]  /*3c0b0*/  LDGSTS.E [R124+0x16000], desc[UR22][R126.64], P3 ;  /* 0x160000007e7c7fae */ /* 0x0003e800099a1016 */
[----:B------:R-:W2:Y:S04]  /*3c0c0*/  LDL.LU R48, [R1+0x4ac] ;  /* 0x0004ac0001307983 */ /* 0x000ea80000300800 */
[----:B---3--:R-:W3:Y:S01]  /*3c0d0*/  LDL.LU R17, [R1+0x4cc] ;  /* 0x0004cc0001117983 */ /* 0x008ee20000300800 */
[----:B-1----:R-:W-:-:S03]  /*3c0e0*/  IMAD.MOV.U32 R126, RZ, RZ, R0 ;  /* 0x000000ffff7e7224 */ /* 0x002fc600078e0000 */
[----:B------:R-:W3:Y:S01]  /*3c0f0*/  LDL.LU R15, [R1+0x4ec] ;  /* 0x0004ec00010f7983 */ /* 0x000ee20000300800 */
[----:B------:R-:W-:-:S03]  /*3c100*/  IMAD.MOV.U32 R127, RZ, RZ, R12 ;  /* 0x000000ffff7f7224 */ /* 0x000fc600078e000c */
[----:B------:R-:W3:Y:S04]  /*3c110*/  LDL.LU R13, [R1+0x4f0] ;  /* 0x0004f000010d7983 */ /* 0x000ee80000300800 */
[----:B------:R-:W3:Y:S04]  /*3c120*/  LDL.LU R12, [R1+0x50c] ;  /* 0x00050c00010c7983 */ /* 0x000ee80000300800 */
[----:B------:R-:W3:Y:S04]  /*3c130*/  LDL.LU R0, [R1+0x510] ;  /* 0x0005100001007983 */ /* 0x000ee80000300800 */
[----:B------:R1:W-:Y:S04]  /*3c140*/  LDGSTS.E [R124+0x16400], desc[UR22][R126.64], P3 ;  /* 0x164000007e7c7fae */ /* 0x0003e800099a1016 */
[----:B------:R-:W3:Y:S04]  /*3c150*/  LDL.LU R126, [R1+0x46c] ;  /* 0x00046c00017e7983 */ /* 0x000ee80000300800 */
[----:B------:R-:W1:Y:S01]  /*3c160*/  LDL.LU R127, [R1+0x470] ;  /* 0x00047000017f7983 */ /* 0x000e620000300800 */
[----:B----4-:R-:W-:-:S04]  /*3c170*/  IADD3 R238, P5, PT, R238, UR13, RZ ;  /* 0x0000000deeee7c10 */ /* 0x010fc8000ffbe0ff */
[----:B------:R-:W-:Y:S02]  /*3c180*/  IADD3.X R246, PT, PT, R246, UR14, RZ, P5, !PT ;  /* 0x0000000ef6f67c10 */ /* 0x000fe4000affe4ff */
[----:B--2---:R-:W-:-:S04]  /*3c190*/  IADD3 R16, P5, PT, R16, UR13, RZ ;  /* 0x0000000d10107c10 */ /* 0x004fc8000ffbe0ff */
[----:B---3--:R-:W-:Y:S02]  /*3c1a0*/  IADD3.X R17, PT, PT, R17, UR14, RZ, P5, !PT ;  /* 0x0000000e11117c10 */ /* 0x008fe4000affe4ff */
[----:B-1----:R-:W-:-:S04]  /*3c1b0*/  IADD3 R127, P4, PT, R127, UR13, RZ ;  /* 0x0000000d7f7f7c10 */ /* 0x002fc8000ff9e0ff */
[----:B------:R-:W-:Y:S01]  /*3c1c0*/  IADD3.X R126, PT, PT, R126, UR14, RZ, P4, !PT ;  /* 0x0000000e7e7e7c10 */ /* 0x000fe2000a7fe4ff */
[----:B------:R1:W-:Y:S04]  /*3c1d0*/  STL [R1+0x470], R127 ;  /* 0x0004707f01007387 */ /* 0x0003e80000100800 */
[----:B------:R2:W-:Y:S01]  /*3c1e0*/  STL [R1+0x46c], R126 ;  /* 0x00046c7e01007387 */ /* 0x0005e20000100800 */
[----:B-1----:R-:W-:-:S04]  /*3c1f0*/  LOP3.LUT R127, R127, R126, RZ, 0x3c, !PT ;  /* 0x0000007e7f7f7212 */ /* 0x002fc800078e3cff */
[----:B--2---:R-:W-:-:S04]  /*3c200*/  LOP3.LUT R126, R127, R126, RZ, 0x3c, !PT ;  /* 0x0000007e7f7e7212 */ /* 0x004fc800078e3cff */
[----:B------:R-:W-:Y:S02]  /*3c210*/  LOP3.LUT R127, R127, R126, RZ, 0x3c, !PT ;  /* 0x0000007e7f7f7212 */ /* 0x000fe400078e3cff */
[----:B------:R-:W-:-:S03]  /*3c220*/  IADD3 R18, P4, PT, R18, UR13, RZ ;  /* 0x0000000d12127c10 */ /* 0x000fc6000ff9e0ff */
[----:B------:R1:W-:Y:S01]  /*3c230*/  LDGSTS.E [R124+0x16800], desc[UR22][R126.64], P3 ;  /* 0x168000007e7c7fae */ /* 0x0003e200099a1016 */
[----:B------:R-:W-:Y:S02]  /*3c240*/  IADD3.X R48, PT, PT, R48, UR14, RZ, P4, !PT ;  /* 0x0000000e30307c10 */ /* 0x000fe4000a7fe4ff */
[----:B------:R-:W-:Y:S01]  /*3c250*/  IADD3 R13, P4, PT, R13, UR13, RZ ;  /* 0x0000000d0d0d7c10 */ /* 0x000fe2000ff9e0ff */
[----:B------:R-:W-:Y:S01]  /*3c260*/  STL [R1+0x490], R238 ;  /* 0x000490ee01007387 */ /* 0x000fe20000100800 */
[----:B-1----:R-:W-:Y:S02]  /*3c270*/  IMAD.MOV.U32 R126, RZ, RZ, R238 ;  /* 0x000000ffff7e7224 */ /* 0x002fe400078e00ee */
[----:B------:R-:W-:Y:S01]  /*3c280*/  IMAD.MOV.U32 R127, RZ, RZ, R246 ;  /* 0x000000ffff7f7224 */ /* 0x000fe200078e00f6 */
[----:B------:R-:W-:-:S04]  /*3c290*/  IADD3 R0, P5, PT, R0, UR13, RZ ;  /* 0x0000000d00007c10 */ /* 0x000fc8000ffbe0ff */
[----:B------:R1:W-:Y:S01]  /*3c2a0*/  LDGSTS.E [R124+0x16c00], desc[UR22][R126.64], P3 ;  /* 0x16c000007e7c7fae */ /* 0x0003e200099a1016 */
[----:B------:R-:W-:-:S03]  /*3c2b0*/  IADD3.X R15, PT, PT, R15, UR14, RZ, P4, !PT ;  /* 0x0000000e0f0f7c10 */ /* 0x000fc6000a7fe4ff */
[----:B------:R-:W-:Y:S01]  /*3c2c0*/  STL [R1+0x48c], R246 ;  /* 0x00048cf601007387 */ /* 0x000fe20000100800 */
[----:B------:R-:W-:-:S03]  /*3c2d0*/  IADD3.X R12, PT, PT, R12, UR14, RZ, P5, !PT ;  /* 0x0000000e0c0c7c10 */ /* 0x000fc6000affe4ff */
[----:B------:R-:W-:Y:S01]  /*3c2e0*/  STL [R1+0x4b0], R18 ;  /* 0x0004b01201007387 */ /* 0x000fe20000100800 */
[----:B-1----:R-:W-:Y:S02]  /*3c2f0*/  IMAD.MOV.U32 R126, RZ, RZ, R18 ;  /* 0x000000ffff7e7224 */ /* 0x002fe400078e0012 */
[----:B------:R-:W-:Y:S01]  /*3c300*/  IMAD.MOV.U32 R127, RZ, RZ, R48 ;  /* 0x000000ffff7f7224 */ /* 0x000fe200078e0030 */
[----:B------:R-:W-:Y:S04]  /*3c310*/  STL [R1+0x4ac], R48 ;  /* 0x0004ac3001007387 */ /* 0x000fe80000100800 */
[----:B------:R1:W-:Y:S04]  /*3c320*/  LDGSTS.E [R124+0x17000], desc[UR22][R126.64], P3 ;  /* 0x170000007e7c7fae */ /* 0x0003e800099a1016 */
[----:B------:R-:W-:Y:S04]  /*3c330*/  STL [R1+0x4d0], R16 ;  /* 0x0004d01001007387 */ /* 0x000fe80000100800 */
[----:B------:R2:W-:Y:S01]  /*3c340*/  STL [R1+0x4cc], R17 ;  /* 0x0004cc1101007387 */ /* 0x0005e20000100800 */
[----:B-1----:R-:W-:-:S02]  /*3c350*/  IMAD.MOV.U32 R126, RZ, RZ, R16 ;  /* 0x000000ffff7e7224 */ /* 0x002fc400078e0010 */
[----:B------:R-:W-:Y:S01]  /*3c360*/  IMAD.MOV.U32 R127, RZ, RZ, R17 ;  /* 0x000000ffff7f7224 */ /* 0x000fe200078e0011 */
[----:B------:R1:W-:Y:S04]  /*3c370*/  STL [R1+0x4f0], R13 ;  /* 0x0004f00d01007387 */ /* 0x0003e80000100800 */
[----:B------:R3:W-:Y:S04]  /*3c380*/  STL [R1+0x4ec], R15 ;  /* 0x0004ec0f01007387 */ /* 0x0007e80000100800 */
[----:B------:R-:W-:Y:S04]  /*3c390*/  STL [R1+0x510], R0 ;  /* 0x0005100001007387 */ /* 0x000fe80000100800 */
[----:B------:R4:W-:Y:S04]  /*3c3a0*/  LDGSTS.E [R124+0x17400], desc[UR22][R126.64], P3 ;  /* 0x174000007e7c7fae */ /* 0x0009e800099a1016 */
[----:B------:R1:W-:Y:S04]  /*3c3b0*/  STL [R1+0x50c], R12 ;  /* 0x00050c0c01007387 */ /* 0x0003e80000100800 */
[----:B--2---:R-:W2:Y:S01]  /*3c3c0*/  LDL.LU R17, [R1+0x14] ;  /* 0x0000140001117983 */ /* 0x004ea20000300800 */
[----:B----4-:R-:W-:-:S02]  /*3c3d0*/  IMAD.MOV.U32 R126, RZ, RZ, R13 ;  /* 0x000000ffff7e7224 */ /* 0x010fc400078e000d */
[----:B------:R-:W-:Y:S01]  /*3c3e0*/  IMAD.MOV.U32 R127, RZ, RZ, R15 ;  /* 0x000000ffff7f7224 */ /* 0x000fe200078e000f */
[----:B-1----:R-:W4:Y:S04]  /*3c3f0*/  LDL.LU R13, [R1+0x18] ;  /* 0x00001800010d7983 */ /* 0x002f280000300800 */
[----:B------:R1:W-:Y:S04]  /*3c400*/  LDGSTS.E [R124+0x17800], desc[UR22][R126.64], P3 ;  /* 0x178000007e7c7fae */ /* 0x0003e800099a1016 */
[----:B---3--:R-:W3:Y:S01]  /*3c410*/  LDL.LU R15, [R1+0x34] ;  /* 0x00003400010f7983 */ /* 0x008ee20000300800 */
[----:B-1----:R-:W-:-:S03]  /*3c420*/  IMAD.MOV.U32 R127, RZ, RZ, R12 ;  /* 0x000000ffff7f7224 */ /* 0x002fc600078e000c */
[----:B------:R-:W2:Y:S04]  /*3c430*/  LDL.LU R12, [R1+0x38] ;  /* 0x00003800010c7983 */ /* 0x000ea80000300800 */
[----:B------:R-:W2:Y:S04]  /*3c440*/  LDL.LU R48, [R1+0x54] ;  /* 0x0000540001307983 */ /* 0x000ea80000300800 */
[----:B------:R-:W2:Y:S01]  /*3c450*/  LDL.LU R18, [R1+0x58] ;  /* 0x0000580001127983 */ /* 0x000ea20000300800 */
[----:B------:R-:W-:Y:S01]  /*3c460*/  IADD3 R81, P4, PT, R81, UR13, RZ ;  /* 0x0000000d51517c10 */ /* 0x000fe2000ff9e0ff */
[----:B------:R-:W-:Y:S01]  /*3c470*/  IMAD.MOV.U32 R126, RZ, RZ, R0 ;  /* 0x000000ffff7e7224 */ /* 0x000fe200078e0000 */
[----:B------:R-:W-:-:S02]  /*3c480*/  LOP3.LUT R0, R14, 0x20, RZ, 0x3c, !PT ;  /* 0x000000200e007812 */ /* 0x000fc400078e3cff */
[----:B------:R-:W-:Y:S02]  /*3c490*/  IADD3.X R82, PT, PT, R82, UR14, RZ, P4, !PT ;  /* 0x0000000e52527c10 */ /* 0x000fe4000a7fe4ff */
[----:B------:R-:W-:Y:S01]  /*3c4a0*/  IADD3 R89, P5, PT, R89, UR13, RZ ;  /* 0x0000000d59597c10 */ /* 0x000fe2000ffbe0ff */
[----:B------:R1:W-:Y:S01]  /*3c4b0*/  LDGSTS.E [R124+0x17c00], desc[UR22][R126.64], P3 ;  /* 0x17c000007e7c7fae */ /* 0x0003e200099a1016 */
[----:B------:R-:W-:Y:S02]  /*3c4c0*/  IADD3 R11, P4, PT, R11, UR13, RZ ;  /* 0x0000000d0b0b7c10 */ /* 0x000fe4000ff9e0ff */
[----:B------:R-:W-:Y:S02]  /*3c4d0*/  IADD3.X R90, PT, PT, R90, UR14, RZ, P5, !PT ;  /* 0x0000000e5a5a7c10 */ /* 0x000fe4000affe4ff */
[----:B------:R-:W-:Y:S01]  /*3c4e0*/  IADD3.X R9, PT, PT, R9, UR14, RZ, P4, !PT ;  /* 0x0000000e09097c10 */ /* 0x000fe2000a7fe4ff */
[----:B-1----:R-:W-:Y:S02]  /*3c4f0*/  VIADD R124, R0, UR5 ;  /* 0x00000005007c7c36 */ /* 0x002fe40008000000 */
[----:B------:R-:W-:-:S02]  /*3c500*/  IMAD.MOV.U32 R126, RZ, RZ, R81 ;  /* 0x000000ffff7e7224 */ /* 0x000fc400078e0051 */
[----:B------:R-:W-:Y:S01]  /*3c510*/  IMAD.MOV.U32 R127, RZ, RZ, R82 ;  /* 0x000000ffff7f7224 */ /* 0x000fe200078e0052 */
[----:B------:R-:W-:Y:S01]  /*3c520*/  IADD3 R10, P5, PT, R10, UR13, RZ ;  /* 0x0000000d0a0a7c10 */ /* 0x000fe2000ffbe0ff */
[----:B------:R-:W2:Y:S04]  /*3c530*/  LDL.LU R0, [R1+0x78] ;  /* 0x0000780001007983 */ /* 0x000ea80000300800 */
[----:B------:R1:W-:Y:S01]  /*3c540*/  LDGSTS.E [R124+0x100], desc[UR22][R126.64], P3 ;  /* 0x001000007e7c7fae */ /* 0x0003e200099a1016 */
[----:B------:R-:W-:Y:S02]  /*3c550*/  IADD3.X R8, PT, PT, R8, UR14, RZ, P5, !PT ;  /* 0x0000000e08087c10 */ /* 0x000fe4000affe4ff */
[----:B------:R-:W-:Y:S01]  /*3c560*/  IADD3 R7, P4, PT, R7, UR13, RZ ;  /* 0x0000000d07077c10 */ /* 0x000fe2000ff9e0ff */
[----:B------:R-:W2:Y:S01]  /*3c570*/  LDL.LU R16, [R1+0x98] ;  /* 0x0000980001107983 */ /* 0x000ea20000300800 */
[----:B-1----:R-:W-:-:S02]  /*3c580*/  IMAD.MOV.U32 R126, RZ, RZ, R89 ;  /* 0x000000ffff7e7224 */ /* 0x002fc400078e0059 */
        /* <DEDUP_REMOVED lines=93> */
[----:B----4-:R-:W-:Y:S01]  /*3cb60*/  IADD3 R13, P5, PT, R13, UR13, RZ ;  /* 0x0000000d0d0d7c10 */ /* 0x010fe2000ffbe0ff */
[----:B-1----:R-:W-:Y:S02]  /*3cb70*/  IMAD.MOV.U32 R126, RZ, RZ, R235 ;  /* 0x000000ffff7e7224 */ /* 0x002fe400078e00eb */
[----:B------:R-:W-:-:S05]  /*3cb80*/  IMAD.MOV.U32 R127, RZ, RZ, R234 ;  /* 0x000000ffff7f7224 */ /* 0x000fca00078e00ea */
[----:B------:R1:W-:Y:S01]  /*3cb90*/  LDGSTS.E [R124+0x5100], desc[UR22][R126.64], P3 ;  /* 0x051000007e7c7fae */ /* 0x0003e200099a1016 */
[----:B--2---:R-:W-:Y:S02]  /*3cba0*/  IADD3.X R17, PT, PT, R17, UR14, RZ, P5, !PT ;  /* 0x0000000e11117c10 */ /* 0x004fe4000affe4ff */
[----:B------:R-:W-:Y:S01]  /*3cbb0*/  IADD3 R12, P4, PT, R12, UR13, RZ ;  /* 0x0000000d0c0c7c10 */ /* 0x000fe2000ff9e0ff */
[----:B-1----:R-:W-:Y:S02]  /*3cbc0*/  IMAD.MOV.U32 R126, RZ, RZ, R243 ;  /* 0x000000ffff7e7224 */ /* 0x002fe400078e00f3 */
[----:B------:R-:W-:-:S05]  /*3cbd0*/  IMAD.MOV.U32 R127, RZ, RZ, R242 ;  /* 0x000000ffff7f7224 */ /* 0x000fca00078e00f2 */
[----:B------:R1:W-:Y:S01]  /*3cbe0*/  LDGSTS.E [R124+0x5500], desc[UR22][R126.64], P3 ;  /* 0x055000007e7c7fae */ /* 0x0003e200099a1016 */
[----:B---3--:R-:W-:-:S03]  /*3cbf0*/  IADD3.X R15, PT, PT, R15, UR14, RZ, P4, !PT ;  /* 0x0000000e0f0f7c10 */ /* 0x008fc6000a7fe4ff */
[----:B------:R2:W-:Y:S01]  /*3cc00*/  STL [R1+0x18], R13 ;  /* 0x0000180d01007387 */ /* 0x0005e20000100800 */
[----:B-1----:R-:W-:Y:S02]  /*3cc10*/  IMAD.MOV.U32 R126, RZ, RZ, R251 ;  /* 0x000000ffff7e7224 */ /* 0x002fe400078e00fb */
[----:B------:R-:W-:Y:S01]  /*3cc20*/  IMAD.MOV.U32 R127, RZ, RZ, R250 ;  /* 0x000000ffff7f7224 */ /* 0x000fe200078e00fa */
[----:B------:R1:W-:Y:S01]  /*3cc30*/  STL [R1+0x14], R17 ;  /* 0x0000141101007387 */ /* 0x0003e20000100800 */
[----:B------:R-:W-:-:S03]  /*3cc40*/  IADD3 R18, P5, PT, R18, UR13, RZ ;  /* 0x0000000d12127c10 */ /* 0x000fc6000ffbe0ff */
[----:B------:R3:W-:Y:S01]  /*3cc50*/  LDGSTS.E [R124+0x5900], desc[UR22][R126.64], P3 ;  /* 0x059000007e7c7fae */ /* 0x0007e200099a1016 */
[----:B------:R-:W-:Y:S01]  /*3cc60*/  IADD3.X R48, PT, PT, R48, UR14, RZ, P5, !PT ;  /* 0x0000000e30307c10 */ /* 0x000fe2000affe4ff */
        /* <DEDUP_REMOVED lines=334> */
[----:B------:R-:W-:-:S03]  /*3e150*/  IADD3.X R12, PT, PT, R12, UR14, RZ, P5, !PT ;  /* 0x0000000e0c0c7c10 */ /* 0x000fc6000affe4ff */
[----:B------:R-:W-:Y:S01]  /*3e160*/  STL [R1+0x498], R238 ;  /* 0x000498ee01007387 */ /* 0x000fe20000100800 */
[----:B-1----:R-:W-:Y:S02]  /*3e170*/  IMAD.MOV.U32 R126, RZ, RZ, R16 ;  /* 0x000000ffff7e7224 */ /* 0x002fe400078e0010 */
[----:B------:R-:W-:Y:S01]  /*3e180*/  IMAD.MOV.U32 R127, RZ, RZ, R17 ;  /* 0x000000ffff7f7224 */ /* 0x000fe200078e0011 */
[----:B------:R-:W-:Y:S04]  /*3e190*/  STL [R1+0x494], R246 ;  /* 0x000494f601007387 */ /* 0x000fe80000100800 */
[----:B------:R1:W-:Y:S04]  /*3e1a0*/  LDGSTS.E [R124+0x17500], desc[UR22][R126.64], P3 ;  /* 0x175000007e7c7fae */ /* 0x0003e800099a1016 */
[----:B------:R-:W-:Y:S04]  /*3e1b0*/  STL [R1+0x4b8], R18 ;  /* 0x0004b81201007387 */ /* 0x000fe80000100800 */
[----:B------:R-:W-:Y:S01]  /*3e1c0*/  STL [R1+0x4b4], R48 ;  /* 0x0004b43001007387 */ /* 0x000fe20000100800 */
[----:B-1----:R-:W-:-:S02]  /*3e1d0*/  IMAD.MOV.U32 R126, RZ, RZ, R13 ;  /* 0x000000ffff7e7224 */ /* 0x002fc400078e000d */
[----:B------:R-:W-:Y:S01]  /*3e1e0*/  IMAD.MOV.U32 R127, RZ, RZ, R15 ;  /* 0x000000ffff7f7224 */ /* 0x000fe200078e000f */
[----:B------:R-:W-:Y:S04]  /*3e1f0*/  STL [R1+0x4d8], R16 ;  /* 0x0004d81001007387 */ /* 0x000fe80000100800 */
[----:B------:R-:W-:Y:S04]  /*3e200*/  STL [R1+0x4d4], R17 ;  /* 0x0004d41101007387 */ /* 0x000fe80000100800 */
[----:B------:R-:W-:Y:S04]  /*3e210*/  STL [R1+0x4f8], R13 ;  /* 0x0004f80d01007387 */ /* 0x000fe80000100800 */
[----:B------:R-:W-:Y:S04]  /*3e220*/  STL [R1+0x4f4], R15 ;  /* 0x0004f40f01007387 */ /* 0x000fe80000100800 */
[----:B------:R1:W-:Y:S04]  /*3e230*/  LDGSTS.E [R124+0x17900], desc[UR22][R126.64], P3 ;  /* 0x179000007e7c7fae */ /* 0x0003e800099a1016 */
[----:B------:R2:W-:Y:S01]  /*3e240*/  STL [R1+0x518], R0 ;  /* 0x0005180001007387 */ /* 0x0005e20000100800 */
[----:B-1----:R-:W-:-:S02]  /*3e250*/  IMAD.MOV.U32 R126, RZ, RZ, R0 ;  /* 0x000000ffff7e7224 */ /* 0x002fc400078e0000 */
[----:B------:R-:W-:Y:S01]  /*3e260*/  IMAD.MOV.U32 R127, RZ, RZ, R12 ;  /* 0x000000ffff7f7224 */ /* 0x000fe200078e000c */
[----:B--2---:R-:W-:Y:S01]  /*3e270*/  LOP3.LUT R0, R14, 0x40, RZ, 0x3c, !PT ;  /* 0x000000400e007812 */ /* 0x004fe200078e3cff */
[----:B------:R1:W-:Y:S04]  /*3e280*/  STL [R1+0x514], R12 ;  /* 0x0005140c01007387 */ /* 0x0003e80000100800 */
[----:B------:R2:W-:Y:S02]  /*3e290*/  LDGSTS.E [R124+0x17d00], desc[UR22][R126.64], P3 ;  /* 0x17d000007e7c7fae */ /* 0x0005e400099a1016 */
[----:B--2---:R-:W-:Y:S02]  /*3e2a0*/  VIADD R124, R0, UR5 ;  /* 0x00000005007c7c36 */ /* 0x004fe40008000000 */
[----:B------:R-:W2:Y:S04]  /*3e2b0*/  LDL.LU R0, [R1] ;  /* 0x0000000001007983 */ /* 0x000ea80000300800 */
[----:B------:R-:W3:Y:S04]  /*3e2c0*/  LDL.LU R17, [R1+0x1c] ;  /* 0x00001c0001117983 */ /* 0x000ee80000300800 */
[----:B------:R-:W4:Y:S04]  /*3e2d0*/  LDL.LU R13, [R1+0x20] ;  /* 0x00002000010d7983 */ /* 0x000f280000300800 */
[----:B------:R-:W2:Y:S04]  /*3e2e0*/  LDL.LU R15, [R1+0x3c] ;  /* 0x00003c00010f7983 */ /* 0x000ea80000300800 */
[----:B-1----:R-:W2:Y:S04]  /*3e2f0*/  LDL.LU R12, [R1+0x40] ;  /* 0x00004000010c7983 */ /* 0x002ea80000300800 */
[----:B------:R-:W2:Y:S04]  /*3e300*/  LDL.LU R48, [R1+0x5c] ;  /* 0x00005c0001307983 */ /* 0x000ea80000300800 */
[----:B------:R-:W2:Y:S01]  /*3e310*/  LDL.LU R18, [R1+0x60] ;  /* 0x0000600001127983 */ /* 0x000ea20000300800 */
[----:B------:R-:W-:-:S02]  /*3e320*/  IADD3 R123, P4, PT, R123, UR13, RZ ;  /* 0x0000000d7b7b7c10 */ /* 0x000fc4000ff9e0ff */
[----:B------:R-:W-:Y:S02]  /*3e330*/  IADD3 R83, P5, PT, R83, UR13, RZ ;  /* 0x0000000d53537c10 */ /* 0x000fe4000ffbe0ff */
[----:B------:R-:W-:Y:S01]  /*3e340*/  IADD3.X R91, PT, PT, R91, UR14, RZ, P4, !PT ;  /* 0x0000000e5b5b7c10 */ /* 0x000fe2000a7fe4ff */
[----:B------:R-:W-:Y:S01]  /*3e350*/  IMAD.MOV.U32 R126, RZ, RZ, R123 ;  /* 0x000000ffff7e7224 */ /* 0x000fe200078e007b */
[----:B------:R-:W-:-:S03]  /*3e360*/  IADD3.X R84, PT, PT, R84, UR14, RZ, P5, !PT ;  /* 0x0000000e54547c10 */ /* 0x000fc6000affe4ff */
[----:B------:R-:W-:Y:S01]  /*3e370*/  IMAD.MOV.U32 R127, RZ, RZ, R91 ;  /* 0x000000ffff7f7224 */ /* 0x000fe200078e005b */
[----:B------:R-:W-:-:S04]  /*3e380*/  IADD3 R121, P4, PT, R121, UR13, RZ ;  /* 0x0000000d79797c10 */ /* 0x000fc8000ff9e0ff */
[----:B------:R1:W-:Y:S01]  /*3e390*/  LDGSTS.E [R124+0x200], desc[UR22][R126.64], P3 ;  /* 0x002000007e7c7fae */ /* 0x0003e200099a1016 */
[----:B------:R-:W-:Y:S02]  /*3e3a0*/  IADD3.X R102, PT, PT, R102, UR14, RZ, P4, !PT ;  /* 0x0000000e66667c10 */ /* 0x000fe4000a7fe4ff */
[----:B------:R-:W-:Y:S02]  /*3e3b0*/  IADD3 R103, P4, PT, R103, UR13, RZ ;  /* 0x0000000d67677c10 */ /* 0x000fe4000ff9e0ff */
[----:B------:R-:W-:Y:S01]  /*3e3c0*/  IADD3 R96, P5, PT, R96, UR13, RZ ;  /* 0x0000000d60607c10 */ /* 0x000fe2000ffbe0ff */
[----:B-1----:R-:W-:Y:S02]  /*3e3d0*/  IMAD.MOV.U32 R126, RZ, RZ, R83 ;  /* 0x000000ffff7e7224 */ /* 0x002fe400078e0053 */
[----:B------:R-:W-:Y:S01]  /*3e3e0*/  IMAD.MOV.U32 R127, RZ, RZ, R84 ;  /* 0x000000ffff7f7224 */ /* 0x000fe200078e0054 */
[----:B------:R-:W-:-:S04]  /*3e3f0*/  IADD3.X R114, PT, PT, R114, UR14, RZ, P4, !PT ;  /* 0x0000000e72727c10 */ /* 0x000fc8000a7fe4ff */
        /* <DEDUP_REMOVED lines=9> */
[----:B------:R-:W-:Y:S01]  /*3e490*/  IADD3 R133, P5, PT, R133, UR13, RZ ;  /* 0x0000000d85857c10 */ /* 0x000fe2000ffbe0ff */
[----:B------:R-:W-:Y:S01]  /*3e4a0*/  LDGSTS.E [R124+0xe00], desc[UR22][R96.64], P3 ;  /* 0x00e00000607c7fae */ /* 0x000fe200099a1016 */
[----:B-1----:R-:W-:Y:S02]  /*3e4b0*/  IMAD.MOV.U32 R126, RZ, RZ, R103 ;  /* 0x000000ffff7e7224 */ /* 0x002fe400078e0067 */
[----:B------:R-:W-:Y:S01]  /*3e4c0*/  IMAD.MOV.U32 R127, RZ, RZ, R114 ;  /* 0x000000ffff7f7224 */ /* 0x000fe200078e0072 */
[----:B------:R-:W-:-:S04]  /*3e4d0*/  IADD3.X R132, PT, PT, R132, UR14, RZ, P5, !PT ;  /* 0x0000000e84847c10 */ /* 0x000fc8000affe4ff */
[----:B------:R1:W-:Y:S01]  /*3e4e0*/  LDGSTS.E [R124+0x1200], desc[UR22][R126.64], P3 ;  /* 0x012000007e7c7fae */ /* 0x0003e200099a1016 */
[----:B------:R-:W-:-:S03]  /*3e4f0*/  IADD3 R141, P4, PT, R141, UR13, RZ ;  /* 0x0000000d8d8d7c10 */ /* 0x000fc6000ff9e0ff */
[----:B------:R-:W-:Y:S01]  /*3e500*/  LDGSTS.E [R124+0x1600], desc[UR22][R108.64], P3 ;  /* 0x016000006c7c7fae */ /* 0x000fe200099a1016 */
[----:B------:R-:W-:Y:S01]  /*3e510*/  IADD3.X R140, PT, PT, R140, UR14, RZ, P4, !PT ;  /* 0x0000000e8c8c7c10 */ /* 0x000fe2000a7fe4ff */
[----:B-1----:R-:W-:Y:S02]  /*3e520*/  IMAD.MOV.U32 R126, RZ, RZ, R115 ;  /* 0x000000ffff7e7224 */ /* 0x002fe400078e0073 */
[----:B------:R-:W-:Y:S01]  /*3e530*/  IMAD.MOV.U32 R127, RZ, RZ, R119 ;  /* 0x000000ffff7f7224 */ /* 0x000fe200078e0077 */
[----:B------:R-:W-:-:S04]  /*3e540*/  IADD3 R149, P5, PT, R149, UR13, RZ ;  /* 0x0000000d95957c10 */ /* 0x000fc8000ffbe0ff */
        /* <DEDUP_REMOVED lines=71> */
[----:B---3--:R-:W-:-:S03]  /*3e9c0*/  IADD3.X R17, PT, PT, R17, UR14, RZ, P5, !PT ;  /* 0x0000000e11117c10 */ /* 0x008fc6000affe4ff */
[----:B------:R2:W-:Y:S01]  /*3e9d0*/  STL [R1], R0 ;  /* 0x0000000001007387 */ /* 0x0005e20000100800 */
[----:B-1----:R-:W-:Y:S02]  /*3e9e0*/  IMAD.MOV.U32 R126, RZ, RZ, R245 ;  /* 0x000000ffff7e7224 */ /* 0x002fe400078e00f5 */
[----:B------:R-:W-:Y:S01]  /*3e9f0*/  IMAD.MOV.U32 R127, RZ, RZ, R244 ;  /* 0x000000ffff7f7224 */ /* 0x000fe200078e00f4 */
[----:B------:R1:W-:Y:S04]  /*3ea00*/  STL [R1+0x20], R13 ;  /* 0x0000200d01007387 */ /* 0x0003e80000100800 */
[----:B------:R3:W-:Y:S01]  /*3ea10*/  LDGSTS.E [R124+0x5600], desc[UR22][R126.64], P3 ;  /* 0x056000007e7c7fae */ /* 0x0007e200099a1016 */
[----:B------:R-:W-:Y:S02]  /*3ea20*/  IADD3 R12, P4, PT, R12, UR13, RZ ;  /* 0x0000000d0c0c7c10 */ /* 0x000fe4000ff9e0ff */
[----:B------:R-:W-:-:S02]  /*3ea30*/  IADD3 R18, P5, PT, R18, UR13, RZ ;  /* 0x0000000d12127c10 */ /* 0x000fc4000ffbe0ff */
[----:B------:R-:W-:Y:S01]  /*3ea40*/  IADD3.X R15, PT, PT, R15, UR14, RZ, P4, !PT ;  /* 0x0000000e0f0f7c10 */ /* 0x000fe2000a7fe4ff */
[----:B---3--:R-:W-:Y:S02]  /*3ea50*/  IMAD.MOV.U32 R126, RZ, RZ, R0 ;  /* 0x000000ffff7e7224 */ /* 0x008fe400078e0000 */
[----:B------:R-:W-:Y:S01]  /*3ea60*/  IMAD.MOV.U32 R127, RZ, RZ, R252 ;  /* 0x000000ffff7f7224 */ /* 0x000fe200078e00fc */
[----:B--2---:R-:W2:Y:S04]  /*3ea70*/  LDL.LU R0, [R1+0x80] ;  /* 0x0000800001007983 */ /* 0x004ea80000300800 */
[----:B------:R3:W-:Y:S04]  /*3ea80*/  STL [R1+0x1c], R17 ;  /* 0x00001c1101007387 */ /* 0x0007e80000100800 */
[----:B------:R4:W-:Y:S04]  /*3ea90*/  LDGSTS.E [R124+0x5a00], desc[UR22][R126.64], P3 ;  /* 0x05a000007e7c7fae */ /* 0x0009e800099a1016 */
[----:B------:R-:W2:Y:S01]  /*3eaa0*/  LDL.LU R16, [R1+0xa0] ;  /* 0x0000a00001107983 */ /* 0x000ea20000300800 */
[----:B------:R-:W-:Y:S01]  /*3eab0*/  IADD3.X R48, PT, PT, R48, UR14, RZ, P5, !PT ;  /* 0x0000000e30307c10 */ /* 0x000fe2000affe4ff */
[----:B----4-:R-:W-:-:S02]  /*3eac0*/  IMAD.MOV.U32 R126, RZ, RZ, R13 ;  /* 0x000000ffff7e7224 */ /* 0x010fc400078e000d */
[----:B------:R-:W-:Y:S01]  /*3ead0*/  IMAD.MOV.U32 R127, RZ, RZ, R17 ;  /* 0x000000ffff7f7224 */ /* 0x000fe200078e0011 */
[----:B-1----:R-:W4:Y:S04]  /*3eae0*/  LDL.LU R13, [R1+0x7c] ;  /* 0x00007c00010d7983 */ /* 0x002f280000300800 */
[----:B---3--:R-:W3:Y:S04]  /*3eaf0*/  LDL.LU R17, [R1+0x9c] ;  /* 0x00009c0001117983 */ /* 0x008ee80000300800 */
[----:B------:R1:W-:Y:S04]  /*3eb00*/  LDGSTS.E [R124+0x5e00], desc[UR22][R126.64], P3 ;  /* 0x05e000007e7c7fae */ /* 0x0003e800099a1016 */
[----:B------:R1:W-:Y:S04]  /*3eb10*/  STL [R1+0x40], R12 ;  /* 0x0000400c01007387 */ /* 0x0003e80000100800 */
[----:B------:R1:W-:Y:S02]  /*3eb20*/  STL [R1+0x3c], R15 ;  /* 0x00003c0f01007387 */ /* 0x0003e40000100800 */
[----:B-1----:R-:W-:-:S02]  /*3eb30*/  IMAD.MOV.U32 R126, RZ, RZ, R12 ;  /* 0x000000ffff7e7224 */ /* 0x002fc400078e000c */
[----:B------:R-:W-:Y:S01]  /*3eb40*/  IMAD.MOV.U32 R127, RZ, RZ, R15 ;  /* 0x000000ffff7f7224 */ /* 0x000fe200078e000f */
[----:B------:R1:W-:Y:S04]  /*3eb50*/  STL [R1+0x60], R18 ;  /* 0x0000601201007387 */ /* 0x0003e80000100800 */
[----:B------:R-:W3:Y:S04]  /*3eb60*/  LDL.LU R12, [R1+0xc0] ;  /* 0x0000c000010c7983 */ /* 0x000ee80000300800 */
[----:B------:R1:W-:Y:S04]  /*3eb70*/  STL [R1+0x5c], R48 ;  /* 0x00005c3001007387 */ /* 0x0003e80000100800 */
[----:B------:R1:W-:Y:S04]  /*3eb80*/  LDGSTS.E [R124+0x6200], desc[UR22][R126.64], P3 ;  /* 0x062000007e7c7fae */ /* 0x0003e800099a1016 */
[----:B------:R-:W3:Y:S01]  /*3eb90*/  LDL.LU R15, [R1+0xe0] ;  /* 0x0000e000010f7983 */ /* 0x000ee20000300800 */
[----:B-1----:R-:W-:-:S03]  /*3eba0*/  IMAD.MOV.U32 R126, RZ, RZ, R18 ;  /* 0x000000ffff7e7224 */ /* 0x002fc600078e0012 */
[----:B------:R-:W3:Y:S01]  /*3ebb0*/  LDL.LU R18, [R1+0xbc] ;  /* 0x0000bc0001127983 */ /* 0x000ee20000300800 */
[----:B------:R-:W-:-:S03]  /*3ebc0*/  IMAD.MOV.U32 R127, RZ, RZ, R48 ;  /* 0x000000ffff7f7224 */ /* 0x000fc600078e0030 */
[----:B------:R-:W3:Y:S04]  /*3ebd0*/  LDL.LU R48, [R1+0xdc] ;  /* 0x0000dc0001307983 */ /* 0x000ee80000300800 */
[----:B------:R1:W-:Y:S01]  /*3ebe0*/  LDGSTS.E [R124+0x6600], desc[UR22][R126.64], P3 ;  /* 0x066000007e7c7fae */ /* 0x0003e200099a1016 */
[----:B--2---:R-:W-:-:S05]  /*3ebf0*/  IADD3 R0, P4, PT, R0, UR13, RZ ;  /* 0x0000000d00007c10 */ /* 0x004fca000ff9e0ff */
[----:B------:R2:W-:Y:S01]  /*3ec00*/  STL [R1+0x80], R0 ;  /* 0x0000800001007387 */ /* 0x0005e20000100800 */
[----:B-1----:R-:W-:Y:S01]  /*3ec10*/  IMAD.MOV.U32 R126, RZ, RZ, R0 ;  /* 0x000000ffff7e7224 */ /* 0x002fe200078e0000 */
[----:B------:R-:W-:Y:S02]  /*3ec20*/  IADD3 R16, P5, PT, R16, UR13, RZ ;  /* 0x0000000d10107c10 */ /* 0x000fe4000ffbe0ff */
[----:B----4-:R-:W-:Y:S02]  /*3ec30*/  IADD3.X R13, PT, PT, R13, UR14, RZ, P4, !PT ;  /* 0x0000000e0d0d7c10 */ /* 0x010fe4000a7fe4ff */
[----:B---3--:R-:W-:-:S03]  /*3ec40*/  IADD3.X R17, PT, PT, R17, UR14, RZ, P5, !PT ;  /* 0x0000000e11117c10 */ /* 0x008fc6000affe4ff */
[----:B------:R-:W-:Y:S01]  /*3ec50*/  IMAD.MOV.U32 R127, RZ, RZ, R13 ;  /* 0x000000ffff7f7224 */ /* 0x000fe200078e000d */
[----:B------:R1:W-:Y:S04]  /*3ec60*/  STL [R1+0x7c], R13 ;  /* 0x00007c0d01007387 */ /* 0x0003e80000100800 */
[----:B------:R3:W-:Y:S04]  /*3ec70*/  STL [R1+0xa0], R16 ;  /* 0x0000a01001007387 */ /* 0x0007e80000100800 */
[----:B--2---:R-:W2:Y:S04]  /*3ec80*/  LDL.LU R0, [R1+0x100] ;  /* 0x0001000001007983 */ /* 0x004ea80000300800 */
[----:B------:R4:W-:Y:S04]  /*3ec90*/  STL [R1+0x9c], R17 ;  /* 0x00009c1101007387 */ /* 0x0009e80000100800 */
[----:B------:R4:W-:Y:S04]  /*3eca0*/  LDGSTS.E [R124+0x6a00], desc[UR22][R126.64], P3 ;  /* 0x06a000007e7c7fae */ /* 0x0009e800099a1016 */
[----:B-1----:R-:W2:Y:S01]  /*3ecb0*/  LDL.LU R13, [R1+0x120] ;  /* 0x00012000010d7983 */ /* 0x002ea20000300800 */
[----:B------:R-:W-:Y:S01]  /*3ecc0*/  IADD3 R12, P4, PT, R12, UR13, RZ ;  /* 0x0000000d0c0c7c10 */ /* 0x000fe2000ff9e0ff */
[----:B----4-:R-:W-:-:S02]  /*3ecd0*/  IMAD.MOV.U32 R126, RZ, RZ, R16 ;  /* 0x000000ffff7e7224 */ /* 0x010fc400078e0010 */
[----:B------:R-:W-:Y:S01]  /*3ece0*/  IMAD.MOV.U32 R127, RZ, RZ, R17 ;  /* 0x000000ffff7f7224 */ /* 0x000fe200078e0011 */
[----:B---3--:R-:W3:Y:S01]  /*3ecf0*/  LDL.LU R16, [R1+0xfc] ;  /* 0x0000fc0001107983 */ /* 0x008ee20000300800 */
        /* <DEDUP_REMOVED lines=19> */
[----:B--2---:R-:W-:-:S05]  /*3ee30*/  IADD3 R0, P4, PT, R0, UR13, RZ ;  /* 0x0000000d00007c10 */ /* 0x004fca000ff9e0ff */
[----:B------:R2:W-:Y:S01]  /*3ee40*/  STL [R1+0x100], R0 ;  /* 0x0001000001007387 */ /* 0x0005e20000100800 */
[----:B-1----:R-:W-:Y:S01]  /*3ee50*/  IMAD.MOV.U32 R126, RZ, RZ, R0 ;  /* 0x000000ffff7e7224 */ /* 0x002fe200078e0000 */
[----:B------:R-:W-:Y:S02]  /*3ee60*/  IADD3 R13, P5, PT, R13, UR13, RZ ;  /* 0x0000000d0d0d7c10 */ /* 0x000fe4000ffbe0ff */
[----:B---3--:R-:W-:Y:S02]  /*3ee70*/  IADD3.X R16, PT, PT, R16, UR14, RZ, P4, !PT ;  /* 0x0000000e10107c10 */ /* 0x008fe4000a7fe4ff */
[----:B----4-:R-:W-:-:S03]  /*3ee80*/  IADD3.X R17, PT, PT, R17, UR14, RZ, P5, !PT ;  /* 0x0000000e11117c10 */ /* 0x010fc6000affe4ff */
        /* <DEDUP_REMOVED lines=8> */
[----:B---3--:R-:W-:-:S02]  /*3ef10*/  IMAD.MOV.U32 R126, RZ, RZ, R13 ;  /* 0x000000ffff7e7224 */ /* 0x008fc400078e000d */
[----:B------:R-:W-:Y:S01]  /*3ef20*/  IMAD.MOV.U32 R127, RZ, RZ, R17 ;  /* 0x000000ffff7f7224 */ /* 0x000fe200078e0011 */
[----:B------:R-:W3:Y:S01]  /*3ef30*/  LDL.LU R13, [R1+0x17c] ;  /* 0x00017c00010d7983 */ /* 0x000ee20000300800 */
        /* <DEDUP_REMOVED lines=128> */
[----:B-1----:R-:W-:Y:S01]  /*3f740*/  IMAD.MOV.U32 R126, RZ, RZ, R0 ;  /* 0x000000ffff7e7224 */ /* 0x002fe200078e0000 */
[----:B------:R-:W-:Y:S01]  /*3f750*/  STL [R1+0x300], R0 ;  /* 0x0003000001007387 */ /* 0x000fe20000100800 */
[----:B------:R-:W-:Y:S02]  /*3f760*/  IADD3 R13, P5, PT, R13, UR13, RZ ;  /* 0x0000000d0d0d7c10 */ /* 0x000fe4000ffbe0ff */
[----:B---3--:R-:W-:Y:S02]  /*3f770*/  IADD3.X R16, PT, PT, R16, UR14, RZ, P4, !PT ;  /* 0x0000000e10107c10 */ /* 0x008fe4000a7fe4ff */
        /* <DEDUP_REMOVED lines=57> */
[----:B------:R2:W-:Y:S01]  /*3fb10*/  STL [R1+0x3e0], R238 ;  /* 0x0003e0ee01007387 */ /* 0x0005e20000100800 */
        /* <DEDUP_REMOVED lines=67> */
[----:B------:R1:W-:Y:S01]  /*3ff50*/  STL [R1+0x49c], R238 ;  /* 0x00049cee01007387 */ /* 0x0003e20000100800 */
[----:B------:R-:W-:-:S03]  /*3ff60*/  IADD3 R0, P5, PT, R0, UR13, RZ ;  /* 0x0000000d00007c10 */ /* 0x000fc6000ffbe0ff */
[----:B------:R2:W-:Y:S01]  /*3ff70*/  LDGSTS.E [R124+0x16e00], desc[UR22][R126.64], P3 ;  /* 0x16e000007e7c7fae */ /* 0x0005e200099a1016 */
[----:B------:R-:W-:-:S03]  /*3ff80*/  IADD3.X R15, PT, PT, R15, UR14, RZ, P4, !PT ;  /* 0x0000000e0f0f7c10 */ /* 0x000fc6000a7fe4ff */
[----:B-1----:R-:W3:Y:S01]  /*3ff90*/  LDL.LU R238, [R1+0xd40] ;  /* 0x000d400001ee7983 */ /* 0x002ee20000300800 */
[----:B------:R-:W-:-:S03]  /*3ffa0*/  IADD3.X R12, PT, PT, R12, UR14, RZ, P5, !PT ;  /* 0x0000000e0c0c7c10 */ /* 0x000fc6000affe4ff */
[----:B------:R-:W4:Y:S01]  /*3ffb0*/  LDL.LU R246, [R1+0xd3c] ;  /* 0x000d3c0001f67983 */ /* 0x000f220000300800 */
[----:B--2---:R-:W-:Y:S02]  /*3ffc0*/  IMAD.MOV.U32 R126, RZ, RZ, R18 ;  /* 0x000000ffff7e7224 */ /* 0x004fe400078e0012 */
[----:B------:R-:W-:Y:S01]  /*3ffd0*/  IMAD.MOV.U32 R127, RZ, RZ, R48 ;  /* 0x000000ffff7f7224 */ /* 0x000fe200078e0030 */
[----:B------:R1:W-:Y:S04]  /*3ffe0*/  STL [R1+0x4c0], R18 ;  /* 0x0004c01201007387 */ /* 0x0003e80000100800 */
[----:B------:R-:W-:Y:S04]  /*3fff0*/  STL [R1+0x4bc], R48 ;  /* 0x0004bc3001007387 */ /* 0x000fe80000100800 */
[----:B------:R2:W-:Y:S04]  /*40000*/  LDGSTS.E [R124+0x17200], desc[UR22][R126.64], P3 ;  /* 0x172000007e7c7fae */ /* 0x0005e800099a1016 */
[----:B------:R-:W-:Y:S04]  /*40010*/  STL [R1+0x4e0], R16 ;  /* 0x0004e01001007387 */ /* 0x000fe80000100800 */
[----:B------:R-:W-:Y:S01]  /*40020*/  STL [R1+0x4dc], R17 ;  /* 0x0004dc1101007387 */ /* 0x000fe20000100800 */
[----:B--2---:R-:W-:-:S02]  /*40030*/  IMAD.MOV.U32 R126, RZ, RZ, R16 ;  /* 0x000000ffff7e7224 */ /* 0x004fc400078e0010 */
[----:B------:R-:W-:Y:S01]  /*40040*/  IMAD.MOV.U32 R127, RZ, RZ, R17 ;  /* 0x000000ffff7f7224 */ /* 0x000fe200078e0011 */
[----:B------:R2:W-:Y:S04]  /*40050*/  STL [R1+0x500], R13 ;  /* 0x0005000d01007387 */ /* 0x0005e80000100800 */
[----:B------:R1:W-:Y:S04]  /*40060*/  STL [R1+0x4fc], R15 ;  /* 0x0004fc0f01007387 */ /* 0x0003e80000100800 */
[----:B------:R1:W-:Y:S04]  /*40070*/  STL [R1+0x520], R0 ;  /* 0x0005200001007387 */ /* 0x0003e80000100800 */
[----:B------:R2:W-:Y:S04]  /*40080*/  LDGSTS.E [R124+0x17600], desc[UR22][R126.64], P3 ;  /* 0x176000007e7c7fae */ /* 0x0005e800099a1016 */
[----:B------:R2:W-:Y:S04]  /*40090*/  STL [R1+0x51c], R12 ;  /* 0x00051c0c01007387 */ /* 0x0005e80000100800 */
[----:B-1----:R-:W3:Y:S01]  /*400a0*/  LDL.LU R18, [R1+0x4] ;  /* 0x0000040001127983 */ /* 0x002ee20000300800 */
[----:B--2---:R-:W-:-:S02]  /*400b0*/  IMAD.MOV.U32 R126, RZ, RZ, R13 ;  /* 0x000000ffff7e7224 */ /* 0x004fc400078e000d */
[----:B------:R-:W-:Y:S01]  /*400c0*/  IMAD.MOV.U32 R127, RZ, RZ, R15 ;  /* 0x000000ffff7f7224 */ /* 0x000fe200078e000f */
[----:B------:R-:W2:Y:S04]  /*400d0*/  LDL.LU R13, [R1+0x8] ;  /* 0x00000800010d7983 */ /* 0x000ea80000300800 */
[----:B------:R1:W-:Y:S04]  /*400e0*/  LDGSTS.E [R124+0x17a00], desc[UR22][R126.64], P3 ;  /* 0x17a000007e7c7fae */ /* 0x0003e800099a1016 */
[----:B------:R-:W2:Y:S04]  /*400f0*/  LDL.LU R48, [R1+0x24] ;  /* 0x0000240001307983 */ /* 0x000ea80000300800 */
[----:B------:R-:W2:Y:S01]  /*40100*/  LDL.LU R15, [R1+0x28] ;  /* 0x00002800010f7983 */ /* 0x000ea20000300800 */
[----:B-1----:R-:W-:Y:S01]  /*40110*/  IMAD.MOV.U32 R126, RZ, RZ, R0 ;  /* 0x000000ffff7e7224 */ /* 0x002fe200078e0000 */
[----:B------:R-:W-:Y:S01]  /*40120*/  LOP3.LUT R0, R14, 0x60, RZ, 0x3c, !PT ;  /* 0x000000600e007812 */ /* 0x000fe200078e3cff */
[----:B------:R-:W-:-:S02]  /*40130*/  IMAD.MOV.U32 R127, RZ, RZ, R12 ;  /* 0x000000ffff7f7224 */ /* 0x000fc400078e000c */
[----:B------:R-:W2:Y:S04]  /*40140*/  LDL.LU R12, [R1+0x44] ;  /* 0x00004400010c7983 */ /* 0x000ea80000300800 */
[----:B------:R1:W-:Y:S02]  /*40150*/  LDGSTS.E [R124+0x17e00], desc[UR22][R126.64], P3 ;  /* 0x17e000007e7c7fae */ /* 0x0003e400099a1016 */
[----:B-1----:R-:W-:Y:S02]  /*40160*/  VIADD R124, R0, UR5 ;  /* 0x00000005007c7c36 */ /* 0x002fe40008000000 */
[----:B------:R-:W2:Y:S04]  /*40170*/  LDL.LU R0, [R1+0x48] ;  /* 0x0000480001007983 */ /* 0x000ea80000300800 */
[----:B------:R-:W2:Y:S04]  /*40180*/  LDL.LU R17, [R1+0x64] ;  /* 0x0000640001117983 */ /* 0x000ea80000300800 */
[----:B------:R-:W2:Y:S01]  /*40190*/  LDL.LU R16, [R1+0x68] ;  /* 0x0000680001107983 */ /* 0x000ea20000300800 */
[----:B------:R-:W-:-:S02]  /*401a0*/  IADD3 R85, P5, PT, R85, UR13, RZ ;  /* 0x0000000d55557c10 */ /* 0x000fc4000ffbe0ff */
[----:B------:R-:W-:Y:S02]  /*401b0*/  IADD3 R92, P4, PT, R92, UR13, RZ ;  /* 0x0000000d5c5c7c10 */ /* 0x000fe4000ff9e0ff */
[----:B------:R-:W-:Y:S02]  /*401c0*/  IADD3.X R86, PT, PT, R86, UR14, RZ, P5, !PT ;  /* 0x0000000e56567c10 */ /* 0x000fe4000affe4ff */
[----:B------:R-:W-:Y:S02]  /*401d0*/  IADD3.X R93, PT, PT, R93, UR14, RZ, P4, !PT ;  /* 0x0000000e5d5d7c10 */ /* 0x000fe4000a7fe4ff */
[----:B------:R-:W-:Y:S01]  /*401e0*/  IADD3 R122, P4, PT, R122, UR13, RZ ;  /* 0x0000000d7a7a7c10 */ /* 0x000fe2000ff9e0ff */
[----:B------:R-:W-:Y:S02]  /*401f0*/  IMAD.MOV.U32 R126, RZ, RZ, R85 ;  /* 0x000000ffff7e7224 */ /* 0x000fe400078e0055 */
[----:B------:R-:W-:Y:S01]  /*40200*/  IMAD.MOV.U32 R127, RZ, RZ, R86 ;  /* 0x000000ffff7f7224 */ /* 0x000fe200078e0056 */
[----:B------:R-:W-:Y:S01]  /*40210*/  IADD3.X R104, PT, PT, R104, UR14, RZ, P4, !PT ;  /* 0x0000000e68687c10 */ /* 0x000fe2000a7fe4ff */
[----:B------:R-:W-:Y:S01]  /*40220*/  LDGSTS.E [R124+0x300], desc[UR22][R92.64], P3 ;  /* 0x003000005c7c7fae */ /* 0x000fe200099a1016 */
[----:B------:R-:W-:-:S02]  /*40230*/  IADD3 R105, P4, PT, R105, UR13, RZ ;  /* 0x0000000d69697c10 */ /* 0x000fc4000ff9e0ff */
[----:B------:R-:W-:Y:S01]  /*40240*/  IADD3 R98, P5, PT, R98, UR13, RZ ;  /* 0x0000000d62627c10 */ /* 0x000fe2000ffbe0ff */
[----:B------:R1:W-:Y:S01]  /*40250*/  LDGSTS.E [R124+0x700], desc[UR22][R126.64], P3 ;  /* 0x007000007e7c7fae */ /* 0x0003e200099a1016 */
[----:B------:R-:W-:Y:S02]  /*40260*/  IADD3.X R116, PT, PT, R116, UR14, RZ, P4, !PT ;  /* 0x0000000e74747c10 */ /* 0x000fe4000a7fe4ff */
        /* <DEDUP_REMOVED lines=76> */
[----:B---3--:R-:W-:Y:S02]  /*40730*/  IADD3.X R238, PT, PT, R238, UR14, RZ, P4, !PT ;  /* 0x0000000eeeee7c10 */ /* 0x008fe4000a7fe4ff */
[----:B------:R-:W-:Y:S01]  /*40740*/  IADD3 R247, P5, PT, R247, UR13, RZ ;  /* 0x0000000df7f77c10 */ /* 0x000fe2000ffbe0ff */
[----:B-1----:R-:W-:Y:S02]  /*40750*/  IMAD.MOV.U32 R126, RZ, RZ, R223 ;  /* 0x000000ffff7e7224 */ /* 0x002fe400078e00df */
[----:B------:R-:W-:-:S05]  /*40760*/  IMAD.MOV.U32 R127, RZ, RZ, R222 ;  /* 0x000000ffff7f7224 */ /* 0x000fca00078e00de */
[----:B------:R1:W-:Y:S01]  /*40770*/  LDGSTS.E [R124+0x4b00], desc[UR22][R126.64], P3 ;  /* 0x04b000007e7c7fae */ /* 0x0003e200099a1016 */
[----:B----4-:R-:W-:Y:S02]  /*40780*/  IADD3.X R246, PT, PT, R246, UR14, RZ, P5, !PT ;  /* 0x0000000ef6f67c10 */ /* 0x010fe4000affe4ff */
[----:B--2---:R-:W-:Y:S01]  /*40790*/  IADD3 R13, P4, PT, R13, UR13, RZ ;  /* 0x0000000d0d0d7c10 */ /* 0x004fe2000ff9e0ff */
        /* <DEDUP_REMOVED lines=9> */
[----:B------:R2:W-:Y:S01]  /*40830*/  STL [R1+0x8], R13 ;  /* 0x0000080d01007387 */ /* 0x0005e20000100800 */
[----:B-1----:R-:W-:Y:S02]  /*40840*/  IMAD.MOV.U32 R126, RZ, RZ, R247 ;  /* 0x000000ffff7e7224 */ /* 0x002fe400078e00f7 */
[----:B------:R-:W-:Y:S01]  /*40850*/  IMAD.MOV.U32 R127, RZ, RZ, R246 ;  /* 0x000000ffff7f7224 */ /* 0x000fe200078e00f6 */
[----:B------:R1:W-:Y:S04]  /*40860*/  STL [R1+0x4], R18 ;  /* 0x0000041201007387 */ /* 0x0003e80000100800 */
[----:B------:R3:W-:Y:S01]  /*40870*/  LDGSTS.E [R124+0x5700], desc[UR22][R126.64], P3 ;  /* 0x057000007e7c7fae */ /* 0x0007e200099a1016 */
[----:B------:R-:W-:-:S03]  /*40880*/  IADD3 R0, P4, PT, R0, UR13, RZ ;  /* 0x0000000d00007c10 */ /* 0x000fc6000ff9e0ff */
[----:B------:R4:W-:Y:S01]  /*40890*/  STL [R1+0x28], R15 ;  /* 0x0000280f01007387 */ /* 0x0009e20000100800 */
[----:B------:R-:W-:Y:S01]  /*408a0*/  IADD3.X R12, PT, PT, R12, UR14, RZ, P4, !PT ;  /* 0x0000000e0c0c7c10 */ /* 0x000fe2000a7fe4ff */
[----:B---3--:R-:W-:Y:S02]  /*408b0*/  IMAD.MOV.U32 R126, RZ, RZ, R13 ;  /* 0x000000ffff7e7224 */ /* 0x008fe400078e000d */
[----:B------:R-:W-:Y:S01]  /*408c0*/  IMAD.MOV.U32 R127, RZ, RZ, R18 ;  /* 0x000000ffff7f7224 */ /* 0x000fe200078e0012 */
[----:B--2---:R-:W2:Y:S01]  /*408d0*/  LDL.LU R13, [R1+0x88] ;  /* 0x00008800010d7983 */ /* 0x004ea20000300800 */
[----:B------:R-:W-:-:S03]  /*408e0*/  IADD3 R16, P5, PT, R16, UR13, RZ ;  /* 0x0000000d10107c10 */ /* 0x000fc6000ffbe0ff */
[----:B------:R3:W-:Y:S04]  /*408f0*/  STL [R1+0x24], R48 ;  /* 0x0000243001007387 */ /* 0x0007e80000100800 */
[----:B------:R3:W-:Y:S04]  /*40900*/  LDGSTS.E [R124+0x5b00], desc[UR22][R126.64], P3 ;  /* 0x05b000007e7c7fae */ /* 0x0007e800099a1016 */
[----:B-1----:R-:W2:Y:S01]  /*40910*/  LDL.LU R18, [R1+0xa8] ;  /* 0x0000a80001127983 */ /* 0x002ea20000300800 */
[----:B------:R-:W-:Y:S01]  /*40920*/  IADD3.X R17, PT, PT, R17, UR14, RZ, P5, !PT ;  /* 0x0000000e11117c10 */ /* 0x000fe2000affe4ff */
[----:B---3--:R-:W-:-:S02]  /*40930*/  IMAD.MOV.U32 R126, RZ, RZ, R15 ;  /* 0x000000ffff7e7224 */ /* 0x008fc400078e000f */
[----:B------:R-:W-:Y:S01]  /*40940*/  IMAD.MOV.U32 R127, RZ, RZ, R48 ;  /* 0x000000ffff7f7224 */ /* 0x000fe200078e0030 */
[----:B----4-:R-:W3:Y:S04]  /*40950*/  LDL.LU R15, [R1+0x84] ;  /* 0x00008400010f7983 */ /* 0x010ee80000300800 */
[----:B------:R-:W4:Y:S04]  /*40960*/  LDL.LU R48, [R1+0xa4] ;  /* 0x0000a40001307983 */ /* 0x000f280000300800 */
[----:B------:R1:W-:Y:S04]  /*40970*/  LDGSTS.E [R124+0x5f00], desc[UR22][R126.64], P3 ;  /* 0x05f000007e7c7fae */ /* 0x0003e800099a1016 */
[----:B------:R1:W-:Y:S04]  /*40980*/  STL [R1+0x48], R0 ;  /* 0x0000480001007387 */ /* 0x0003e80000100800 */
[----:B------:R1:W-:Y:S02]  /*40990*/  STL [R1+0x44], R12 ;  /* 0x0000440c01007387 */ /* 0x0003e40000100800 */
[----:B-1----:R-:W-:-:S02]  /*409a0*/  IMAD.MOV.U32 R126, RZ, RZ, R0 ;  /* 0x000000ffff7e7224 */ /* 0x002fc400078e0000 */
        /* <DEDUP_REMOVED lines=229> */
[----:B------:R-:W-:Y:S02]  /*41800*/  IADD3 R18, P5, PT, R18, UR13, RZ ;  /* 0x0000000d12127c10 */ /* 0x000fe4000ffbe0ff */
[----:B---3--:R-:W-:Y:S02]  /*41810*/  IADD3.X R15, PT, PT, R15, UR14, RZ, P4, !PT ;  /* 0x0000000e0f0f7c10 */ /* 0x008fe4000a7fe4ff */
[----:B----4-:R-:W-:-:S03]  /*41820*/  IADD3.X R48, PT, PT, R48, UR14, RZ, P5, !PT ;  /* 0x0000000e30307c10 */ /* 0x010fc6000affe4ff */
[----:B------:R-:W-:Y:S01]  /*41830*/  IMAD.MOV.U32 R127, RZ, RZ, R15 ;  /* 0x000000ffff7f7224 */ /* 0x000fe200078e000f */
[----:B------:R-:W-:Y:S04]  /*41840*/  STL [R1+0x388], R13 ;  /* 0x0003880d01007387 */ /* 0x000fe80000100800 */
[----:B------:R1:W-:Y:S04]  /*41850*/  LDGSTS.E [R124+0x14b00], desc[UR22][R126.64], P3 ;  /* 0x14b000007e7c7fae */ /* 0x0003e800099a1016 */
[----:B------:R2:W-:Y:S04]  /*41860*/  STL [R1+0x384], R15 ;  /* 0x0003840f01007387 */ /* 0x0005e80000100800 */
[----:B------:R-:W-:Y:S01]  /*41870*/  STL [R1+0x3a8], R18 ;  /* 0x0003a81201007387 */ /* 0x000fe20000100800 */
[----:B-1----:R-:W-:-:S02]  /*41880*/  IMAD.MOV.U32 R126, RZ, RZ, R18 ;  /* 0x000000ffff7e7224 */ /* 0x002fc400078e0012 */
[----:B------:R-:W-:Y:S01]  /*41890*/  IMAD.MOV.U32 R127, RZ, RZ, R48 ;  /* 0x000000ffff7f7224 */ /* 0x000fe200078e0030 */
[----:B--2---:R-:W2:Y:S01]  /*418a0*/  LDL.LU R15, [R1+0x408] ;  /* 0x00040800010f7983 */ /* 0x004ea20000300800 */
[----:B------:R-:W-:-:S03]  /*418b0*/  IADD3 R0, P4, PT, R0, UR13, RZ ;  /* 0x0000000d00007c10 */ /* 0x000fc6000ff9e0ff */
[----:B------:R1:W-:Y:S04]  /*418c0*/  LDGSTS.E [R124+0x14f00], desc[UR22][R126.64], P3 ;  /* 0x14f000007e7c7fae */ /* 0x0003e800099a1016 */
[----:B------:R3:W-:Y:S04]  /*418d0*/  STL [R1+0x3a4], R48 ;  /* 0x0003a43001007387 */ /* 0x0007e80000100800 */
[----:B------:R-:W4:Y:S01]  /*418e0*/  LDL.LU R13, [R1+0x428] ;  /* 0x00042800010d7983 */ /* 0x000f220000300800 */
[----:B------:R-:W-:Y:S01]  /*418f0*/  IADD3 R12, P5, PT, R12, UR13, RZ ;  /* 0x0000000d0c0c7c10 */ /* 0x000fe2000ffbe0ff */
[----:B-1----:R-:W-:-:S02]  /*41900*/  IMAD.MOV.U32 R126, RZ, RZ, R0 ;  /* 0x000000ffff7e7224 */ /* 0x002fc400078e0000 */
[----:B---3--:R-:W5:Y:S04]  /*41910*/  LDL.LU R48, [R1+0xd38] ;  /* 0x000d380001307983 */ /* 0x008f680000300800 */
[----:B------:R-:W3:Y:S01]  /*41920*/  LDL.LU R18, [R1+0x424] ;  /* 0x0004240001127983 */ /* 0x000ee20000300800 */
[----:B------:R-:W-:Y:S02]  /*41930*/  IADD3.X R16, PT, PT, R16, UR14, RZ, P4, !PT ;  /* 0x0000000e10107c10 */ /* 0x000fe4000a7fe4ff */
[----:B------:R-:W-:-:S03]  /*41940*/  IADD3.X R17, PT, PT, R17, UR14, RZ, P5, !PT ;  /* 0x0000000e11117c10 */ /* 0x000fc6000affe4ff */
[----:B------:R-:W-:Y:S01]  /*41950*/  IMAD.MOV.U32 R127, RZ, RZ, R16 ;  /* 0x000000ffff7f7224 */ /* 0x000fe200078e0010 */
[----:B------:R-:W-:Y:S04]  /*41960*/  STL [R1+0x3c8], R0 ;  /* 0x0003c80001007387 */ /* 0x000fe80000100800 */
[----:B------:R1:W-:Y:S04]  /*41970*/  STL [R1+0x3c4], R16 ;  /* 0x0003c41001007387 */ /* 0x0003e80000100800 */
[----:B------:R1:W-:Y:S04]  /*41980*/  LDGSTS.E [R124+0x15300], desc[UR22][R126.64], P3 ;  /* 0x153000007e7c7fae */ /* 0x0003e800099a1016 */
[----:B------:R-:W-:Y:S04]  /*41990*/  STL [R1+0x3e8], R12 ;  /* 0x0003e80c01007387 */ /* 0x000fe80000100800 */
[----:B-1----:R-:W3:Y:S01]  /*419a0*/  LDL.LU R16, [R1+0x448] ;  /* 0x0004480001107983 */ /* 0x002ee20000300800 */
[----:B------:R-:W-:-:S02]  /*419b0*/  IMAD.MOV.U32 R126, RZ, RZ, R12 ;  /* 0x000000ffff7e7224 */ /* 0x000fc400078e000c */
[----:B------:R-:W-:Y:S01]  /*419c0*/  IMAD.MOV.U32 R127, RZ, RZ, R17 ;  /* 0x000000ffff7f7224 */ /* 0x000fe200078e0011 */
[----:B------:R1:W-:Y:S04]  /*419d0*/  STL [R1+0x3e4], R17 ;  /* 0x0003e41101007387 */ /* 0x0003e80000100800 */
[----:B------:R-:W3:Y:S04]  /*419e0*/  LDL.LU R0, [R1+0x468] ;  /* 0x0004680001007983 */ /* 0x000ee80000300800 */
[----:B------:R2:W-:Y:S04]  /*419f0*/  LDGSTS.E [R124+0x15700], desc[UR22][R126.64], P3 ;  /* 0x157000007e7c7fae */ /* 0x0005e800099a1016 */
[----:B-1----:R-:W5:Y:S04]  /*41a00*/  LDL.LU R17, [R1+0xd34] ;  /* 0x000d340001117983 */ /* 0x002f680000300800 */
[----:B------:R-:W3:Y:S04]  /*41a10*/  LDL.LU R12, [R1+0x464] ;  /* 0x00046400010c7983 */ /* 0x000ee80000300800 */
[----:B------:R-:W3:Y:S01]  /*41a20*/  LDL.LU R127, [R1+0x404] ;  /* 0x00040400017f7983 */ /* 0x000ee20000300800 */
[----:B--2---:R-:W-:-:S05]  /*41a30*/  IADD3 R15, P4, PT, R15, UR13, RZ ;  /* 0x0000000d0f0f7c10 */ /* 0x004fca000ff9e0ff */
[----:B------:R-:W-:Y:S01]  /*41a40*/  IMAD.MOV.U32 R126, RZ, RZ, R15 ;  /* 0x000000ffff7e7224 */ /* 0x000fe200078e000f */
[----:B----4-:R-:W-:Y:S01]  /*41a50*/  IADD3 R13, P5, PT, R13, UR13, RZ ;  /* 0x0000000d0d0d7c10 */ /* 0x010fe2000ffbe0ff */
[----:B------:R1:W-:Y:S03]  /*41a60*/  STL [R1+0x408], R15 ;  /* 0x0004080f01007387 */ /* 0x0003e60000100800 */
[----:B---3--:R-:W-:Y:S02]  /*41a70*/  IADD3.X R18, PT, PT, R18, UR14, RZ, P5, !PT ;  /* 0x0000000e12127c10 */ /* 0x008fe4000affe4ff */
[----:B------:R-:W-:-:S05]  /*41a80*/  IADD3.X R127, PT, PT, R127, UR14, RZ, P4, !PT ;  /* 0x0000000e7f7f7c10 */ /* 0x000fca000a7fe4ff */
[----:B------:R2:W-:Y:S04]  /*41a90*/  STL [R1+0x404], R127 ;  /* 0x0004047f01007387 */ /* 0x0005e80000100800 */
[----:B------:R3:W-:Y:S04]  /*41aa0*/  LDGSTS.E [R124+0x15b00], desc[UR22][R126.64], P3 ;  /* 0x15b000007e7c7fae */ /* 0x0007e800099a1016 */
[----:B------:R-:W-:Y:S04]  /*41ab0*/  STL [R1+0x428], R13 ;  /* 0x0004280d01007387 */ /* 0x000fe80000100800 */
[----:B-1----:R-:W4:Y:S01]  /*41ac0*/  LDL.LU R15, [R1+0x4a8] ;  /* 0x0004a800010f7983 */ /* 0x002f220000300800 */
[----:B---3--:R-:W-:-:S02]  /*41ad0*/  IMAD.MOV.U32 R126, RZ, RZ, R13 ;  /* 0x000000ffff7e7224 */ /* 0x008fc400078e000d */
[----:B--2---:R-:W-:Y:S01]  /*41ae0*/  IMAD.MOV.U32 R127, RZ, RZ, R18 ;  /* 0x000000ffff7f7224 */ /* 0x004fe200078e0012 */
[----:B------:R1:W-:Y:S04]  /*41af0*/  STL [R1+0x424], R18 ;  /* 0x0004241201007387 */ /* 0x0003e80000100800 */
[----:B------:R2:W-:Y:S04]  /*41b00*/  LDGSTS.E [R124+0x15f00], desc[UR22][R126.64], P3 ;  /* 0x15f000007e7c7fae */ /* 0x0005e800099a1016 */
[----:B-1----:R-:W3:Y:S04]  /*41b10*/  LDL.LU R18, [R1+0x4a4] ;  /* 0x0004a40001127983 */ /* 0x002ee80000300800 */
[----:B------:R-:W3:Y:S04]  /*41b20*/  LDL.LU R13, [R1+0x4e8] ;  /* 0x0004e800010d7983 */ /* 0x000ee80000300800 */
[----:B------:R-:W3:Y:S01]  /*41b30*/  LDL.LU R127, [R1+0x444] ;  /* 0x00044400017f7983 */ /* 0x000ee20000300800 */
[----:B------:R-:W-:-:S02]  /*41b40*/  IADD3 R16, P4, PT, R16, UR13, RZ ;  /* 0x0000000d10107c10 */ /* 0x000fc4000ff9e0ff */
[----:B------:R-:W-:-:S03]  /*41b50*/  IADD3 R0, P5, PT, R0, UR13, RZ ;  /* 0x0000000d00007c10 */ /* 0x000fc6000ffbe0ff */
[----:B--2---:R-:W-:Y:S01]  /*41b60*/  IMAD.MOV.U32 R126, RZ, RZ, R16 ;  /* 0x000000ffff7e7224 */ /* 0x004fe200078e0010 */
[----:B------:R-:W-:Y:S01]  /*41b70*/  IADD3.X R12, PT, PT, R12, UR14, RZ, P5, !PT ;  /* 0x0000000e0c0c7c10 */ /* 0x000fe2000affe4ff */
[----:B------:R1:W-:Y:S01]  /*41b80*/  STL [R1+0x448], R16 ;  /* 0x0004481001007387 */ /* 0x0003e20000100800 */
[----:B---3--:R-:W-:-:S05]  /*41b90*/  IADD3.X R127, PT, PT, R127, UR14, RZ, P4, !PT ;  /* 0x0000000e7f7f7c10 */ /* 0x008fca000a7fe4ff */
[----:B------:R2:W-:Y:S04]  /*41ba0*/  STL [R1+0x444], R127 ;  /* 0x0004447f01007387 */ /* 0x0005e80000100800 */
[----:B------:R3:W-:Y:S04]  /*41bb0*/  LDGSTS.E [R124+0x16300], desc[UR22][R126.64], P3 ;  /* 0x163000007e7c7fae */ /* 0x0007e800099a1016 */
[----:B------:R2:W-:Y:S04]  /*41bc0*/  STL [R1+0x468], R0 ;  /* 0x0004680001007387 */ /* 0x0005e80000100800 */
[----:B-1----:R-:W4:Y:S01]  /*41bd0*/  LDL.LU R16, [R1+0x4e4] ;  /* 0x0004e40001107983 */ /* 0x002f220000300800 */
[----:B---3--:R-:W-:-:S02]  /*41be0*/  IMAD.MOV.U32 R126, RZ, RZ, R0 ;  /* 0x000000ffff7e7224 */ /* 0x008fc400078e0000 */
[----:B--2---:R-:W-:Y:S01]  /*41bf0*/  IMAD.MOV.U32 R127, RZ, RZ, R12 ;  /* 0x000000ffff7f7224 */ /* 0x004fe200078e000c */
[----:B------:R1:W-:Y:S04]  /*41c00*/  STL [R1+0x464], R12 ;  /* 0x0004640c01007387 */ /* 0x0003e80000100800 */
[----:B------:R-:W2:Y:S04]  /*41c10*/  LDL.LU R0, [R1+0x524] ;  /* 0x0005240001007983 */ /* 0x000ea80000300800 */
[----:B------:R3:W-:Y:S04]  /*41c20*/  LDGSTS.E [R124+0x16700], desc[UR22][R126.64], P3 ;  /* 0x167000007e7c7fae */ /* 0x0007e800099a1016 */
[----:B-1----:R-:W2:Y:S04]  /*41c30*/  LDL.LU R12, [R1+0x528] ;  /* 0x00052800010c7983 */ /* 0x002ea80000300800 */
[----:B------:R-:W2:Y:S04]  /*41c40*/  LDL.LU R126, [R1+0x484] ;  /* 0x00048400017e7983 */ /* 0x000ea80000300800 */
[----:B------:R-:W3:Y:S01]  /*41c50*/  LDL.LU R127, [R1+0x488] ;  /* 0x00048800017f7983 */ /* 0x000ee20000300800 */
[----:B----4-:R-:W-:-:S04]  /*41c60*/  IADD3 R15, P5, PT, R15, UR13, RZ ;  /* 0x0000000d0f0f7c10 */ /* 0x010fc8000ffbe0ff */
[----:B------:R-:W-:Y:S02]  /*41c70*/  IADD3.X R18, PT, PT, R18, UR14, RZ, P5, !PT ;  /* 0x0000000e12127c10 */ /* 0x000fe4000affe4ff */
[----:B---3--:R-:W-:-:S04]  /*41c80*/  IADD3 R127, P4, PT, R127, UR13, RZ ;  /* 0x0000000d7f7f7c10 */ /* 0x008fc8000ff9e0ff */
[----:B--2---:R-:W-:Y:S01]  /*41c90*/  IADD3.X R126, PT, PT, R126, UR14, RZ, P4, !PT ;  /* 0x0000000e7e7e7c10 */ /* 0x004fe2000a7fe4ff */
[----:B------:R1:W-:Y:S04]  /*41ca0*/  STL [R1+0x488], R127 ;  /* 0x0004887f01007387 */ /* 0x0003e80000100800 */
[----:B------:R2:W-:Y:S01]  /*41cb0*/  STL [R1+0x484], R126 ;  /* 0x0004847e01007387 */ /* 0x0005e20000100800 */
[----:B-1----:R-:W-:-:S04]  /*41cc0*/  LOP3.LUT R127, R127, R126, RZ, 0x3c, !PT ;  /* 0x0000007e7f7f7212 */ /* 0x002fc800078e3cff */
[----:B--2---:R-:W-:-:S04]  /*41cd0*/  LOP3.LUT R126, R127, R126, RZ, 0x3c, !PT ;  /* 0x0000007e7f7e7212 */ /* 0x004fc800078e3cff */
[----:B------:R-:W-:Y:S01]  /*41ce0*/  LOP3.LUT R127, R127, R126, RZ, 0x3c, !PT ;  /* 0x0000007e7f7f7212 */ /* 0x000fe200078e3cff */
[----:B------:R-:W-:Y:S04]  /*41cf0*/  STL [R1+0x4a8], R15 ;  /* 0x0004a80f01007387 */ /* 0x000fe80000100800 */
[----:B------:R1:W-:Y:S04]  /*41d00*/  LDGSTS.E [R124+0x16b00], desc[UR22][R126.64], P3 ;  /* 0x16b000007e7c7fae */ /* 0x0003e800099a1016 */
[----:B------:R2:W-:Y:S01]  /*41d10*/  STL [R1+0x4a4], R18 ;  /* 0x0004a41201007387 */ /* 0x0005e20000100800 */
[----:B-1----:R-:W-:-:S02]  /*41d20*/  IMAD.MOV.U32 R126, RZ, RZ, R15 ;  /* 0x000000ffff7e7224 */ /* 0x002fc400078e000f */
[----:B------:R-:W-:Y:S02]  /*41d30*/  IMAD.MOV.U32 R127, RZ, RZ, R18 ;  /* 0x000000ffff7f7224 */ /* 0x000fe400078e0012 */
[----:B--2---:R-:W5:Y:S04]  /*41d40*/  LDL.LU R18, [R1+0xd30] ;  /* 0x000d300001127983 */ /* 0x004f680000300800 */
[----:B------:R-:W5:Y:S04]  /*41d50*/  LDL.LU R15, [R1+0xd2c] ;  /* 0x000d2c00010f7983 */ /* 0x000f680000300800 */
[----:B------:R1:W-:Y:S04]  /*41d60*/  LDGSTS.E [R124+0x16f00], desc[UR22][R126.64], P3 ;  /* 0x16f000007e7c7fae */ /* 0x0003e800099a1016 */
[----:B------:R-:W2:Y:S04]  /*41d70*/  LDL.LU R126, [R1+0x4c4] ;  /* 0x0004c400017e7983 */ /* 0x000ea80000300800 */
[----:B------:R-:W1:Y:S01]  /*41d80*/  LDL.LU R127, [R1+0x4c8] ;  /* 0x0004c800017f7983 */ /* 0x000e620000300800 */
[----:B------:R-:W-:-:S04]  /*41d90*/  IADD3 R13, P5, PT, R13, UR13, RZ ;  /* 0x0000000d0d0d7c10 */ /* 0x000fc8000ffbe0ff */
[----:B------:R-:W-:Y:S02]  /*41da0*/  IADD3.X R16, PT, PT, R16, UR14, RZ, P5, !PT ;  /* 0x0000000e10107c10 */ /* 0x000fe4000affe4ff */
[----:B-1----:R-:W-:-:S04]  /*41db0*/  IADD3 R127, P4, PT, R127, UR13, RZ ;  /* 0x0000000d7f7f7c10 */ /* 0x002fc8000ff9e0ff */
        /* <DEDUP_REMOVED lines=31> */
[----:B------:R1:W-:Y:S01]  /*41fb0*/  LDGSTS.E [R124+0x17f00], desc[UR22][R126.64], P3 ;  /* 0x17f000007e7c7fae */ /* 0x0003e200099a1016 */
[----:B------:R-:W2:Y:S01]  /*41fc0*/  S2R R12, SR_TID.X ;  /* 0x00000000000c7919 */ /* 0x000ea20000002100 */
[----:B------:R-:W-:Y:S02]  /*41fd0*/  UIADD3 UR17, UPT, UPT, UR17, 0x1, URZ ;  /* 0x0000000111117890 */ /* 0x000fe4000fffe0ff */
[----:B------:R-:W-:Y:S01]  /*41fe0*/  UIADD3 UR20, UPT, UPT, UR6, 0x1, URZ ;  /* 0x0000000106147890 */ /* 0x000fe2000fffe0ff */
[----:B------:R-:W0:Y:S04]  /*41ff0*/  LDGDEPBAR ;  /* 0x00000000000079af */ /* 0x000e280000000000 */
[----:B------:R-:W3:Y:S01]  /*42000*/  LDL R127, [R1+0x52c] ;  /* 0x00052c00017f7983 */ /* 0x000ee20000100800 */
[----:B------:R-:W-:-:S04]  /*42010*/  UISETP.GT.AND UP1, UPT, UR17, 0x1, UPT ;  /* 0x000000011100788c */ /* 0x000fc8000bf24270 */
[----:B------:R-:W-:Y:S01]  /*42020*/  USEL UR5, URZ, 0x1, !UP1 ;  /* 0x00000001ff057887 */ /* 0x000fe2000c800000 */
[----:B-1----:R-:W-:Y:S01]  /*42030*/  IMAD.U32 R124, RZ, RZ, UR19 ;  /* 0x00000013ff7c7e24 */ /* 0x002fe2000f8e00ff */
[----:B------:R-:W-:Y:S02]  /*42040*/  USEL UR17, UR17, URZ, !UP1 ;  /* 0x000000ff11117287 */ /* 0x000fe4000c800000 */
[----:B------:R-:W-:Y:S01]  /*42050*/  ULOP3.LUT UR5, UR19, UR5, URZ, 0x3c, !UPT ;  /* 0x0000000513057292 */ /* 0x000fe2000f8e3cff */
[----:B------:R-:W-:Y:S01]  /*42060*/  UMOV UR16, UR10 ;  /* 0x0000000a00107c82 */ /* 0x000fe20008000000 */
[----:B--2---:R-:W-:-:S04]  /*42070*/  SHF.R.U32.HI R12, RZ, 0x6, R12 ;  /* 0x00000006ff0c7819 */ /* 0x004fc8000001160c */
[----:B------:R-:W-:Y:S02]  /*42080*/  SGXT.U32 R12, R12, 0x1 ;  /* 0x000000010c0c781a */ /* 0x000fe40000000000 */
[----:B---3--:R-:W-:Y:S01]  /*42090*/  ISETP.NE.U32.AND P3, PT, R127, UR6, PT ;  /* 0x000000067f007c0c */ /* 0x008fe2000bf65070 */
[----:B------:R-:W-:-:S12]  /*420a0*/  UMOV UR6, UR20 ;  /* 0x0000001400067c82 */ /* 0x000fd80008000000 */
[----:B------:R-:W-:Y:S05]  /*420b0*/  @P3 BRA `(.L_x_10) ;  /* 0xffffff6400003947 */ /* 0x000fea000383ffff */
.L_x_7:
[----:B------:R-:W-:Y:S05]  /*420c0*/  @!P2 BRA `(.L_x_11) ;  /* 0x000000000010a947 */ /* 0x000fea0003800000 */
[----:B------:R-:W-:-:S06]  /*420d0*/  USHF.L.U32 UR19, UR19, 0x1f, URZ ;  /* 0x0000001f13137899 */ /* 0x000fcc00080006ff */
[----:B------:R-:W-:-:S04]  /*420e0*/  IMAD.U32 R2, RZ, RZ, UR19 ;  /* 0x00000013ff027e24 */ /* 0x000fc8000f8e00ff */
[----:B------:R-:W2:Y:S02]  /*420f0*/  SYNCS.PHASECHK.TRANS64.TRYWAIT P1, [UR10], R2 ;  /* 0x00000002ff0075a7 */ /* 0x000ea4000802110a */
[----:B--2---:R-:W-:Y:S05]  /*42100*/  @!P1 BRA `(.L_x_12) ;  /* 0x0000009000e49947 */ /* 0x004fea0003800000 */
.L_x_11:
[----:B------:R-:W-:-:S04]  /*42110*/  DEPBAR.LE SB0, 0x0 ;  /* 0x000080000000791a */ /* 0x000fc80000000000 */
[----:B------:R-:W-:Y:S06]  /*42120*/  BAR.SYNC.DEFER_BLOCKING 0x0 ;  /* 0x0000000000007b1d */ /* 0x000fec0000010000 */
[----:B------:R-:W2:Y:S01]  /*42130*/  LDCU.128 UR12, c[0x0][0x390] ;  /* 0x00007200ff0c77ac */ /* 0x000ea20008000c00 */
[----:B------:R-:W3:Y:S01]  /*42140*/  S2R R3, SR_TID.X ;  /* 0x0000000000037919 */ /* 0x000ee20000002100 */
[----:B------:R-:W4:Y:S01]  /*42150*/  LDCU UR4, c[0x0][0x3b4] ;  /* 0x00007680ff0477ac */ /* 0x000f220008000800 */
[----:B------:R-:W1:Y:S01]  /*42160*/  LDCU UR5, c[0x0][0x39c] ;  /* 0x00007380ff0577ac */ /* 0x000e620008000800 */
[----:B------:R-:W1:Y:S01]  /*42170*/  LDCU UR6, c[0x0][0x39c] ;  /* 0x00007380ff0677ac */ /* 0x000e620008000800 */
[----:B------:R-:W1:Y:S01]  /*42180*/  LDCU UR10, c[0x0][0x39c] ;  /* 0x00007380ff0a77ac */ /* 0x000e620008000800 */
[----:B------:R-:W1:Y:S02]  /*42190*/  @!P0 SYNCS.CCTL.IV [UR7+0xd8000] ;  /* 0x0d800000ff0089b1 */ /* 0x000e640008000007 */
[----:B-1----:R-:W-:Y:S06]  /*421a0*/  BAR.SYNC.DEFER_BLOCKING 0x0 ;  /* 0x0000000000007b1d */ /* 0x002fec0000010000 */
[----:B-----5:R-:W1:Y:S01]  /*421b0*/  LDTM.x64 R12, tmem[UR9] ;  /* 0x00000009000c79ee */ /* 0x020e620008340000 */
[----:B------:R-:W-:Y:S01]  /*421c0*/  LDTM.x64 R132, tmem[UR9+0x40] ;  /* 0x00004009008479ee */ /* 0x000fe20008340000 */
[----:B---3--:R-:W-:-:S02]  /*421d0*/  IMAD.SHL.U32 R2, R3, 0x80, RZ ;  /* 0x0000008003027824 */ /* 0x008fc400078e00ff */
[C---:B------:R-:W-:Y:S02]  /*421e0*/  IMAD.SHL.U32 R252, R3.reuse, 0x10, RZ ;  /* 0x0000001003fc7824 */ /* 0x040fe400078e00ff */
[----:B------:R-:W-:Y:S01]  /*421f0*/  IMAD.SHL.U32 R4, R3, 0x8, RZ ;  /* 0x0000000803047824 */ /* 0x000fe200078e00ff */
[----:B------:R-:W-:Y:S02]  /*42200*/  LOP3.LUT R2, R2, 0x800, RZ, 0xc0, !PT ;  /* 0x0000080002027812 */ /* 0x000fe400078ec0ff */
[----:B------:R-:W-:Y:S02]  /*42210*/  LOP3.LUT R3, R252, 0xf0, RZ, 0xc0, !PT ;  /* 0x000000f0fc037812 */ /* 0x000fe400078ec0ff */
[----:B------:R-:W-:Y:S01]  /*42220*/  LOP3.LUT R4, R4, 0x300, RZ, 0xc0, !PT ;  /* 0x0000030004047812 */ /* 0x000fe200078ec0ff */
[----:B------:R-:W3:Y:S01]  /*42230*/  @!P0 SYNCS.CCTL.IV [UR7+0xd8008] ;  /* 0x0d800800ff0089b1 */ /* 0x000ee20008000007 */
[----:B------:R-:W-:-:S05]  /*42240*/  IADD3 R2, PT, PT, R3, UR7, R2 ;  /* 0x0000000703027c10 */ /* 0x000fca000fffe002 */
[----:B------:R-:W-:Y:S01]  /*42250*/  IMAD.IADD R2, R4, 0x1, R2 ;  /* 0x0000000104027824 */ /* 0x000fe200078e0202 */
[----:B-1----:R-:W-:Y:S01]  /*42260*/  STL [R1+0xc], R15 ;  /* 0x00000c0f01007387 */ /* 0x002fe20000100800 */
[----:B------:R-:W-:Y:S02]  /*42270*/  IMAD.MOV.U32 R8, RZ, RZ, R12 ;  /* 0x000000ffff087224 */ /* 0x000fe400078e000c */
[----:B------:R-:W-:Y:S01]  /*42280*/  IMAD.MOV.U32 R7, RZ, RZ, R14 ;  /* 0x000000ffff077224 */ /* 0x000fe200078e000e */
[----:B------:R-:W-:Y:S01]  /*42290*/  STL [R1+0x14], R17 ;  /* 0x0000141101007387 */ /* 0x000fe20000100800 */
[----:B------:R-:W-:Y:S02]  /*422a0*/  IMAD.MOV.U32 R6, RZ, RZ, R16 ;  /* 0x000000ffff067224 */ /* 0x000fe400078e0010 */
[----:B------:R-:W-:Y:S01]  /*422b0*/  IMAD.MOV.U32 R5, RZ, RZ, R18 ;  /* 0x000000ffff057224 */ /* 0x000fe200078e0012 */
[----:B------:R-:W-:Y:S01]  /*422c0*/  STL [R1+0x1c], R19 ;  /* 0x00001c1301007387 */ /* 0x000fe20000100800 */
[----:B------:R-:W-:-:S02]  /*422d0*/  IMAD.MOV.U32 R9, RZ, RZ, R13 ;  /* 0x000000ffff097224 */ /* 0x000fc400078e000d */
[----:B------:R-:W-:Y:S01]  /*422e0*/  IMAD.MOV.U32 R196, RZ, RZ, R8 ;  /* 0x000000ffffc47224 */ /* 0x000fe200078e0008 */
[----:B------:R-:W-:Y:S01]  /*422f0*/  STL [R1+0x24], R21 ;  /* 0x0000241501007387 */ /* 0x000fe20000100800 */
        /* <DEDUP_REMOVED lines=8> */
[----:B------:R1:W-:Y:S01]  /*42380*/  STL [R1+0x3c], R27 ;  /* 0x00003c1b01007387 */ /* 0x0003e20000100800 */
[----:B------:R-:W-:Y:S02]  /*42390*/  IMAD.MOV.U32 R235, RZ, RZ, R74 ;  /* 0x000000ffffeb7224 */ /* 0x000fe400078e004a */
[----:B------:R-:W-:Y:S02]  /*423a0*/  IMAD.MOV.U32 R243, RZ, RZ, R69 ;  /* 0x000000fffff37224 */ /* 0x000fe400078e0045 */
[----:B------:R-:W-:Y:S02]  /*423b0*/  IMAD.MOV.U32 R242, RZ, RZ, R71 ;  /* 0x000000fffff27224 */ /* 0x000fe400078e0047 */
[----:B------:R-:W-:Y:S02]  /*423c0*/  IMAD.MOV.U32 R241, RZ, RZ, R73 ;  /* 0x000000fffff17224 */ /* 0x000fe400078e0049 */
[----:B------:R-:W-:-:S02]  /*423d0*/  IMAD.MOV.U32 R240, RZ, RZ, R75 ;  /* 0x000000fffff07224 */ /* 0x000fc400078e004b */
[----:B------:R-:W-:Y:S01]  /*423e0*/  IMAD.MOV.U32 R200, RZ, RZ, R20 ;  /* 0x000000ffffc87224 */ /* 0x000fe200078e0014 */
[----:B------:R-:W-:Y:S01]  /*423f0*/  LDTM.x64 R68, tmem[UR9+0x80] ;  /* 0x00008009004479ee */ /* 0x000fe20008340000 */
        /* <DEDUP_REMOVED lines=44> */
[----:B-1----:R-:W1:Y:S01]  /*426c0*/  LDTM.x64 R4, tmem[UR9+0xc0] ;  /* 0x0000c009000479ee */ /* 0x002e620008340000 */
[----:B------:R-:W-:Y:S01]  /*426d0*/  NOP ;  /* 0x0000000000007918 */ /* 0x000fe20000000000 */
[----:B---3--:R3:W-:Y:S01]  /*426e0*/  STS.128 [R2], R196 ;  /* 0x000000c402007388 */ /* 0x0087e20000000c00 */
[----:B------:R-:W-:Y:S01]  /*426f0*/  LOP3.LUT R252, R252, 0x7f0, RZ, 0xc0, !PT ;  /* 0x000007f0fcfc7812 */ /* 0x000fe200078ec0ff */
[----:B------:R-:W1:Y:S02]  /*42700*/  LDCU UR9, c[0x0][0x39c] ;  /* 0x00007380ff0977ac */ /* 0x000e640008000800 */
[----:B---3--:R-:W3:Y:S01]  /*42710*/  LDL.LU R197, [R1+0xc] ;  /* 0x00000c0001c57983 */ /* 0x008ee20000300800 */
[----:B------:R-:W-:-:S02]  /*42720*/  IMAD.MOV.U32 R196, RZ, RZ, R3 ;  /* 0x000000ffffc47224 */ /* 0x000fc400078e0003 */
[----:B------:R-:W1:Y:S01]  /*42730*/  LDC R3, c[0x0][0x3b8] ;  /* 0x0000ee00ff037b82 */ /* 0x000e620000000800 */
[----:B------:R-:W3:Y:S04]  /*42740*/  LDL.LU R198, [R1+0x14] ;  /* 0x0000140001c67983 */ /* 0x000ee80000300800 */
[----:B------:R-:W3:Y:S04]  /*42750*/  LDL.LU R199, [R1+0x1c] ;  /* 0x00001c0001c77983 */ /* 0x000ee80000300800 */
[----:B---3--:R-:W-:Y:S01]  /*42760*/  STS.128 [R2+0x400], R196 ;  /* 0x000400c402007388 */ /* 0x008fe20000000c00 */
[----:B-1----:R-:W-:Y:S06]  /*42770*/  BAR.SYNC.DEFER_BLOCKING 0x0 ;  /* 0x0000000000007b1d */ /* 0x002fec0000010000 */
[----:B------:R-:W1:Y:S04]  /*42780*/  LDS.128 R196, [R252+UR7] ;  /* 0x00000007fcc47984 */ /* 0x000e680008000c00 */
[----:B-1----:R-:W-:Y:S04]  /*42790*/  STL.64 [R1+0x100], R196 ;  /* 0x000100c401007387 */ /* 0x002fe80000100a00 */
[----:B------:R-:W-:Y:S04]  /*427a0*/  STL.64 [R1+0x108], R198 ;  /* 0x000108c601007387 */ /* 0x000fe80000100a00 */
[----:B------:R-:W1:Y:S01]  /*427b0*/  LDS.128 R196, [R252+UR7+0x800] ;  /* 0x00080007fcc47984 */ /* 0x000e620008000c00 */
[----:B------:R-:W-:Y:S06]  /*427c0*/  BAR.SYNC.DEFER_BLOCKING 0x0 ;  /* 0x0000000000007b1d */ /* 0x000fec0000010000 */
[----:B-1----:R1:W-:Y:S04]  /*427d0*/  STL.64 [R1+0x110], R196 ;  /* 0x000110c401007387 */ /* 0x0023e80000100a00 */
[----:B------:R3:W-:Y:S04]  /*427e0*/  STL.64 [R1+0x118], R198 ;  /* 0x000118c601007387 */ /* 0x0007e80000100a00 */
[----:B-1----:R-:W2:Y:S04]  /*427f0*/  LDL.LU R196, [R1+0x24] ;  /* 0x0000240001c47983 */ /* 0x002ea80000300800 */
[----:B------:R-:W2:Y:S04]  /*42800*/  LDL.LU R197, [R1+0x2c] ;  /* 0x00002c0001c57983 */ /* 0x000ea80000300800 */
[----:B---3--:R-:W2:Y:S04]  /*42810*/  LDL.LU R198, [R1+0x34] ;  /* 0x0000340001c67983 */ /* 0x008ea80000300800 */
[----:B------:R-:W2:Y:S04]  /*42820*/  LDL.LU R199, [R1+0x3c] ;  /* 0x00003c0001c77983 */ /* 0x000ea80000300800 */
[----:B------:R-:W-:Y:S04]  /*42830*/  STS.128 [R2], R200 ;  /* 0x000000c802007388 */ /* 0x000fe80000000c00 */
[----:B--2---:R1:W-:Y:S01]  /*42840*/  STS.128 [R2+0x400], R196 ;  /* 0x000400c402007388 */ /* 0x0043e20000000c00 */
[----:B------:R-:W-:Y:S01]  /*42850*/  BAR.SYNC.DEFER_BLOCKING 0x0 ;  /* 0x0000000000007b1d */ /* 0x000fe20000010000 */
[----:B-1----:R-:W-:-:S02]  /*42860*/  IMAD.MOV.U32 R196, RZ, RZ, R251 ;  /* 0x000000ffffc47224 */ /* 0x002fc400078e00fb */
[----:B------:R-:W-:Y:S02]  /*42870*/  IMAD.MOV.U32 R197, RZ, RZ, R250 ;  /* 0x000000ffffc57224 */ /* 0x000fe400078e00fa */
[----:B------:R-:W-:Y:S02]  /*42880*/  IMAD.MOV.U32 R198, RZ, RZ, R249 ;  /* 0x000000ffffc67224 */ /* 0x000fe400078e00f9 */
[----:B------:R-:W-:Y:S02]  /*42890*/  IMAD.MOV.U32 R199, RZ, RZ, R248 ;  /* 0x000000ffffc77224 */ /* 0x000fe400078e00f8 */
[----:B------:R-:W1:Y:S04]  /*428a0*/  LDS.128 R248, [R252+UR7] ;  /* 0x00000007fcf87984 */ /* 0x000e680008000c00 */
[----:B------:R-:W2:Y:S01]  /*428b0*/  LDS.128 R200, [R252+UR7+0x800] ;  /* 0x00080007fcc87984 */ /* 0x000ea20008000c00 */
[----:B------:R-:W-:Y:S06]  /*428c0*/  BAR.SYNC.DEFER_BLOCKING 0x0 ;  /* 0x0000000000007b1d */ /* 0x000fec0000010000 */
[----:B------:R-:W-:Y:S04]  /*428d0*/  STS.128 [R2], R196 ;  /* 0x000000c402007388 */ /* 0x000fe80000000c00 */
[----:B------:R-:W-:Y:S01]  /*428e0*/  STS.128 [R2+0x400], R204 ;  /* 0x000400cc02007388 */ /* 0x000fe20000000c00 */
[----:B------:R-:W-:Y:S06]  /*428f0*/  BAR.SYNC.DEFER_BLOCKING 0x0 ;  /* 0x0000000000007b1d */ /* 0x000fec0000010000 */
[----:B-1----:R-:W-:Y:S04]  /*42900*/  STL.64 [R1+0x10], R248 ;  /* 0x000010f801007387 */ /* 0x002fe80000100a00 */
[----:B------:R-:W-:Y:S04]  /*42910*/  STL.64 [R1+0x18], R250 ;  /* 0x000018fa01007387 */ /* 0x000fe80000100a00 */
[----:B------:R-:W1:Y:S04]  /*42920*/  LDS.128 R248, [R252+UR7] ;  /* 0x00000007fcf87984 */ /* 0x000e680008000c00 */
[----:B------:R-:W-:Y:S01]  /*42930*/  LDS.128 R196, [R252+UR7+0x800] ;  /* 0x00080007fcc47984 */ /* 0x000fe20008000c00 */
[----:B------:R-:W-:Y:S06]  /*42940*/  BAR.SYNC.DEFER_BLOCKING 0x0 ;  /* 0x0000000000007b1d */ /* 0x000fec0000010000 */
[----:B--2---:R2:W-:Y:S04]  /*42950*/  STL.64 [R1], R200 ;  /* 0x000000c801007387 */ /* 0x0045e80000100a00 */
[----:B------:R3:W-:Y:S01]  /*42960*/  STL.64 [R1+0x8], R202 ;  /* 0x000008ca01007387 */ /* 0x0007e20000100a00 */
[----:B--2---:R-:W-:-:S02]  /*42970*/  IMAD.MOV.U32 R200, RZ, RZ, R247 ;  /* 0x000000ffffc87224 */ /* 0x004fc400078e00f7 */
[----:B------:R-:W-:Y:S02]  /*42980*/  IMAD.MOV.U32 R201, RZ, RZ, R246 ;  /* 0x000000ffffc97224 */ /* 0x000fe400078e00f6 */
[----:B---3--:R-:W-:Y:S02]  /*42990*/  IMAD.MOV.U32 R202, RZ, RZ, R245 ;  /* 0x000000ffffca7224 */ /* 0x008fe400078e00f5 */
[----:B------:R-:W-:Y:S01]  /*429a0*/  IMAD.MOV.U32 R203, RZ, RZ, R244 ;  /* 0x000000ffffcb7224 */ /* 0x000fe200078e00f4 */
[----:B------:R-:W-:Y:S04]  /*429b0*/  STS.128 [R2+0x400], R212 ;  /* 0x000400d402007388 */ /* 0x000fe80000000c00 */
[----:B------:R-:W-:Y:S01]  /*429c0*/  STS.128 [R2], R200 ;  /* 0x000000c802007388 */ /* 0x000fe20000000c00 */
[----:B------:R-:W-:Y:S06]  /*429d0*/  BAR.SYNC.DEFER_BLOCKING 0x0 ;  /* 0x0000000000007b1d */ /* 0x000fec0000010000 */
[----:B------:R-:W2:Y:S04]  /*429e0*/  LDS.128 R204, [R252+UR7] ;  /* 0x00000007fccc7984 */ /* 0x000ea80008000c00 */
[----:B------:R-:W-:Y:S01]  /*429f0*/  LDS.128 R200, [R252+UR7+0x800] ;  /* 0x00080007fcc87984 */ /* 0x000fe20008000c00 */
[----:B------:R-:W-:Y:S06]  /*42a00*/  BAR.SYNC.DEFER_BLOCKING 0x0 ;  /* 0x0000000000007b1d */ /* 0x000fec0000010000 */
[----:B------:R-:W-:Y:S04]  /*42a10*/  STS.128 [R2], R208 ;  /* 0x000000d002007388 */ /* 0x000fe80000000c00 */
[----:B------:R-:W-:Y:S01]  /*42a20*/  STS.128 [R2+0x400], R220 ;  /* 0x000400dc02007388 */ /* 0x000fe20000000c00 */
[----:B------:R-:W-:Y:S06]  /*42a30*/  BAR.SYNC.DEFER_BLOCKING 0x0 ;  /* 0x0000000000007b1d */ /* 0x000fec0000010000 */
[----:B------:R-:W3:Y:S04]  /*42a40*/  LDS.128 R212, [R252+UR7] ;  /* 0x00000007fcd47984 */ /* 0x000ee80008000c00 */
[----:B------:R-:W-:Y:S01]  /*42a50*/  LDS.128 R208, [R252+UR7+0x800] ;  /* 0x00080007fcd07984 */ /* 0x000fe20008000c00 */
[----:B------:R-:W-:Y:S06]  /*42a60*/  BAR.SYNC.DEFER_BLOCKING 0x0 ;  /* 0x0000000000007b1d */ /* 0x000fec0000010000 */
[----:B------:R-:W-:Y:S04]  /*42a70*/  STS.128 [R2], R216 ;  /* 0x000000d802007388 */ /* 0x000fe80000000c00 */
[----:B------:R-:W-:Y:S01]  /*42a80*/  STS.128 [R2+0x400], R228 ;  /* 0x000400e402007388 */ /* 0x000fe20000000c00 */
[----:B------:R-:W-:Y:S06]  /*42a90*/  BAR.SYNC.DEFER_BLOCKING 0x0 ;  /* 0x0000000000007b1d */ /* 0x000fec0000010000 */
[----:B------:R-:W1:Y:S04]  /*42aa0*/  LDS.128 R220, [R252+UR7] ;  /* 0x00000007fcdc7984 */ /* 0x000e680008000c00 */
[----:B------:R-:W-:Y:S01]  /*42ab0*/  LDS.128 R216, [R252+UR7+0x800] ;  /* 0x00080007fcd87984 */ /* 0x000fe20008000c00 */
[----:B------:R-:W-:Y:S06]  /*42ac0*/  BAR.SYNC.DEFER_BLOCKING 0x0 ;  /* 0x0000000000007b1d */ /* 0x000fec0000010000 */
[----:B------:R-:W-:Y:S04]  /*42ad0*/  STS.128 [R2], R224 ;  /* 0x000000e002007388 */ /* 0x000fe80000000c00 */
[----:B------:R-:W-:Y:S01]  /*42ae0*/  STS.128 [R2+0x400], R236 ;  /* 0x000400ec02007388 */ /* 0x000fe20000000c00 */
[----:B------:R-:W-:Y:S01]  /*42af0*/  BAR.SYNC.DEFER_BLOCKING 0x0 ;  /* 0x0000000000007b1d */ /* 0x000fe20000010000 */
[----:B------:R-:W-:-:S02]  /*42b00*/  IMAD.MOV.U32 R244, RZ, RZ, R243 ;  /* 0x000000fffff47224 */ /* 0x000fc400078e00f3 */
[----:B------:R-:W-:-:S03]  /*42b10*/  IMAD.MOV.U32 R245, RZ, RZ, R242 ;  /* 0x000000fffff57224 */ /* 0x000fc600078e00f2 */
[----:B------:R-:W1:Y:S04]  /*42b20*/  LDS.128 R228, [R252+UR7] ;  /* 0x00000007fce47984 */ /* 0x000e680008000c00 */
[----:B------:R-:W-:Y:S01]  /*42b30*/  LDS.128 R224, [R252+UR7+0x800] ;  /* 0x00080007fce07984 */ /* 0x000fe20008000c00 */
[----:B------:R-:W-:Y:S01]  /*42b40*/  BAR.SYNC.DEFER_BLOCKING 0x0 ;  /* 0x0000000000007b1d */ /* 0x000fe20000010000 */
[----:B------:R-:W-:Y:S02]  /*42b50*/  IMAD.MOV.U32 R246, RZ, RZ, R241 ;  /* 0x000000fffff67224 */ /* 0x000fe400078e00f1 */
[----:B------:R-:W-:-:S03]  /*42b60*/  IMAD.MOV.U32 R247, RZ, RZ, R240 ;  /* 0x000000fffff77224 */ /* 0x000fc600078e00f0 */
[----:B------:R-:W-:Y:S04]  /*42b70*/  STS.128 [R2], R232 ;  /* 0x000000e802007388 */ /* 0x000fe80000000c00 */
[----:B------:R1:W-:Y:S01]  /*42b80*/  STS.128 [R2+0x400], R244 ;  /* 0x000400f402007388 */ /* 0x0003e20000000c00 */
[----:B------:R-:W-:Y:S01]  /*42b90*/  BAR.SYNC.DEFER_BLOCKING 0x0 ;  /* 0x0000000000007b1d */ /* 0x000fe20000010000 */
[----:B------:R-:W-:Y:S02]  /*42ba0*/  IMAD.MOV.U32 R240, RZ, RZ, R132 ;  /* 0x000000fffff07224 */ /* 0x000fe400078e0084 */
[----:B------:R-:W-:Y:S02]  /*42bb0*/  IMAD.MOV.U32 R132, RZ, RZ, R133 ;  /* 0x000000ffff847224 */ /* 0x000fe400078e0085 */
[----:B------:R-:W-:Y:S01]  /*42bc0*/  IMAD.MOV.U32 R241, RZ, RZ, R134 ;  /* 0x000000fffff17224 */ /* 0x000fe200078e0086 */
[----:B------:R-:W2:Y:S04]  /*42bd0*/  LDS.128 R236, [R252+UR7] ;  /* 0x00000007fcec7984 */ /* 0x000ea80008000c00 */
[----:B------:R-:W-:Y:S01]  /*42be0*/  LDS.128 R232, [R252+UR7+0x800] ;  /* 0x00080007fce87984 */ /* 0x000fe20008000c00 */
[----:B------:R-:W-:-:S02]  /*42bf0*/  IMAD.MOV.U32 R133, RZ, RZ, R135 ;  /* 0x000000ffff857224 */ /* 0x000fc400078e0087 */
[----:B------:R-:W-:Y:S02]  /*42c00*/  IMAD.MOV.U32 R242, RZ, RZ, R136 ;  /* 0x000000fffff27224 */ /* 0x000fe400078e0088 */
[----:B------:R-:W-:Y:S01]  /*42c10*/  IMAD.MOV.U32 R243, RZ, RZ, R138 ;  /* 0x000000fffff37224 */ /* 0x000fe200078e008a */
[----:B------:R-:W-:Y:S01]  /*42c20*/  BAR.SYNC.DEFER_BLOCKING 0x0 ;  /* 0x0000000000007b1d */ /* 0x000fe20000010000 */
[----:B------:R-:W-:Y:S02]  /*42c30*/  IMAD.MOV.U32 R134, RZ, RZ, R137 ;  /* 0x000000ffff867224 */ /* 0x000fe400078e0089 */
[----:B------:R-:W-:-:S03]  /*42c40*/  IMAD.MOV.U32 R135, RZ, RZ, R139 ;  /* 0x000000ffff877224 */ /* 0x000fc600078e008b */
[----:B------:R2:W-:Y:S04]  /*42c50*/  STS.128 [R2], R240 ;  /* 0x000000f002007388 */ /* 0x0005e80000000c00 */
[----:B------:R-:W-:Y:S01]  /*42c60*/  STS.128 [R2+0x400], R132 ;  /* 0x0004008402007388 */ /* 0x000fe20000000c00 */
[----:B------:R-:W-:Y:S01]  /*42c70*/  BAR.SYNC.DEFER_BLOCKING 0x0 ;  /* 0x0000000000007b1d */ /* 0x000fe20000010000 */
[----:B-1----:R-:W-:Y:S02]  /*42c80*/  IMAD.MOV.U32 R244, RZ, RZ, R140 ;  /* 0x000000fffff47224 */ /* 0x002fe400078e008c */
[----:B------:R-:W-:Y:S02]  /*42c90*/  IMAD.MOV.U32 R140, RZ, RZ, R141 ;  /* 0x000000ffff8c7224 */ /* 0x000fe400078e008d */
[----:B------:R-:W-:Y:S01]  /*42ca0*/  IMAD.MOV.U32 R245, RZ, RZ, R142 ;  /* 0x000000fffff57224 */ /* 0x000fe200078e008e */
[----:B------:R-:W1:Y:S04]  /*42cb0*/  LDS.128 R136, [R252+UR7] ;  /* 0x00000007fc887984 */ /* 0x000e680008000c00 */
        /* <DEDUP_REMOVED lines=10> */
[----:B--2---:R-:W-:Y:S02]  /*42d60*/  IMAD.MOV.U32 R240, RZ, RZ, R148 ;  /* 0x000000fffff07224 */ /* 0x004fe400078e0094 */
        /* <DEDUP_REMOVED lines=262> */
[----:B------:R-:W-:Y:S04]  /*43dd0*/  STS.128 [R2], R240 ;  /* 0x000000f002007388 */ /* 0x000fe80000000c00 */
        /* <DEDUP_REMOVED lines=15> */
[----:B------:R-:W-:Y:S06]  /*43ed0*/  BAR.SYNC.DEFER_BLOCKING 0x0 ;  /* 0x0000000000007b1d */ /* 0x000fec0000010000 */
[----:B------:R-:W1:Y:S04]  /*43ee0*/  LDS.128 R48, [R252+UR7] ;  /* 0x00000007fc307984 */ /* 0x000e680008000c00 */
[----:B------:R-:W-:Y:S01]  /*43ef0*/  LDS.128 R44, [R252+UR7+0x800] ;  /* 0x00080007fc2c7984 */ /* 0x000fe20008000c00 */
[----:B--2---:R-:W-:-:S02]  /*43f00*/  IMAD.MOV.U32 R244, RZ, RZ, R53 ;  /* 0x000000fffff47224 */ /* 0x004fc400078e0035 */
[----:B------:R-:W-:Y:S02]  /*43f10*/  IMAD.MOV.U32 R245, RZ, RZ, R55 ;  /* 0x000000fffff57224 */ /* 0x000fe400078e0037 */
[----:B------:R-:W-:Y:S02]  /*43f20*/  IMAD.MOV.U32 R246, RZ, RZ, R57 ;  /* 0x000000fffff67224 */ /* 0x000fe400078e0039 */
[----:B------:R-:W-:Y:S01]  /*43f30*/  IMAD.MOV.U32 R247, RZ, RZ, R59 ;  /* 0x000000fffff77224 */ /* 0x000fe200078e003b */
[----:B------:R-:W-:Y:S06]  /*43f40*/  BAR.SYNC.DEFER_BLOCKING 0x0 ;  /* 0x0000000000007b1d */ /* 0x000fec0000010000 */
[----:B------:R2:W-:Y:S04]  /*43f50*/  STS.128 [R2+0x400], R244 ;  /* 0x000400f402007388 */ /* 0x0005e80000000c00 */
[----:B--2---:R-:W2:Y:S01]  /*43f60*/  LDL.LU R247, [R1+0x884] ;  /* 0x0008840001f77983 */ /* 0x004ea20000300800 */
[----:B------:R-:W-:-:S02]  /*43f70*/  IMAD.MOV.U32 R240, RZ, RZ, R52 ;  /* 0x000000fffff07224 */ /* 0x000fc400078e0034 */
[----:B------:R-:W-:Y:S01]  /*43f80*/  IMAD.MOV.U32 R241, RZ, RZ, R54 ;  /* 0x000000fffff17224 */ /* 0x000fe200078e0036 */
[----:B------:R-:W3:Y:S01]  /*43f90*/  LDL.LU R245, [R1+0x888] ;  /* 0x0008880001f57983 */ /* 0x000ee20000300800 */
[----:B------:R-:W-:Y:S02]  /*43fa0*/  IMAD.MOV.U32 R242, RZ, RZ, R56 ;  /* 0x000000fffff27224 */ /* 0x000fe400078e0038 */
[----:B------:R-:W-:Y:S01]  /*43fb0*/  IMAD.MOV.U32 R243, RZ, RZ, R58 ;  /* 0x000000fffff37224 */ /* 0x000fe200078e003a */
[----:B------:R-:W3:Y:S04]  /*43fc0*/  LDL.LU R246, [R1+0x88c] ;  /* 0x00088c0001f67983 */ /* 0x000ee80000300800 */
[----:B------:R-:W-:Y:S01]  /*43fd0*/  STS.128 [R2], R240 ;  /* 0x000000f002007388 */ /* 0x000fe20000000c00 */
[----:B------:R-:W-:Y:S01]  /*43fe0*/  BAR.SYNC.DEFER_BLOCKING 0x0 ;  /* 0x0000000000007b1d */ /* 0x000fe20000010000 */
[----:B------:R-:W-:-:S02]  /*43ff0*/  IMAD.MOV.U32 R54, RZ, RZ, R64 ;  /* 0x000000ffff367224 */ /* 0x000fc400078e0040 */
[----:B------:R-:W-:Y:S02]  /*44000*/  IMAD.MOV.U32 R53, RZ, RZ, R62 ;  /* 0x000000ffff357224 */ /* 0x000fe400078e003e */
[----:B------:R-:W-:Y:S02]  /*44010*/  IMAD.MOV.U32 R55, RZ, RZ, R66 ;  /* 0x000000ffff377224 */ /* 0x000fe400078e0042 */
[----:B------:R-:W-:Y:S01]  /*44020*/  IMAD.MOV.U32 R62, RZ, RZ, R65 ;  /* 0x000000ffff3e7224 */ /* 0x000fe200078e0041 */
[----:B------:R-:W3:Y:S04]  /*44030*/  LDL.LU R64, [R1+0x108] ;  /* 0x0001080001407983 */ /* 0x000ee80000300800 */
[----:B------:R-:W3:Y:S04]  /*44040*/  LDL.LU R66, [R1+0x104] ;  /* 0x0001040001427983 */ /* 0x000ee80000300800 */
[----:B------:R-:W3:Y:S04]  /*44050*/  LDL.LU R65, [R1+0x100] ;  /* 0x0001000001417983 */ /* 0x000ee80000300800 */
[----:B------:R-:W1:Y:S04]  /*44060*/  LDS.128 R56, [R252+UR7] ;  /* 0x00000007fc387984 */ /* 0x000e680008000c00 */
[----:B------:R-:W-:Y:S01]  /*44070*/  LDS.128 R240, [R252+UR7+0x800] ;  /* 0x00080007fcf07984 */ /* 0x000fe20008000c00 */
[----:B------:R-:W-:Y:S01]  /*44080*/  IMAD.MOV.U32 R52, RZ, RZ, R60 ;  /* 0x000000ffff347224 */ /* 0x000fe200078e003c */
[----:B------:R-:W-:Y:S01]  /*44090*/  BAR.SYNC.DEFER_BLOCKING 0x0 ;  /* 0x0000000000007b1d */ /* 0x000fe20000010000 */
[----:B------:R-:W-:-:S05]  /*440a0*/  IMAD.MOV.U32 R60, RZ, RZ, R61 ;  /* 0x000000ffff3c7224 */ /* 0x000fca00078e003d */
[----:B------:R4:W-:Y:S04]  /*440b0*/  STS.128 [R2], R52 ;  /* 0x0000003402007388 */ /* 0x0009e80000000c00 */
[----:B----4-:R-:W4:Y:S01]  /*440c0*/  LDL.LU R55, [R1+0x890] ;  /* 0x0008900001377983 */ /* 0x010f220000300800 */
[----:B------:R-:W-:Y:S02]  /*440d0*/  IMAD.MOV.U32 R61, RZ, RZ, R63 ;  /* 0x000000ffff3d7224 */ /* 0x000fe400078e003f */
[----:B------:R-:W-:-:S05]  /*440e0*/  IMAD.MOV.U32 R63, RZ, RZ, R67 ;  /* 0x000000ffff3f7224 */ /* 0x000fca00078e0043 */
[----:B------:R1:W-:Y:S01]  /*440f0*/  STS.128 [R2+0x400], R60 ;  /* 0x0004003c02007388 */ /* 0x0003e20000000c00 */
[----:B------:R-:W-:Y:S01]  /*44100*/  BAR.SYNC.DEFER_BLOCKING 0x0 ;  /* 0x0000000000007b1d */ /* 0x000fe20000010000 */
[C---:B--2---:R-:W-:Y:S01]  /*44110*/  ISETP.GE.AND P0, PT, R247.reuse, UR14, PT ;  /* 0x0000000ef7007c0c */ /* 0x044fe2000bf06270 */
[----:B------:R-:W-:-:S04]  /*44120*/  IMAD R52, R247, UR4, RZ ;  /* 0x00000004f7347c24 */ /* 0x000fc8000f8e02ff */
[----:B------:R-:W3:Y:S01]  /*44130*/  LDCU UR4, c[0x0][0x39c] ;  /* 0x00007380ff0477ac */ /* 0x000ee20008000800 */
[----:B------:R-:W2:Y:S04]  /*44140*/  LDL.LU R247, [R1+0x10c] ;  /* 0x00010c0001f77983 */ /* 0x000ea80000300800 */
[----:B------:R-:W2:Y:S04]  /*44150*/  LDL.LU R54, [R1+0x894] ;  /* 0x0008940001367983 */ /* 0x000ea80000300800 */
[----:B------:R-:W2:Y:S04]  /*44160*/  LDL.LU R244, [R1+0x10] ;  /* 0x0000100001f47983 */ /* 0x000ea80000300800 */
[----:B-1----:R-:W2:Y:S01]  /*44170*/  LDL.LU R61, [R1+0x898] ;  /* 0x00089800013d7983 */ /* 0x002ea20000300800 */
[----:B------:R-:W-:Y:S01]  /*44180*/  IMAD R53, R0, R3, RZ ;  /* 0x0000000300357224 */ /* 0x000fe200078e02ff */
[----:B------:R-:W-:-:S02]  /*44190*/  LEA R2, P2, R52, UR12, 0x2 ;  /* 0x0000000c34027c11 */ /* 0x000fc4000f8410ff */
[----:B------:R-:W-:Y:S02]  /*441a0*/  ISETP.LT.AND P1, PT, R0, UR15, !P0 ;  /* 0x0000000f00007c0c */ /* 0x000fe4000c721270 */
[----:B------:R-:W-:Y:S02]  /*441b0*/  LEA.HI.X.SX32 R0, R52, UR13, 0x2, P2 ;  /* 0x0000000d34007c11 */ /* 0x000fe400090f16ff */
[----:B------:R-:W-:-:S04]  /*441c0*/  LEA R52, P2, R53, R2, 0x2 ;  /* 0x0000000235347211 */ /* 0x000fc800078410ff */
[----:B------:R-:W-:Y:S02]  /*441d0*/  LEA.HI.X.SX32 R53, R53, R0, 0x2, P2 ;  /* 0x0000000035357211 */ /* 0x000fe400010f16ff */
[C---:B---3--:R-:W-:Y:S01]  /*441e0*/  ISETP.LT.AND P2, PT, R245.reuse, UR4, !P0 ;  /* 0x00000004f5007c0c */ /* 0x048fe2000c741270 */
[----:B------:R-:W4:Y:S02]  /*441f0*/  LDCU UR4, c[0x0][0x39c] ;  /* 0x00007380ff0477ac */ /* 0x000f240008000800 */
[----:B------:R1:W-:Y:S02]  /*44200*/  @P1 STG.E desc[UR22][R52.64], R65 ;  /* 0x0000004134001986 */ /* 0x0003e4000c101916 */
[----:B-1----:R-:W-:Y:S02]  /*44210*/  IMAD R53, R245, R3, RZ ;  /* 0x00000003f5357224 */ /* 0x002fe400078e02ff */
[----:B------:R-:W3:Y:S03]  /*44220*/  LDL.LU R245, [R1+0x14] ;  /* 0x0000140001f57983 */ /* 0x000ee60000300800 */
[C---:B------:R-:W-:Y:S01]  /*44230*/  LEA R52, P1, R53.reuse, R2, 0x2 ;  /* 0x0000000235347211 */ /* 0x040fe200078210ff */
[----:B------:R-:W3:Y:S03]  /*44240*/  LDL.LU R62, [R1+0x89c] ;  /* 0x00089c00013e7983 */ /* 0x000ee60000300800 */
[----:B------:R-:W-:-:S05]  /*44250*/  LEA.HI.X.SX32 R53, R53, R0, 0x2, P1 ;  /* 0x0000000035357211 */ /* 0x000fca00008f16ff */
[----:B------:R1:W-:Y:S01]  /*44260*/  @P2 STG.E desc[UR22][R52.64], R66 ;  /* 0x0000004234002986 */ /* 0x0003e2000c101916 */
[C---:B------:R-:W-:Y:S01]  /*44270*/  ISETP.LT.AND P2, PT, R246.reuse, UR5, !P0 ;  /* 0x00000005f6007c0c */ /* 0x040fe2000c741270 */
[----:B------:R-:W2:Y:S01]  /*44280*/  LDCU UR5, c[0x0][0x39c] ;  /* 0x00007380ff0577ac */ /* 0x000ea20008000800 */
[----:B-1----:R-:W-:Y:S02]  /*44290*/  IMAD R53, R246, R3, RZ ;  /* 0x00000003f6357224 */ /* 0x002fe400078e02ff */
[----:B------:R-:W3:Y:S03]  /*442a0*/  LDL.LU R246, [R1+0x18] ;  /* 0x0000180001f67983 */ /* 0x000ee60000300800 */
[C---:B------:R-:W-:Y:S01]  /*442b0*/  LEA R52, P1, R53.reuse, R2, 0x2 ;  /* 0x0000000235347211 */ /* 0x040fe200078210ff */
[----:B------:R-:W3:Y:S03]  /*442c0*/  LDL.LU R60, [R1+0x8a0] ;  /* 0x0008a000013c7983 */ /* 0x000ee60000300800 */
[----:B------:R-:W-:-:S05]  /*442d0*/  LEA.HI.X.SX32 R53, R53, R0, 0x2, P1 ;  /* 0x0000000035357211 */ /* 0x000fca00008f16ff */
[----:B------:R1:W-:Y:S01]  /*442e0*/  @P2 STG.E desc[UR22][R52.64], R64 ;  /* 0x0000004034002986 */ /* 0x0003e2000c101916 */
[C---:B----4-:R-:W-:Y:S01]  /*442f0*/  ISETP.LT.AND P2, PT, R55.reuse, UR4, !P0 ;  /* 0x0000000437007c0c */ /* 0x050fe2000c741270 */
[----:B------:R-:W4:Y:S01]  /*44300*/  LDCU UR4, c[0x0][0x39c] ;  /* 0x00007380ff0477ac */ /* 0x000f220008000800 */
[----:B-1----:R-:W-:-:S05]  /*44310*/  IMAD R53, R55, R3, RZ ;  /* 0x0000000337357224 */ /* 0x002fca00078e02ff */
[----:B------:R-:W-:-:S04]  /*44320*/  LEA R52, P1, R53, R2, 0x2 ;  /* 0x0000000235347211 */ /* 0x000fc800078210ff */
[----:B------:R-:W-:-:S05]  /*44330*/  LEA.HI.X.SX32 R53, R53, R0, 0x2, P1 ;  /* 0x0000000035357211 */ /* 0x000fca00008f16ff */
[----:B--2---:R1:W-:Y:S01]  /*44340*/  @P2 STG.E desc[UR22][R52.64], R247 ;  /* 0x000000f734002986 */ /* 0x0043e2000c101916 */
[C---:B------:R-:W-:Y:S01]  /*44350*/  ISETP.LT.AND P2, PT, R54.reuse, UR5, !P0 ;  /* 0x0000000536007c0c */ /* 0x040fe2000c741270 */
[----:B------:R-:W2:Y:S01]  /*44360*/  LDCU UR5, c[0x0][0x39c] ;  /* 0x00007380ff0577ac */ /* 0x000ea20008000800 */
[-C--:B-1----:R-:W-:Y:S01]  /*44370*/  IMAD R53, R54, R3.reuse, RZ ;  /* 0x0000000336357224 */ /* 0x082fe200078e02ff */
[----:B------:R-:W3:Y:S04]  /*44380*/  LDL.LU R247, [R1+0x1c] ;  /* 0x00001c0001f77983 */ /* 0x000ee80000300800 */
[C---:B------:R-:W-:Y:S01]  /*44390*/  LEA R52, P1, R53.reuse, R2, 0x2 ;  /* 0x0000000235347211 */ /* 0x040fe200078210ff */
[----:B------:R-:W3:Y:S03]  /*443a0*/  LDL.LU R55, [R1+0x8a8] ;  /* 0x0008a80001377983 */ /* 0x000ee60000300800 */
[----:B------:R-:W-:Y:S01]  /*443b0*/  LEA.HI.X.SX32 R53, R53, R0, 0x2, P1 ;  /* 0x0000000035357211 */ /* 0x000fe200008f16ff */
[----:B------:R-:W3:Y:S04]  /*443c0*/  LDL.LU R54, [R1+0x8a4] ;  /* 0x0008a40001367983 */ /* 0x000ee80000300800 */
[----:B------:R1:W-:Y:S01]  /*443d0*/  @P2 STG.E desc[UR22][R52.64], R244 ;  /* 0x000000f434002986 */ /* 0x0003e2000c101916 */
[C---:B----4-:R-:W-:Y:S01]  /*443e0*/  ISETP.LT.AND P2, PT, R61.reuse, UR4, !P0 ;  /* 0x000000043d007c0c */ /* 0x050fe2000c741270 */
[----:B------:R-:W4:Y:S02]  /*443f0*/  LDCU UR4, c[0x0][0x39c] ;  /* 0x00007380ff0477ac */ /* 0x000f240008000800 */
[----:B------:R-:W3:Y:S01]  /*44400*/  LDL.LU R66, [R1+0x974] ;  /* 0x0009740001427983 */ /* 0x000ee20000300800 */
[----:B-1----:R-:W-:-:S03]  /*44410*/  IMAD R53, R61, R3, RZ ;  /* 0x000000033d357224 */ /* 0x002fc600078e02ff */
[----:B------:R-:W3:Y:S04]  /*44420*/  LDL.LU R61, [R1+0x8ac] ;  /* 0x0008ac00013d7983 */ /* 0x000ee80000300800 */
[----:B------:R-:W3:Y:S04]  /*44430*/  LDL.LU R65, [R1+0x8b4] ;  /* 0x0008b40001417983 */ /* 0x000ee80000300800 */
[----:B------:R-:W3:Y:S04]  /*44440*/  LDL.LU R64, [R1+0x8b0] ;  /* 0x0008b00001407983 */ /* 0x000ee80000300800 */
[----:B------:R-:W3:Y:S01]  /*44450*/  LDL.LU R63, [R1+0x8bc] ;  /* 0x0008bc00013f7983 */ /* 0x000ee20000300800 */
[----:B------:R-:W-:-:S04]  /*44460*/  LEA R52, P1, R53, R2, 0x2 ;  /* 0x0000000235347211 */ /* 0x000fc800078210ff */
[----:B------:R-:W-:-:S05]  /*44470*/  LEA.HI.X.SX32 R53, R53, R0, 0x2, P1 ;  /* 0x0000000035357211 */ /* 0x000fca00008f16ff */
[----:B---3--:R1:W-:Y:S01]  /*44480*/  @P2 STG.E desc[UR22][R52.64], R245 ;  /* 0x000000f534002986 */ /* 0x0083e2000c101916 */
[C---:B--2---:R-:W-:Y:S01]  /*44490*/  ISETP.LT.AND P2, PT, R62.reuse, UR5, !P0 ;  /* 0x000000053e007c0c */ /* 0x044fe2000c741270 */
[----:B------:R-:W2:Y:S01]  /*444a0*/  LDCU UR5, c[0x0][0x39c] ;  /* 0x00007380ff0577ac */ /* 0x000ea20008000800 */
[----:B-1----:R-:W-:Y:S02]  /*444b0*/  IMAD R53, R62, R3, RZ ;  /* 0x000000033e357224 */ /* 0x002fe400078e02ff */
[----:B------:R-:W3:Y:S03]  /*444c0*/  LDL.LU R62, [R1+0x8b8] ;  /* 0x0008b800013e7983 */ /* 0x000ee60000300800 */
[----:B------:R-:W-:-:S04]  /*444d0*/  LEA R52, P1, R53, R2, 0x2 ;  /* 0x0000000235347211 */ /* 0x000fc800078210ff */
[----:B------:R-:W-:-:S05]  /*444e0*/  LEA.HI.X.SX32 R53, R53, R0, 0x2, P1 ;  /* 0x0000000035357211 */ /* 0x000fca00008f16ff */
[----:B------:R1:W-:Y:S01]  /*444f0*/  @P2 STG.E desc[UR22][R52.64], R246 ;  /* 0x000000f634002986 */ /* 0x0003e2000c101916 */
[C---:B----4-:R-:W-:Y:S01]  /*44500*/  ISETP.LT.AND P2, PT, R60.reuse, UR4, !P0 ;  /* 0x000000043c007c0c */ /* 0x050fe2000c741270 */
[----:B------:R-:W4:Y:S01]  /*44510*/  LDCU UR4, c[0x0][0x39c] ;  /* 0x00007380ff0477ac */ /* 0x000f220008000800 */
[----:B-1----:R-:W-:-:S05]  /*44520*/  IMAD R53, R60, R3, RZ ;  /* 0x000000033c357224 */ /* 0x002fca00078e02ff */
[----:B------:R-:W-:-:S04]  /*44530*/  LEA R52, P1, R53, R2, 0x2 ;  /* 0x0000000235347211 */ /* 0x000fc800078210ff */
[----:B------:R-:W-:-:S05]  /*44540*/  LEA.HI.X.SX32 R53, R53, R0, 0x2, P1 ;  /* 0x0000000035357211 */ /* 0x000fca00008f16ff */
[----:B------:R1:W-:Y:S01]  /*44550*/  @P2 STG.E desc[UR22][R52.64], R247 ;  /* 0x000000f734002986 */ /* 0x0003e2000c101916 */
[C---:B--2---:R-:W-:Y:S01]  /*44560*/  ISETP.LT.AND P6, PT, R55.reuse, UR5, !P0 ;  /* 0x0000000537007c0c */ /* 0x044fe2000c7c1270 */
[----:B------:R-:W2:Y:S01]  /*44570*/  LDCU UR5, c[0x0][0x39c] ;  /* 0x00007380ff0577ac */ /* 0x000ea20008000800 */
[-C--:B-1----:R-:W-:Y:S01]  /*44580*/  IMAD R53, R55, R3.reuse, RZ ;  /* 0x0000000337357224 */ /* 0x082fe200078e02ff */
[C---:B------:R-:W-:Y:S01]  /*44590*/  ISETP.LT.AND P2, PT, R54.reuse, UR6, !P0 ;  /* 0x0000000636007c0c */ /* 0x040fe2000c741270 */
[----:B------:R-:W-:Y:S01]  /*445a0*/  IMAD R60, R54, R3, RZ ;  /* 0x00000003363c7224 */ /* 0x000fe200078e02ff */
[----:B------:R-:W1:Y:S02]  /*445b0*/  LDCU UR6, c[0x0][0x39c] ;  /* 0x00007380ff0677ac */ /* 0x000e640008000800 */
[C---:B------:R-:W-:Y:S02]  /*445c0*/  LEA R54, P3, R53.reuse, R2, 0x2 ;  /* 0x0000000235367211 */ /* 0x040fe400078610ff */
[----:B------:R-:W-:Y:S01]  /*445d0*/  ISETP.LT.AND P1, PT, R66, UR9, !P0 ;  /* 0x0000000942007c0c */ /* 0x000fe2000c721270 */
[----:B------:R-:W1:Y:S01]  /*445e0*/  LDCU UR9, c[0x0][0x39c] ;  /* 0x00007380ff0977ac */ /* 0x000e620008000800 */
[----:B------:R-:W-:Y:S01]  /*445f0*/  LEA.HI.X.SX32 R55, R53, R0, 0x2, P3 ;  /* 0x0000000035377211 */ /* 0x000fe200018f16ff */
[----:B------:R-:W3:Y:S01]  /*44600*/  LDL.LU R66, [R1+0x8cc] ;  /* 0x0008cc0001427983 */ /* 0x000ee20000300800 */
[----:B------:R-:W-:-:S02]  /*44610*/  LEA R52, P5, R60, R2, 0x2 ;  /* 0x000000023c347211 */ /* 0x000fc400078a10ff */
[C---:B----4-:R-:W-:Y:S01]  /*44620*/  ISETP.LT.AND P4, PT, R61.reuse, UR4, !P0 ;  /* 0x000000043d007c0c */ /* 0x050fe2000c781270 */
[----:B------:R-:W-:Y:S01]  /*44630*/  IMAD R61, R61, R3, RZ ;  /* 0x000000033d3d7224 */ /* 0x000fe200078e02ff */
[----:B------:R-:W-:Y:S01]  /*44640*/  LEA.HI.X.SX32 R53, R60, R0, 0x2, P5 ;  /* 0x000000003c357211 */ /* 0x000fe200028f16ff */
[----:B------:R4:W-:Y:S01]  /*44650*/  @P6 STG.E desc[UR22][R54.64], R248 ;  /* 0x000000f836006986 */ /* 0x0009e2000c101916 */
[----:B------:R-:W3:Y:S03]  /*44660*/  LDCU UR4, c[0x0][0x39c] ;  /* 0x00007380ff0477ac */ /* 0x000ee60008000800 */
[----:B------:R1:W-:Y:S01]  /*44670*/  @P2 STG.E desc[UR22][R52.64], R249 ;  /* 0x000000f934002986 */ /* 0x0003e2000c101916 */
[----:B----4-:R-:W-:-:S04]  /*44680*/  LEA R54, P3, R61, R2, 0x2 ;  /* 0x000000023d367211 */ /* 0x010fc800078610ff */
[----:B------:R-:W-:Y:S01]  /*44690*/  LEA.HI.X.SX32 R55, R61, R0, 0x2, P3 ;  /* 0x000000003d377211 */ /* 0x000fe200018f16ff */
[CC--:B-1----:R-:W-:Y:S01]  /*446a0*/  IMAD R53, R65.reuse, R3.reuse, RZ ;  /* 0x0000000341357224 */ /* 0x0c2fe200078e02ff */
[----:B--2---:R-:W-:Y:S01]  /*446b0*/  ISETP.LT.AND P3, PT, R65, UR5, !P0 ;  /* 0x0000000541007c0c */ /* 0x004fe2000c761270 */
[CC--:B------:R-:W-:Y:S01]  /*446c0*/  IMAD R60, R64.reuse, R3.reuse, RZ ;  /* 0x00000003403c7224 */ /* 0x0c0fe200078e02ff */
[----:B------:R-:W2:Y:S01]  /*446d0*/  LDL.LU R65, [R1+0x8d0] ;  /* 0x0008d00001417983 */ /* 0x000ea20000300800 */
[----:B------:R-:W-:Y:S01]  /*446e0*/  ISETP.LT.AND P2, PT, R64, UR6, !P0 ;  /* 0x0000000640007c0c */ /* 0x000fe2000c741270 */
[C---:B------:R-:W-:Y:S01]  /*446f0*/  IMAD R61, R63.reuse, R3, RZ ;  /* 0x000000033f3d7224 */ /* 0x040fe200078e02ff */
[----:B------:R-:W-:Y:S01]  /*44700*/  ISETP.LT.AND P5, PT, R63, UR9, !P0 ;  /* 0x000000093f007c0c */ /* 0x000fe2000c7a1270 */
[----:B------:R-:W4:Y:S01]  /*44710*/  LDL.LU R67, [R1+0x8c8] ;  /* 0x0008c80001437983 */ /* 0x000f220000300800 */
[----:B------:R-:W2:Y:S03]  /*44720*/  LDCU UR5, c[0x0][0x39c] ;  /* 0x00007380ff0577ac */ /* 0x000ea60008000800 */
[----:B------:R-:W4:Y:S01]  /*44730*/  LDL.LU R64, [R1+0x8d8] ;  /* 0x0008d80001407983 */ /* 0x000f220000300800 */
[----:B------:R-:W1:Y:S03]  /*44740*/  LDCU UR6, c[0x0][0x39c] ;  /* 0x00007380ff0677ac */ /* 0x000e660008000800 */
[----:B------:R-:W4:Y:S01]  /*44750*/  LDL.LU R63, [R1+0x8e4] ;  /* 0x0008e400013f7983 */ /* 0x000f220000300800 */
[----:B------:R-:W1:Y:S03]  /*44760*/  LDCU UR9, c[0x0][0x39c] ;  /* 0x00007380ff0977ac */ /* 0x000e660008000800 */
[----:B------:R3:W-:Y:S01]  /*44770*/  @P4 STG.E desc[UR22][R54.64], R250 ;  /* 0x000000fa36004986 */ /* 0x0007e2000c101916 */
[----:B------:R-:W-:-:S04]  /*44780*/  LEA R52, P4, R53, R2, 0x2 ;  /* 0x0000000235347211 */ /* 0x000fc800078810ff */
[----:B------:R-:W-:Y:S02]  /*44790*/  LEA.HI.X.SX32 R53, R53, R0, 0x2, P4 ;  /* 0x0000000035357211 */ /* 0x000fe400020f16ff */
[C---:B---3--:R-:W-:Y:S01]  /*447a0*/  ISETP.LT.AND P4, PT, R62.reuse, UR4, !P0 ;  /* 0x000000043e007c0c */ /* 0x048fe2000c781270 */
[----:B------:R-:W-:Y:S01]  /*447b0*/  IMAD R62, R62, R3, RZ ;  /* 0x000000033e3e7224 */ /* 0x000fe200078e02ff */
[----:B------:R-:W3:Y:S01]  /*447c0*/  LDCU UR4, c[0x0][0x39c] ;  /* 0x00007380ff0477ac */ /* 0x000ee20008000800 */
[C---:B------:R-:W-:Y:S01]  /*447d0*/  LEA R54, P6, R60.reuse, R2, 0x2 ;  /* 0x000000023c367211 */ /* 0x040fe200078c10ff */
[----:B------:R1:W-:Y:S03]  /*447e0*/  @P3 STG.E desc[UR22][R52.64], R251 ;  /* 0x000000fb34003986 */ /* 0x0003e6000c101916 */
[----:B------:R-:W-:Y:S02]  /*447f0*/  LEA.HI.X.SX32 R55, R60, R0, 0x2, P6 ;  /* 0x000000003c377211 */ /* 0x000fe400030f16ff */
[----:B------:R-:W-:-:S03]  /*44800*/  LEA R60, P6, R62, R2, 0x2 ;  /* 0x000000023e3c7211 */ /* 0x000fc600078c10ff */
[----:B------:R3:W-:Y:S01]  /*44810*/  @P2 STG.E desc[UR22][R54.64], R204 ;  /* 0x000000cc36002986 */ /* 0x0007e2000c101916 */
[----:B-1----:R-:W-:-:S04]  /*44820*/  LEA R52, P3, R61, R2, 0x2 ;  /* 0x000000023d347211 */ /* 0x002fc800078610ff */
[-C--:B------:R-:W-:Y:S02]  /*44830*/  LEA.HI.X.SX32 R53, R61, R0.reuse, 0x2, P3 ;  /* 0x000000003d357211 */ /* 0x080fe400018f16ff */
[----:B------:R-:W-:-:S03]  /*44840*/  LEA.HI.X.SX32 R61, R62, R0, 0x2, P6 ;  /* 0x000000003e3d7211 */ /* 0x000fc600030f16ff */
[----:B------:R1:W-:Y:S04]  /*44850*/  @P5 STG.E desc[UR22][R52.64], R205 ;  /* 0x000000cd34005986 */ /* 0x0003e8000c101916 */
[----:B------:R4:W-:Y:S01]  /*44860*/  @P4 STG.E desc[UR22][R60.64], R206 ;  /* 0x000000ce3c004986 */ /* 0x0009e2000c101916 */
[C---:B------:R-:W-:Y:S01]  /*44870*/  ISETP.LT.AND P2, PT, R66.reuse, UR10, !P0 ;  /* 0x0000000a42007c0c */ /* 0x040fe2000c741270 */
[----:B---3--:R-:W-:Y:S01]  /*44880*/  IMAD R54, R66, R3, RZ ;  /* 0x0000000342367224 */ /* 0x008fe200078e02ff */
[----:B------:R-:W3:Y:S01]  /*44890*/  LDCU UR10, c[0x0][0x39c] ;  /* 0x00007380ff0a77ac */ /* 0x000ee20008000800 */
[----:B------:R-:W3:Y:S03]  /*448a0*/  LDL.LU R66, [R1+0x8e0] ;  /* 0x0008e00001427983 */ /* 0x000ee60000300800 */
[----:B-1----:R-:W-:-:S04]  /*448b0*/  LEA R52, P4, R54, R2, 0x2 ;  /* 0x0000000236347211 */ /* 0x002fc800078810ff */
[----:B------:R-:W-:-:S05]  /*448c0*/  LEA.HI.X.SX32 R53, R54, R0, 0x2, P4 ;  /* 0x0000000036357211 */ /* 0x000fca00020f16ff */
[----:B------:R1:W-:Y:S01]  /*448d0*/  @P2 STG.E desc[UR22][R52.64], R207 ;  /* 0x000000cf34002986 */ /* 0x0003e2000c101916 */
[C---:B--2---:R-:W-:Y:S01]  /*448e0*/  ISETP.LT.AND P3, PT, R65.reuse, UR5, !P0 ;  /* 0x0000000541007c0c */ /* 0x044fe2000c761270 */
[-C--:B------:R-:W-:Y:S01]  /*448f0*/  IMAD R55, R65, R3.reuse, RZ ;  /* 0x0000000341377224 */ /* 0x080fe200078e02ff */
[----:B------:R-:W2:Y:S01]  /*44900*/  LDCU UR5, c[0x0][0x39c] ;  /* 0x00007380ff0577ac */ /* 0x000ea20008000800 */
[----:B------:R-:W2:Y:S01]  /*44910*/  LDL.LU R65, [R1+0x8ec] ;  /* 0x0008ec0001417983 */ /* 0x000ea20000300800 */
[CC--:B----4-:R-:W-:Y:S01]  /*44920*/  IMAD R60, R67.reuse, R3.reuse, RZ ;  /* 0x00000003433c7224 */ /* 0x0d0fe200078e02ff */
[----:B------:R-:W-:Y:S01]  /*44930*/  ISETP.LT.AND P4, PT, R67, UR4, !P0 ;  /* 0x0000000443007c0c */ /* 0x000fe2000c781270 */
[----:B------:R-:W3:Y:S01]  /*44940*/  LDCU UR4, c[0x0][0x39c] ;  /* 0x00007380ff0477ac */ /* 0x000ee20008000800 */
[----:B------:R-:W4:Y:S01]  /*44950*/  LDL.LU R62, [R1+0x8e8] ;  /* 0x0008e800013e7983 */ /* 0x000f220000300800 */
[CC--:B------:R-:W-:Y:S02]  /*44960*/  LEA R54, P5, R55.reuse, R2.reuse, 0x2 ;  /* 0x0000000237367211 */ /* 0x0c0fe400078a10ff */
[----:B-1----:R-:W-:Y:S01]  /*44970*/  LEA R52, P2, R60, R2, 0x2 ;  /* 0x000000023c347211 */ /* 0x002fe200078410ff */
[----:B------:R-:W-:Y:S01]  /*44980*/  IMAD R61, R64, R3, RZ ;  /* 0x00000003403d7224 */ /* 0x000fe200078e02ff */
[----:B------:R-:W-:-:S02]  /*44990*/  LEA.HI.X.SX32 R55, R55, R0, 0x2, P5 ;  /* 0x0000000037377211 */ /* 0x000fc400028f16ff */
[----:B------:R-:W-:Y:S01]  /*449a0*/  ISETP.LT.AND P5, PT, R64, UR6, !P0 ;  /* 0x0000000640007c0c */ /* 0x000fe2000c7a1270 */
[----:B------:R-:W4:Y:S01]  /*449b0*/  LDCU UR6, c[0x0][0x39c] ;  /* 0x00007380ff0677ac */ /* 0x000f220008000800 */
[----:B------:R-:W4:Y:S01]  /*449c0*/  LDL.LU R64, [R1+0x8fc] ;  /* 0x0008fc0001407983 */ /* 0x000f220000300800 */
[----:B------:R-:W-:-:S03]  /*449d0*/  LEA.HI.X.SX32 R53, R60, R0, 0x2, P2 ;  /* 0x000000003c357211 */ /* 0x000fc600010f16ff */
[----:B------:R-:W-:Y:S01]  /*449e0*/  @P3 STG.E desc[UR22][R54.64], R212 ;  /* 0x000000d436003986 */ /* 0x000fe2000c101916 */
[C---:B------:R-:W-:Y:S01]  /*449f0*/  ISETP.LT.AND P3, PT, R63.reuse, UR9, !P0 ;  /* 0x000000093f007c0c */ /* 0x040fe2000c761270 */
[----:B------:R-:W1:Y:S02]  /*44a00*/  LDCU UR9, c[0x0][0x39c] ;  /* 0x00007380ff0977ac */ /* 0x000e640008000800 */
[----:B------:R1:W-:Y:S02]  /*44a10*/  @P4 STG.E desc[UR22][R52.64], R213 ;  /* 0x000000d534004986 */ /* 0x0003e4000c101916 */
[----:B-1----:R-:W-:Y:S02]  /*44a20*/  IMAD R53, R63, R3, RZ ;  /* 0x000000033f357224 */ /* 0x002fe400078e02ff */
[----:B------:R-:W4:Y:S01]  /*44a30*/  LDL.LU R63, [R1+0x900] ;  /* 0x00090000013f7983 */ /* 0x000f220000300800 */
[----:B------:R-:W-:-:S04]  /*44a40*/  LEA R54, P2, R61, R2, 0x2 ;  /* 0x000000023d367211 */ /* 0x000fc800078410ff */
[----:B------:R-:W-:Y:S02]  /*44a50*/  LEA.HI.X.SX32 R55, R61, R0, 0x2, P2 ;  /* 0x000000003d377211 */ /* 0x000fe400010f16ff */
[----:B------:R-:W-:-:S03]  /*44a60*/  LEA R52, P4, R53, R2, 0x2 ;  /* 0x0000000235347211 */ /* 0x000fc600078810ff */
[----:B------:R1:W-:Y:S01]  /*44a70*/  @P5 STG.E desc[UR22][R54.64], R214 ;  /* 0x000000d636005986 */ /* 0x0003e2000c101916 */
[----:B------:R-:W-:-:S05]  /*44a80*/  LEA.HI.X.SX32 R53, R53, R0, 0x2, P4 ;  /* 0x0000000035357211 */ /* 0x000fca00020f16ff */
[----:B------:R1:W-:Y:S01]  /*44a90*/  @P3 STG.E desc[UR22][R52.64], R215 ;  /* 0x000000d734003986 */ /* 0x0003e2000c101916 */
[C---:B---3--:R-:W-:Y:S01]  /*44aa0*/  ISETP.LT.AND P2, PT, R66.reuse, UR4, !P0 ;  /* 0x0000000442007c0c */ /* 0x048fe2000c741270 */
[----:B------:R-:W-:Y:S01]  /*44ab0*/  IMAD R60, R66, R3, RZ ;  /* 0x00000003423c7224 */ /* 0x000fe200078e02ff */
        /* <DEDUP_REMOVED lines=9> */
[C---:B----4-:R-:W-:Y:S01]  /*44b50*/  ISETP.LT.AND P4, PT, R62.reuse, UR6, !P0 ;  /* 0x000000063e007c0c */ /* 0x050fe2000c781270 */
[----:B------:R-:W-:Y:S01]  /*44b60*/  IMAD R62, R62, R3, RZ ;  /* 0x000000033e3e7224 */ /* 0x000fe200078e02ff */
[-C--:B------:R-:W-:Y:S01]  /*44b70*/  LEA R52, P3, R61, R2.reuse, 0x2 ;  /* 0x000000023d347211 */ /* 0x080fe200078610ff */
[----:B------:R-:W4:Y:S01]  /*44b80*/  LDL.LU R67, [R1+0x8f4] ;  /* 0x0008f40001437983 */ /* 0x000f220000300800 */
[----:B------:R-:W2:Y:S02]  /*44b90*/  LDCU UR6, c[0x0][0x39c] ;  /* 0x00007380ff0677ac */ /* 0x000ea40008000800 */
[----:B------:R-:W-:-:S02]  /*44ba0*/  LEA R60, P6, R62, R2, 0x2 ;  /* 0x000000023e3c7211 */ /* 0x000fc400078c10ff */
[-C--:B------:R-:W-:Y:S01]  /*44bb0*/  LEA.HI.X.SX32 R53, R61, R0.reuse, 0x2, P3 ;  /* 0x000000003d357211 */ /* 0x080fe200018f16ff */
[CC--:B-1----:R-:W-:Y:S01]  /*44bc0*/  IMAD R54, R64.reuse, R3.reuse, RZ ;  /* 0x0000000340367224 */ /* 0x0c2fe200078e02ff */
[----:B------:R-:W-:Y:S01]  /*44bd0*/  ISETP.LT.AND P2, PT, R64, UR10, !P0 ;  /* 0x0000000a40007c0c */ /* 0x000fe2000c741270 */
[----:B------:R-:W1:Y:S01]  /*44be0*/  LDCU UR10, c[0x0][0x39c] ;  /* 0x00007380ff0a77ac */ /* 0x000e620008000800 */
[----:B------:R-:W-:Y:S01]  /*44bf0*/  LEA.HI.X.SX32 R61, R62, R0, 0x2, P6 ;  /* 0x000000003e3d7211 */ /* 0x000fe200030f16ff */
[----:B------:R-:W4:Y:S04]  /*44c00*/  LDL.LU R64, [R1+0x8f0] ;  /* 0x0008f00001407983 */ /* 0x000f280000300800 */
[----:B------:R1:W-:Y:S04]  /*44c10*/  @P5 STG.E desc[UR22][R52.64], R221 ;  /* 0x000000dd34005986 */ /* 0x0003e8000c101916 */
[----:B------:R1:W-:Y:S01]  /*44c20*/  @P4 STG.E desc[UR22][R60.64], R222 ;  /* 0x000000de3c004986 */ /* 0x0003e2000c101916 */
[C---:B---3--:R-:W-:Y:S01]  /*44c30*/  ISETP.LT.AND P4, PT, R63.reuse, UR4, !P0 ;  /* 0x000000043f007c0c */ /* 0x048fe2000c781270 */
[----:B------:R-:W-:Y:S01]  /*44c40*/  IMAD R55, R63, R3, RZ ;  /* 0x000000033f377224 */ /* 0x000fe200078e02ff */
[C---:B-1----:R-:W-:Y:S01]  /*44c50*/  LEA R52, P3, R54.reuse, R2, 0x2 ;  /* 0x0000000236347211 */ /* 0x042fe200078610ff */
[----:B------:R-:W3:Y:S01]  /*44c60*/  LDL.LU R63, [R1+0x990] ;  /* 0x00099000013f7983 */ /* 0x000ee20000300800 */
[----:B------:R-:W4:Y:S03]  /*44c70*/  LDCU UR4, c[0x0][0x39c] ;  /* 0x00007380ff0477ac */ /* 0x000f260008000800 */
[----:B------:R-:W3:Y:S01]  /*44c80*/  LDL.LU R62, [R1+0x8dc] ;  /* 0x0008dc00013e7983 */ /* 0x000ee20000300800 */
[----:B------:R-:W-:-:S02]  /*44c90*/  LEA.HI.X.SX32 R53, R54, R0, 0x2, P3 ;  /* 0x0000000036357211 */ /* 0x000fc400018f16ff */
[----:B------:R-:W-:-:S03]  /*44ca0*/  LEA R54, P3, R55, R2, 0x2 ;  /* 0x0000000237367211 */ /* 0x000fc600078610ff */
[----:B------:R1:W-:Y:S01]  /*44cb0*/  @P2 STG.E desc[UR22][R52.64], R223 ;  /* 0x000000df34002986 */ /* 0x0003e2000c101916 */
[----:B------:R-:W-:-:S05]  /*44cc0*/  LEA.HI.X.SX32 R55, R55, R0, 0x2, P3 ;  /* 0x0000000037377211 */ /* 0x000fca00018f16ff */
[----:B------:R-:W-:Y:S01]  /*44cd0*/  @P4 STG.E desc[UR22][R54.64], R228 ;  /* 0x000000e436004986 */ /* 0x000fe2000c101916 */
[C---:B------:R-:W-:Y:S01]  /*44ce0*/  IMAD R60, R66.reuse, R3, RZ ;  /* 0x00000003423c7224 */ /* 0x040fe200078e02ff */
[----:B--2---:R-:W-:Y:S01]  /*44cf0*/  ISETP.LT.AND P5, PT, R66, UR5, !P0 ;  /* 0x0000000542007c0c */ /* 0x004fe2000c7a1270 */
[----:B------:R-:W2:Y:S01]  /*44d00*/  LDCU UR5, c[0x0][0x39c] ;  /* 0x00007380ff0577ac */ /* 0x000ea20008000800 */
[----:B------:R-:W2:Y:S02]  /*44d10*/  LDL.LU R66, [R1+0x8d4] ;  /* 0x0008d40001427983 */ /* 0x000ea40000300800 */
[----:B-1----:R-:W-:-:S04]  /*44d20*/  LEA R52, P2, R60, R2, 0x2 ;  /* 0x000000023c347211 */ /* 0x002fc800078410ff */
[----:B------:R-:W-:-:S05]  /*44d30*/  LEA.HI.X.SX32 R53, R60, R0, 0x2, P2 ;  /* 0x000000003c357211 */ /* 0x000fca00010f16ff */
[----:B------:R1:W-:Y:S01]  /*44d40*/  @P5 STG.E desc[UR22][R52.64], R229 ;  /* 0x000000e534005986 */ /* 0x0003e2000c101916 */
[C---:B------:R-:W-:Y:S01]  /*44d50*/  ISETP.LT.AND P3, PT, R65.reuse, UR6, !P0 ;  /* 0x0000000641007c0c */ /* 0x040fe2000c761270 */
[----:B------:R-:W-:Y:S01]  /*44d60*/  IMAD R60, R65, R3, RZ ;  /* 0x00000003413c7224 */ /* 0x000fe200078e02ff */
[----:B------:R-:W2:Y:S01]  /*44d70*/  LDCU UR6, c[0x0][0x39c] ;  /* 0x00007380ff0677ac */ /* 0x000ea20008000800 */
[----:B------:R-:W2:Y:S03]  /*44d80*/  LDL.LU R65, [R1+0x8c4] ;  /* 0x0008c40001417983 */ /* 0x000ea60000300800 */
[C---:B-1----:R-:W-:Y:S01]  /*44d90*/  LEA R52, P4, R60.reuse, R2, 0x2 ;  /* 0x000000023c347211 */ /* 0x042fe200078810ff */
[----:B------:R-:W2:Y:S03]  /*44da0*/  LDL.LU R61, [R1+0x8c0] ;  /* 0x0008c000013d7983 */ /* 0x000ea60000300800 */
[----:B------:R-:W-:-:S02]  /*44db0*/  LEA.HI.X.SX32 R53, R60, R0, 0x2, P4 ;  /* 0x000000003c357211 */ /* 0x000fc400020f16ff */
[C---:B----4-:R-:W-:Y:S01]  /*44dc0*/  ISETP.LT.AND P4, PT, R64.reuse, UR4, !P0 ;  /* 0x0000000440007c0c */ /* 0x050fe2000c781270 */
[-C--:B------:R-:W-:Y:S02]  /*44dd0*/  IMAD R60, R64, R3.reuse, RZ ;  /* 0x00000003403c7224 */ /* 0x080fe400078e02ff */
[----:B------:R1:W-:Y:S01]  /*44de0*/  @P3 STG.E desc[UR22][R52.64], R230 ;  /* 0x000000e634003986 */ /* 0x0003e2000c101916 */
[C---:B------:R-:W-:Y:S01]  /*44df0*/  IMAD R55, R67.reuse, R3, RZ ;  /* 0x0000000343377224 */ /* 0x040fe200078e02ff */
[----:B------:R-:W-:Y:S01]  /*44e00*/  ISETP.LT.AND P2, PT, R67, UR9, !P0 ;  /* 0x0000000943007c0c */ /* 0x000fe2000c741270 */
[----:B------:R-:W4:Y:S01]  /*44e10*/  LDCU UR4, c[0x0][0x39c] ;  /* 0x00007380ff0477ac */ /* 0x000f220008000800 */
[----:B------:R-:W2:Y:S01]  /*44e20*/  LDL.LU R64, [R1+0x99c] ;  /* 0x00099c0001407983 */ /* 0x000ea20000300800 */
[----:B---3--:R-:W-:Y:S01]  /*44e30*/  ISETP.LT.AND P3, PT, R63, UR10, !P0 ;  /* 0x0000000a3f007c0c */ /* 0x008fe2000c761270 */
[----:B------:R-:W3:Y:S02]  /*44e40*/  LDCU UR9, c[0x0][0x39c] ;  /* 0x00007380ff0977ac */ /* 0x000ee40008000800 */
[----:B------:R-:W3:Y:S01]  /*44e50*/  LDL.LU R63, [R1+0x9a4] ;  /* 0x0009a400013f7983 */ /* 0x000ee20000300800 */
[----:B-1----:R-:W-:-:S04]  /*44e60*/  LEA R52, P6, R60, R2, 0x2 ;  /* 0x000000023c347211 */ /* 0x002fc800078c10ff */
[----:B------:R-:W-:Y:S01]  /*44e70*/  LEA.HI.X.SX32 R53, R60, R0, 0x2, P6 ;  /* 0x000000003c357211 */ /* 0x000fe200030f16ff */
[C---:B------:R-:W-:Y:S01]  /*44e80*/  IMAD R60, R62.reuse, R3, RZ ;  /* 0x000000033e3c7224 */ /* 0x040fe200078e02ff */
[----:B--2---:R-:W-:Y:S01]  /*44e90*/  ISETP.LT.AND P6, PT, R62, UR5, !P0 ;  /* 0x000000053e007c0c */ /* 0x004fe2000c7c1270 */
[----:B------:R-:W1:Y:S01]  /*44ea0*/  LDCU UR5, c[0x0][0x39c] ;  /* 0x00007380ff0577ac */ /* 0x000e620008000800 */
[----:B------:R-:W2:Y:S01]  /*44eb0*/  LDL.LU R62, [R1+0x9b0] ;  /* 0x0009b000013e7983 */ /* 0x000ea20000300800 */
[----:B------:R-:W-:-:S04]  /*44ec0*/  LEA R54, P5, R55, R2, 0x2 ;  /* 0x0000000237367211 */ /* 0x000fc800078a10ff */
[----:B------:R-:W-:-:S05]  /*44ed0*/  LEA.HI.X.SX32 R55, R55, R0, 0x2, P5 ;  /* 0x0000000037377211 */ /* 0x000fca00028f16ff */
[----:B------:R-:W-:Y:S04]  /*44ee0*/  @P2 STG.E desc[UR22][R54.64], R231 ;  /* 0x000000e736002986 */ /* 0x000fe8000c101916 */
[----:B------:R1:W-:Y:S02]  /*44ef0*/  @P4 STG.E desc[UR22][R52.64], R236 ;  /* 0x000000ec34004986 */ /* 0x0003e4000c101916 */
[----:B-1----:R-:W-:-:S04]  /*44f00*/  LEA R52, P2, R60, R2, 0x2 ;  /* 0x000000023c347211 */ /* 0x002fc800078410ff */
[----:B------:R-:W-:-:S05]  /*44f10*/  LEA.HI.X.SX32 R53, R60, R0, 0x2, P2 ;  /* 0x000000003c357211 */ /* 0x000fca00010f16ff */
[----:B------:R1:W-:Y:S01]  /*44f20*/  @P6 STG.E desc[UR22][R52.64], R237 ;  /* 0x000000ed34006986 */ /* 0x0003e2000c101916 */
[C---:B------:R-:W-:Y:S01]  /*44f30*/  IMAD R55, R66.reuse, R3, RZ ;  /* 0x0000000342377224 */ /* 0x040fe200078e02ff */
[----:B------:R-:W-:Y:S01]  /*44f40*/  ISETP.LT.AND P5, PT, R66, UR6, !P0 ;  /* 0x0000000642007c0c */ /* 0x000fe2000c7a1270 */
[----:B------:R-:W2:Y:S01]  /*44f50*/  LDCU UR6, c[0x0][0x39c] ;  /* 0x00007380ff0677ac */ /* 0x000ea20008000800 */
[----:B------:R-:W2:Y:S02]  /*44f60*/  LDL.LU R66, [R1+0x9b4] ;  /* 0x0009b40001427983 */ /* 0x000ea40000300800 */
[----:B------:R-:W-:-:S04]  /*44f70*/  LEA R54, P2, R55, R2, 0x2 ;  /* 0x0000000237367211 */ /* 0x000fc800078410ff */
[----:B------:R-:W-:-:S05]  /*44f80*/  LEA.HI.X.SX32 R55, R55, R0, 0x2, P2 ;  /* 0x0000000037377211 */ /* 0x000fca00010f16ff */
[----:B------:R1:W-:Y:S01]  /*44f90*/  @P5 STG.E desc[UR22][R54.64], R238 ;  /* 0x000000ee36005986 */ /* 0x0003e2000c101916 */
[C---:B----4-:R-:W-:Y:S01]  /*44fa0*/  ISETP.LT.AND P4, PT, R65.reuse, UR4, !P0 ;  /* 0x0000000441007c0c */ /* 0x050fe2000c781270 */
[----:B------:R-:W4:Y:S01]  /*44fb0*/  LDCU UR4, c[0x0][0x39c] ;  /* 0x00007380ff0477ac */ /* 0x000f220008000800 */
[----:B------:R-:W-:Y:S02]  /*44fc0*/  IMAD R60, R65, R3, RZ ;  /* 0x00000003413c7224 */ /* 0x000fe400078e02ff */
[----:B------:R-:W2:Y:S03]  /*44fd0*/  LDL.LU R65, [R1+0x9b8] ;  /* 0x0009b80001417983 */ /* 0x000ea60000300800 */
[----:B-1----:R-:W-:-:S04]  /*44fe0*/  LEA R52, P6, R60, R2, 0x2 ;  /* 0x000000023c347211 */ /* 0x002fc800078c10ff */
[----:B------:R-:W-:Y:S02]  /*44ff0*/  LEA.HI.X.SX32 R53, R60, R0, 0x2, P6 ;  /* 0x000000003c357211 */ /* 0x000fe400030f16ff */
[----:B------:R-:W-:-:S03]  /*45000*/  ISETP.LT.AND P5, PT, R64, UR5, !P0 ;  /* 0x0000000540007c0c */ /* 0x000fc6000c7a1270 */
[----:B------:R1:W-:Y:S01]  /*45010*/  @P4 STG.E desc[UR22][R52.64], R239 ;  /* 0x000000ef34004986 */ /* 0x0003e2000c101916 */
[----:B---3--:R-:W-:Y:S01]  /*45020*/  ISETP.LT.AND P2, PT, R61, UR9, !P0 ;  /* 0x000000093d007c0c */ /* 0x008fe2000c741270 */
[----:B------:R-:W3:Y:S02]  /*45030*/  LDCU UR5, c[0x0][0x39c] ;  /* 0x00007380ff0577ac */ /* 0x000ee40008000800 */
[----:B------:R-:W2:Y:S01]  /*45040*/  LDL.LU R64, [R1+0x9bc] ;  /* 0x0009bc0001407983 */ /* 0x000ea20000300800 */
[----:B----4-:R-:W-:Y:S01]  /*45050*/  ISETP.LT.AND P4, PT, R63, UR4, !P0 ;  /* 0x000000043f007c0c */ /* 0x010fe2000c781270 */
[----:B------:R-:W-:Y:S02]  /*45060*/  IMAD R61, R61, R3, RZ ;  /* 0x000000033d3d7224 */ /* 0x000fe400078e02ff */
[----:B------:R-:W4:Y:S01]  /*45070*/  LDL.LU R63, [R1+0x9c8] ;  /* 0x0009c800013f7983 */ /* 0x000f220000300800 */
[----:B------:R-:W2:Y:S02]  /*45080*/  LDCU UR4, c[0x0][0x39c] ;  /* 0x00007380ff0477ac */ /* 0x000ea40008000800 */
[----:B------:R-:W-:-:S04]  /*45090*/  LEA R54, P6, R61, R2, 0x2 ;  /* 0x000000023d367211 */ /* 0x000fc800078c10ff */
[----:B------:R-:W-:Y:S01]  /*450a0*/  LEA.HI.X.SX32 R55, R61, R0, 0x2, P6 ;  /* 0x000000003d377211 */ /* 0x000fe200030f16ff */
[----:B-1----:R-:W-:-:S04]  /*450b0*/  IMAD R53, R3, 0x2, R61 ;  /* 0x0000000203357824 */ /* 0x002fc800078e023d */
[----:B------:R1:W-:Y:S01]  /*450c0*/  @P2 STG.E desc[UR22][R54.64], R136 ;  /* 0x0000008836002986 */ /* 0x0003e2000c101916 */
[----:B--2---:R-:W-:Y:S01]  /*450d0*/  ISETP.LT.AND P2, PT, R62, UR6, !P0 ;  /* 0x000000063e007c0c */ /* 0x004fe2000c741270 */
[----:B------:R-:W-:Y:S01]  /*450e0*/  IMAD R60, R3, 0x2, R53 ;  /* 0x00000002033c7824 */ /* 0x000fe200078e0235 */
[C---:B------:R-:W-:Y:S01]  /*450f0*/  LEA R52, P6, R53.reuse, R2, 0x2 ;  /* 0x0000000235347211 */ /* 0x040fe200078c10ff */
[----:B------:R-:W2:Y:S01]  /*45100*/  LDL.LU R62, [R1+0x9d0] ;  /* 0x0009d000013e7983 */ /* 0x000ea20000300800 */
[----:B------:R-:W3:Y:S02]  /*45110*/  LDCU UR6, c[0x0][0x39c] ;  /* 0x00007380ff0677ac */ /* 0x000ee40008000800 */
[----:B------:R-:W-:Y:S01]  /*45120*/  LEA.HI.X.SX32 R53, R53, R0, 0x2, P6 ;  /* 0x0000000035357211 */ /* 0x000fe200030f16ff */
[----:B------:R-:W-:Y:S01]  /*45130*/  IMAD R61, R3, 0x2, R60 ;  /* 0x00000002033d7824 */ /* 0x000fe200078e023c */
[----:B-1----:R-:W-:-:S03]  /*45140*/  LEA R54, P6, R60, R2, 0x2 ;  /* 0x000000023c367211 */ /* 0x002fc600078c10ff */
[----:B------:R1:W-:Y:S01]  /*45150*/  @P3 STG.E desc[UR22][R52.64], R137 ;  /* 0x0000008934003986 */ /* 0x0003e2000c101916 */
[----:B------:R-:W-:-:S05]  /*45160*/  LEA.HI.X.SX32 R55, R60, R0, 0x2, P6 ;  /* 0x000000003c377211 */ /* 0x000fca00030f16ff */
[----:B------:R3:W-:Y:S01]  /*45170*/  @P5 STG.E desc[UR22][R54.64], R138 ;  /* 0x0000008a36005986 */ /* 0x0007e2000c101916 */
[----:B-1----:R-:W-:-:S04]  /*45180*/  LEA R52, P6, R61, R2, 0x2 ;  /* 0x000000023d347211 */ /* 0x002fc800078c10ff */
[----:B------:R-:W-:Y:S01]  /*45190*/  LEA.HI.X.SX32 R53, R61, R0, 0x2, P6 ;  /* 0x000000003d357211 */ /* 0x000fe200030f16ff */
[----:B---3--:R-:W-:-:S04]  /*451a0*/  IMAD R55, R3, 0x2, R61 ;  /* 0x0000000203377824 */ /* 0x008fc800078e023d */
[----:B------:R1:W-:Y:S01]  /*451b0*/  @P4 STG.E desc[UR22][R52.64], R139 ;  /* 0x0000008b34004986 */ /* 0x0003e2000c101916 */
[----:B------:R-:W-:Y:S01]  /*451c0*/  LEA R54, P6, R55, R2, 0x2 ;  /* 0x0000000237367211 */ /* 0x000fe200078c10ff */
[----:B------:R-:W-:-:S03]  /*451d0*/  IMAD R60, R3, 0x2, R55 ;  /* 0x00000002033c7824 */ /* 0x000fc600078e0237 */
[----:B------:R-:W-:-:S05]  /*451e0*/  LEA.HI.X.SX32 R55, R55, R0, 0x2, P6 ;  /* 0x0000000037377211 */ /* 0x000fca00030f16ff */
[----:B------:R3:W-:Y:S01]  /*451f0*/  @P2 STG.E desc[UR22][R54.64], R144 ;  /* 0x0000009036002986 */ /* 0x0007e2000c101916 */
[----:B------:R-:W-:Y:S01]  /*45200*/  ISETP.LT.AND P3, PT, R66, UR5, !P0 ;  /* 0x0000000542007c0c */ /* 0x000fe2000c761270 */
[----:B------:R-:W4:Y:S02]  /*45210*/  LDCU UR5, c[0x0][0x39c] ;  /* 0x00007380ff0577ac */ /* 0x000f240008000800 */
[----:B------:R-:W3:Y:S01]  /*45220*/  LDL.LU R66, [R1+0x9d4] ;  /* 0x0009d40001427983 */ /* 0x000ee20000300800 */
[----:B------:R-:W-:Y:S01]  /*45230*/  ISETP.LT.AND P5, PT, R65, UR4, !P0 ;  /* 0x0000000441007c0c */ /* 0x000fe2000c7a1270 */
[----:B------:R-:W2:Y:S02]  /*45240*/  LDCU UR4, c[0x0][0x39c] ;  /* 0x00007380ff0477ac */ /* 0x000ea40008000800 */
[----:B------:R-:W3:Y:S01]  /*45250*/  LDL.LU R65, [R1+0x9dc] ;  /* 0x0009dc0001417983 */ /* 0x000ee20000300800 */
[----:B------:R-:W-:Y:S01]  /*45260*/  ISETP.LT.AND P4, PT, R64, UR6, !P0 ;  /* 0x0000000640007c0c */ /* 0x000fe2000c781270 */
[----:B------:R-:W1:Y:S02]  /*45270*/  LDCU UR6, c[0x0][0x39c] ;  /* 0x00007380ff0677ac */ /* 0x000e640008000800 */
[----:B------:R-:W3:Y:S01]  /*45280*/  LDL.LU R64, [R1+0x9e4] ;  /* 0x0009e40001407983 */ /* 0x000ee20000300800 */
[----:B----4-:R-:W-:Y:S01]  /*45290*/  ISETP.LT.AND P2, PT, R63, UR5, !P0 ;  /* 0x000000053f007c0c */ /* 0x010fe2000c741270 */
[----:B------:R-:W-:-:S02]  /*452a0*/  IMAD R61, R3, 0x2, R60 ;  /* 0x00000002033d7824 */ /* 0x000fc400078e023c */
[----:B------:R-:W4:Y:S01]  /*452b0*/  LDL.LU R63, [R1+0x9e8] ;  /* 0x0009e800013f7983 */ /* 0x000f220000300800 */
[C---:B-1----:R-:W-:Y:S01]  /*452c0*/  LEA R52, P6, R60.reuse, R2, 0x2 ;  /* 0x000000023c347211 */ /* 0x042fe200078c10ff */
[----:B------:R-:W1:Y:S03]  /*452d0*/  LDCU UR5, c[0x0][0x39c] ;  /* 0x00007380ff0577ac */ /* 0x000e660008000800 */
[----:B------:R-:W-:-:S05]  /*452e0*/  LEA.HI.X.SX32 R53, R60, R0, 0x2, P6 ;  /* 0x000000003c357211 */ /* 0x000fca00030f16ff */
[----:B------:R1:W-:Y:S01]  /*452f0*/  @P3 STG.E desc[UR22][R52.64], R145 ;  /* 0x0000009134003986 */ /* 0x0003e2000c101916 */
[----:B--2---:R-:W-:Y:S01]  /*45300*/  ISETP.LT.AND P3, PT, R62, UR4, !P0 ;  /* 0x000000043e007c0c */ /* 0x004fe2000c761270 */
[----:B------:R-:W2:Y:S02]  /*45310*/  LDCU UR4, c[0x0][0x39c] ;  /* 0x00007380ff0477ac */ /* 0x000ea40008000800 */
[----:B------:R-:W4:Y:S01]  /*45320*/  LDL.LU R62, [R1+0x9f4] ;  /* 0x0009f400013e7983 */ /* 0x000f220000300800 */
[----:B---3--:R-:W-:Y:S01]  /*45330*/  LEA R54, P6, R61, R2, 0x2 ;  /* 0x000000023d367211 */ /* 0x008fe200078c10ff */
[----:B-1----:R-:W-:-:S03]  /*45340*/  IMAD R53, R3, 0x2, R61 ;  /* 0x0000000203357824 */ /* 0x002fc600078e023d */
[----:B------:R-:W-:Y:S02]  /*45350*/  LEA.HI.X.SX32 R55, R61, R0, 0x2, P6 ;  /* 0x000000003d377211 */ /* 0x000fe400030f16ff */
[----:B------:R-:W-:Y:S01]  /*45360*/  LEA R52, P6, R53, R2, 0x2 ;  /* 0x0000000235347211 */ /* 0x000fe200078c10ff */
[----:B------:R-:W-:Y:S02]  /*45370*/  IMAD R60, R3, 0x2, R53 ;  /* 0x00000002033c7824 */ /* 0x000fe400078e0235 */
[----:B------:R1:W-:Y:S01]  /*45380*/  @P5 STG.E desc[UR22][R54.64], R146 ;  /* 0x0000009236005986 */ /* 0x0003e2000c101916 */
[----:B------:R-:W-:Y:S01]  /*45390*/  LEA.HI.X.SX32 R53, R53, R0, 0x2, P6 ;  /* 0x0000000035357211 */ /* 0x000fe200030f16ff */
[----:B------:R-:W-:-:S04]  /*453a0*/  IMAD R61, R3, 0x2, R60 ;  /* 0x00000002033d7824 */ /* 0x000fc800078e023c */
[----:B------:R3:W-:Y:S01]  /*453b0*/  @P4 STG.E desc[UR22][R52.64], R147 ;  /* 0x0000009334004986 */ /* 0x0007e2000c101916 */
[----:B-1----:R-:W-:-:S04]  /*453c0*/  LEA R54, P6, R60, R2, 0x2 ;  /* 0x000000023c367211 */ /* 0x002fc800078c10ff */
[----:B------:R-:W-:Y:S02]  /*453d0*/  LEA.HI.X.SX32 R55, R60, R0, 0x2, P6 ;  /* 0x000000003c377211 */ /* 0x000fe400030f16ff */
[----:B---3--:R-:W-:-:S03]  /*453e0*/  LEA R52, P6, R61, R2, 0x2 ;  /* 0x000000023d347211 */ /* 0x008fc600078c10ff */
[----:B------:R1:W-:Y:S01]  /*453f0*/  @P2 STG.E desc[UR22][R54.64], R152 ;  /* 0x0000009836002986 */ /* 0x0003e2000c101916 */
[----:B------:R-:W-:-:S05]  /*45400*/  LEA.HI.X.SX32 R53, R61, R0, 0x2, P6 ;  /* 0x000000003d357211 */ /* 0x000fca00030f16ff */
[----:B------:R3:W-:Y:S01]  /*45410*/  @P3 STG.E desc[UR22][R52.64], R153 ;  /* 0x0000009934003986 */ /* 0x0007e2000c101916 */
[----:B------:R-:W-:Y:S01]  /*45420*/  ISETP.LT.AND P5, PT, R66, UR6, !P0 ;  /* 0x0000000642007c0c */ /* 0x000fe2000c7a1270 */
[----:B------:R-:W4:Y:S02]  /*45430*/  LDCU UR6, c[0x0][0x39c] ;  /* 0x00007380ff0677ac */ /* 0x000f240008000800 */
[----:B------:R-:W3:Y:S01]  /*45440*/  LDL.LU R66, [R1+0x9f8] ;  /* 0x0009f80001427983 */ /* 0x000ee20000300800 */
[----:B------:R-:W-:Y:S01]  /*45450*/  ISETP.LT.AND P4, PT, R65, UR5, !P0 ;  /* 0x0000000541007c0c */ /* 0x000fe2000c781270 */
[----:B------:R-:W1:Y:S02]  /*45460*/  LDCU UR5, c[0x0][0x39c] ;  /* 0x00007380ff0577ac */ /* 0x000e640008000800 */
[----:B------:R-:W3:Y:S01]  /*45470*/  LDL.LU R65, [R1+0xa00] ;  /* 0x000a000001417983 */ /* 0x000ee20000300800 */
[----:B--2---:R-:W-:Y:S01]  /*45480*/  ISETP.LT.AND P2, PT, R64, UR4, !P0 ;  /* 0x0000000440007c0c */ /* 0x004fe2000c741270 */
[----:B-1----:R-:W-:-:S02]  /*45490*/  IMAD R55, R3, 0x2, R61 ;  /* 0x0000000203377824 */ /* 0x002fc400078e023d */
[----:B------:R-:W2:Y:S01]  /*454a0*/  LDL.LU R64, [R1+0xa04] ;  /* 0x000a040001407983 */ /* 0x000ea20000300800 */
[----:B------:R-:W1:Y:S01]  /*454b0*/  LDCU UR4, c[0x0][0x39c] ;  /* 0x00007380ff0477ac */ /* 0x000e620008000800 */
[----:B----4-:R-:W-:Y:S01]  /*454c0*/  ISETP.LT.AND P3, PT, R63, UR6, !P0 ;  /* 0x000000063f007c0c */ /* 0x010fe2000c761270 */
[----:B------:R-:W-:Y:S01]  /*454d0*/  IMAD R60, R3, 0x2, R55 ;  /* 0x00000002033c7824 */ /* 0x000fe200078e0237 */
[----:B------:R-:W4:Y:S01]  /*454e0*/  LDL.LU R63, [R1+0xa10] ;  /* 0x000a1000013f7983 */ /* 0x000f220000300800 */
[C---:B------:R-:W-:Y:S01]  /*454f0*/  LEA R54, P6, R55.reuse, R2, 0x2 ;  /* 0x0000000237367211 */ /* 0x040fe200078c10ff */
[----:B------:R-:W1:Y:S03]  /*45500*/  LDCU UR6, c[0x0][0x39c] ;  /* 0x00007380ff0677ac */ /* 0x000e660008000800 */
[----:B------:R-:W-:-:S05]  /*45510*/  LEA.HI.X.SX32 R55, R55, R0, 0x2, P6 ;  /* 0x0000000037377211 */ /* 0x000fca00030f16ff */
[----:B------:R1:W-:Y:S01]  /*45520*/  @P5 STG.E desc[UR22][R54.64], R154 ;  /* 0x0000009a36005986 */ /* 0x0003e2000c101916 */
[----:B------:R-:W-:Y:S01]  /*45530*/  ISETP.LT.AND P5, PT, R62, UR5, !P0 ;  /* 0x000000053e007c0c */ /* 0x000fe2000c7a1270 */
[----:B------:R-:W-:Y:S02]  /*45540*/  IMAD R61, R3, 0x2, R60 ;  /* 0x00000002033d7824 */ /* 0x000fe400078e023c */
[----:B------:R-:W4:Y:S01]  /*45550*/  LDL.LU R62, [R1+0xa18] ;  /* 0x000a1800013e7983 */ /* 0x000f220000300800 */
[C---:B---3--:R-:W-:Y:S01]  /*45560*/  LEA R52, P6, R60.reuse, R2, 0x2 ;  /* 0x000000023c347211 */ /* 0x048fe200078c10ff */
[----:B------:R-:W2:Y:S03]  /*45570*/  LDCU UR5, c[0x0][0x39c] ;  /* 0x00007380ff0577ac */ /* 0x000ea60008000800 */
[----:B------:R-:W-:Y:S02]  /*45580*/  LEA.HI.X.SX32 R53, R60, R0, 0x2, P6 ;  /* 0x000000003c357211 */ /* 0x000fe400030f16ff */
[----:B-1----:R-:W-:-:S03]  /*45590*/  LEA R54, P6, R61, R2, 0x2 ;  /* 0x000000023d367211 */ /* 0x002fc600078c10ff */
[----:B------:R1:W-:Y:S01]  /*455a0*/  @P4 STG.E desc[UR22][R52.64], R155 ;  /* 0x0000009b34004986 */ /* 0x0003e2000c101916 */
[----:B------:R-:W-:-:S05]  /*455b0*/  LEA.HI.X.SX32 R55, R61, R0, 0x2, P6 ;  /* 0x000000003d377211 */ /* 0x000fca00030f16ff */
[----:B------:R3:W-:Y:S01]  /*455c0*/  @P2 STG.E desc[UR22][R54.64], R160 ;  /* 0x000000a036002986 */ /* 0x0007e2000c101916 */
[----:B-1----:R-:W-:-:S05]  /*455d0*/  IMAD R53, R3, 0x2, R61 ;  /* 0x0000000203357824 */ /* 0x002fca00078e023d */
[----:B------:R-:W-:Y:S01]  /*455e0*/  LEA R52, P6, R53, R2, 0x2 ;  /* 0x0000000235347211 */ /* 0x000fe200078c10ff */
[----:B------:R-:W-:-:S03]  /*455f0*/  IMAD R60, R3, 0x2, R53 ;  /* 0x00000002033c7824 */ /* 0x000fc600078e0235 */
[----:B------:R-:W-:Y:S02]  /*45600*/  LEA.HI.X.SX32 R53, R53, R0, 0x2, P6 ;  /* 0x0000000035357211 */ /* 0x000fe400030f16ff */
[----:B---3--:R-:W-:-:S03]  /*45610*/  LEA R54, P6, R60, R2, 0x2 ;  /* 0x000000023c367211 */ /* 0x008fc600078c10ff */
[----:B------:R-:W-:Y:S01]  /*45620*/  @P3 STG.E desc[UR22][R52.64], R161 ;  /* 0x000000a134003986 */ /* 0x000fe2000c101916 */
        /* <DEDUP_REMOVED lines=9> */
[----:B------:R-:W-:-:S02]  /*456c0*/  IMAD R61, R3, 0x2, R60 ;  /* 0x00000002033d7824 */ /* 0x000fc400078e023c */
[----:B------:R-:W2:Y:S01]  /*456d0*/  LDL.LU R64, [R1+0xa28] ;  /* 0x000a280001407983 */ /* 0x000ea20000300800 */
[----:B------:R-:W3:Y:S01]  /*456e0*/  LDCU UR5, c[0x0][0x39c] ;  /* 0x00007380ff0577ac */ /* 0x000ee20008000800 */
[----:B----4-:R-:W-:Y:S01]  /*456f0*/  ISETP.LT.AND P5, PT, R63, UR4, !P0 ;  /* 0x000000043f007c0c */ /* 0x010fe2000c7a1270 */
[----:B-1----:R-:W-:Y:S01]  /*45700*/  IMAD R55, R3, 0x2, R61 ;  /* 0x0000000203377824 */ /* 0x002fe200078e023d */
        /* <DEDUP_REMOVED lines=8> */
[C---:B------:R-:W-:Y:S01]  /*45790*/  LEA R54, P6, R55.reuse, R2, 0x2 ;  /* 0x0000000237367211 */ /* 0x040fe200078c10ff */
[----:B------:R-:W2:Y:S03]  /*457a0*/  LDCU UR6, c[0x0][0x39c] ;  /* 0x00007380ff0677ac */ /* 0x000ea60008000800 */
[----:B------:R-:W-:Y:S02]  /*457b0*/  LEA.HI.X.SX32 R55, R55, R0, 0x2, P6 ;  /* 0x0000000037377211 */ /* 0x000fe400030f16ff */
[----:B-1----:R-:W-:Y:S01]  /*457c0*/  LEA R52, P6, R60, R2, 0x2 ;  /* 0x000000023c347211 */ /* 0x002fe200078c10ff */
[----:B------:R-:W-:-:S02]  /*457d0*/  IMAD R61, R3, 0x2, R60 ;  /* 0x00000002033d7824 */ /* 0x000fc400078e023c */
[----:B------:R1:W-:Y:S01]  /*457e0*/  @P2 STG.E desc[UR22][R54.64], R168 ;  /* 0x000000a836002986 */ /* 0x0003e2000c101916 */
[----:B------:R-:W-:-:S05]  /*457f0*/  LEA.HI.X.SX32 R53, R60, R0, 0x2, P6 ;  /* 0x000000003c357211 */ /* 0x000fca00030f16ff */
[----:B------:R1:W-:Y:S02]  /*45800*/  @P3 STG.E desc[UR22][R52.64], R169 ;  /* 0x000000a934003986 */ /* 0x0003e4000c101916 */
[----:B-1----:R-:W-:-:S04]  /*45810*/  LEA R54, P6, R61, R2, 0x2 ;  /* 0x000000023d367211 */ /* 0x002fc800078c10ff */
[----:B------:R-:W-:Y:S01]  /*45820*/  LEA.HI.X.SX32 R55, R61, R0, 0x2, P6 ;  /* 0x000000003d377211 */ /* 0x000fe200030f16ff */
[----:B------:R-:W-:-:S04]  /*45830*/  IMAD R53, R3, 0x2, R61 ;  /* 0x0000000203357824 */ /* 0x000fc800078e023d */
[----:B------:R1:W-:Y:S01]  /*45840*/  @P5 STG.E desc[UR22][R54.64], R170 ;  /* 0x000000aa36005986 */ /* 0x0003e2000c101916 */
[----:B------:R-:W-:Y:S01]  /*45850*/  LEA R52, P6, R53, R2, 0x2 ;  /* 0x0000000235347211 */ /* 0x000fe200078c10ff */
[----:B------:R-:W-:-:S03]  /*45860*/  IMAD R60, R3, 0x2, R53 ;  /* 0x00000002033c7824 */ /* 0x000fc600078e0235 */
[----:B------:R-:W-:-:S05]  /*45870*/  LEA.HI.X.SX32 R53, R53, R0, 0x2, P6 ;  /* 0x0000000035357211 */ /* 0x000fca00030f16ff */
[----:B------:R1:W-:Y:S01]  /*45880*/  @P4 STG.E desc[UR22][R52.64], R171 ;  /* 0x000000ab34004986 */ /* 0x0003e2000c101916 */
[----:B---3--:R-:W-:Y:S01]  /*45890*/  ISETP.LT.AND P2, PT, R66, UR5, !P0 ;  /* 0x0000000542007c0c */ /* 0x008fe2000c741270 */
[----:B------:R-:W4:Y:S02]  /*458a0*/  LDCU UR5, c[0x0][0x39c] ;  /* 0x00007380ff0577ac */ /* 0x000f240008000800 */
[----:B------:R-:W3:Y:S01]  /*458b0*/  LDL.LU R66, [R1+0xa40] ;  /* 0x000a400001427983 */ /* 0x000ee20000300800 */
[----:B------:R-:W-:Y:S01]  /*458c0*/  ISETP.LT.AND P3, PT, R65, UR4, !P0 ;  /* 0x0000000441007c0c */ /* 0x000fe2000c761270 */
[----:B------:R-:W1:Y:S02]  /*458d0*/  LDCU UR4, c[0x0][0x39c] ;  /* 0x00007380ff0477ac */ /* 0x000e640008000800 */
[----:B------:R-:W3:Y:S01]  /*458e0*/  LDL.LU R65, [R1+0xa44] ;  /* 0x000a440001417983 */ /* 0x000ee20000300800 */
[----:B--2---:R-:W-:Y:S01]  /*458f0*/  ISETP.LT.AND P5, PT, R64, UR6, !P0 ;  /* 0x0000000640007c0c */ /* 0x004fe2000c7a1270 */
[----:B------:R-:W3:Y:S02]  /*45900*/  LDCU UR6, c[0x0][0x39c] ;  /* 0x00007380ff0677ac */ /* 0x000ee40008000800 */
[----:B------:R-:W2:Y:S01]  /*45910*/  LDL.LU R64, [R1+0xa4c] ;  /* 0x000a4c0001407983 */ /* 0x000ea20000300800 */
[----:B----4-:R-:W-:Y:S01]  /*45920*/  ISETP.LT.AND P4, PT, R63, UR5, !P0 ;  /* 0x000000053f007c0c */ /* 0x010fe2000c781270 */
[----:B------:R-:W-:-:S02]  /*45930*/  IMAD R61, R3, 0x2, R60 ;  /* 0x00000002033d7824 */ /* 0x000fc400078e023c */
[----:B------:R-:W4:Y:S01]  /*45940*/  LDL.LU R63, [R1+0xa54] ;  /* 0x000a5400013f7983 */ /* 0x000f220000300800 */
[C---:B-1----:R-:W-:Y:S01]  /*45950*/  LEA R54, P6, R60.reuse, R2, 0x2 ;  /* 0x000000023c367211 */ /* 0x042fe200078c10ff */
[----:B------:R-:W1:Y:S03]  /*45960*/  LDCU UR5, c[0x0][0x39c] ;  /* 0x00007380ff0577ac */ /* 0x000e660008000800 */
[----:B------:R-:W-:-:S05]  /*45970*/  LEA.HI.X.SX32 R55, R60, R0, 0x2, P6 ;  /* 0x000000003c377211 */ /* 0x000fca00030f16ff */
[----:B------:R1:W-:Y:S01]  /*45980*/  @P2 STG.E desc[UR22][R54.64], R176 ;  /* 0x000000b036002986 */ /* 0x0003e2000c101916 */
[----:B------:R-:W-:Y:S01]  /*45990*/  ISETP.LT.AND P2, PT, R62, UR4, !P0 ;  /* 0x000000043e007c0c */ /* 0x000fe2000c741270 */
[----:B------:R-:W2:Y:S02]  /*459a0*/  LDCU UR4, c[0x0][0x39c] ;  /* 0x00007380ff0477ac */ /* 0x000ea40008000800 */
[----:B------:R-:W4:Y:S01]  /*459b0*/  LDL.LU R62, [R1+0xab4] ;  /* 0x000ab400013e7983 */ /* 0x000f220000300800 */
[----:B------:R-:W-:Y:S01]  /*459c0*/  LEA R52, P6, R61, R2, 0x2 ;  /* 0x000000023d347211 */ /* 0x000fe200078c10ff */
[----:B-1----:R-:W-:-:S03]  /*459d0*/  IMAD R55, R3, 0x2, R61 ;  /* 0x0000000203377824 */ /* 0x002fc600078e023d */
[----:B------:R-:W-:Y:S02]  /*459e0*/  LEA.HI.X.SX32 R53, R61, R0, 0x2, P6 ;  /* 0x000000003d357211 */ /* 0x000fe400030f16ff */
[----:B------:R-:W-:Y:S01]  /*459f0*/  LEA R54, P6, R55, R2, 0x2 ;  /* 0x0000000237367211 */ /* 0x000fe200078c10ff */
[----:B------:R-:W-:Y:S02]  /*45a00*/  IMAD R60, R3, 0x2, R55 ;  /* 0x00000002033c7824 */ /* 0x000fe400078e0237 */
[----:B------:R1:W-:Y:S01]  /*45a10*/  @P3 STG.E desc[UR22][R52.64], R177 ;  /* 0x000000b134003986 */ /* 0x0003e2000c101916 */
[----:B------:R-:W-:Y:S01]  /*45a20*/  LEA.HI.X.SX32 R55, R55, R0, 0x2, P6 ;  /* 0x0000000037377211 */ /* 0x000fe200030f16ff */
[----:B------:R-:W-:-:S04]  /*45a30*/  IMAD R61, R3, 0x2, R60 ;  /* 0x00000002033d7824 */ /* 0x000fc800078e023c */
[----:B------:R1:W-:Y:S02]  /*45a40*/  @P5 STG.E desc[UR22][R54.64], R178 ;  /* 0x000000b236005986 */ /* 0x0003e4000c101916 */
[----:B-1----:R-:W-:-:S04]  /*45a50*/  LEA R52, P6, R60, R2, 0x2 ;  /* 0x000000023c347211 */ /* 0x002fc800078c10ff */
[----:B------:R-:W-:Y:S02]  /*45a60*/  LEA.HI.X.SX32 R53, R60, R0, 0x2, P6 ;  /* 0x000000003c357211 */ /* 0x000fe400030f16ff */
[----:B------:R-:W-:-:S03]  /*45a70*/  LEA R54, P6, R61, R2, 0x2 ;  /* 0x000000023d367211 */ /* 0x000fc600078c10ff */
[----:B------:R1:W-:Y:S01]  /*45a80*/  @P4 STG.E desc[UR22][R52.64], R179 ;  /* 0x000000b334004986 */ /* 0x0003e2000c101916 */
        /* <DEDUP_REMOVED lines=11> */
[----:B------:R-:W3:Y:S01]  /*45b40*/  LDCU UR4, c[0x0][0x39c] ;  /* 0x00007380ff0477ac */ /* 0x000ee20008000800 */
        /* <DEDUP_REMOVED lines=13> */
[----:B-1----:R-:W-:-:S03]  /*45c20*/  LEA R52, P6, R61, R2, 0x2 ;  /* 0x000000023d347211 */ /* 0x002fc600078c10ff */
[----:B------:R1:W-:Y:S01]  /*45c30*/  @P5 STG.E desc[UR22][R54.64], R186 ;  /* 0x000000ba36005986 */ /* 0x0003e2000c101916 */
[----:B------:R-:W-:-:S05]  /*45c40*/  LEA.HI.X.SX32 R53, R61, R0, 0x2, P6 ;  /* 0x000000003d357211 */ /* 0x000fca00030f16ff */
[----:B------:R1:W-:Y:S02]  /*45c50*/  @P4 STG.E desc[UR22][R52.64], R187 ;  /* 0x000000bb34004986 */ /* 0x0003e4000c101916 */
[----:B-1----:R-:W-:-:S05]  /*45c60*/  IMAD R55, R3, 0x2, R61 ;  /* 0x0000000203377824 */ /* 0x002fca00078e023d */
[----:B------:R-:W-:Y:S01]  /*45c70*/  LEA R54, P6, R55, R2, 0x2 ;  /* 0x0000000237367211 */ /* 0x000fe200078c10ff */
[----:B------:R-:W-:-:S03]  /*45c80*/  IMAD R60, R3, 0x2, R55 ;  /* 0x00000002033c7824 */ /* 0x000fc600078e0237 */
[----:B------:R-:W-:Y:S02]  /*45c90*/  LEA.HI.X.SX32 R55, R55, R0, 0x2, P6 ;  /* 0x0000000037377211 */ /* 0x000fe400030f16ff */
[----:B------:R-:W-:-:S03]  /*45ca0*/  LEA R52, P6, R60, R2, 0x2 ;  /* 0x000000023c347211 */ /* 0x000fc600078c10ff */
[----:B------:R-:W-:Y:S01]  /*45cb0*/  @P2 STG.E desc[UR22][R54.64], R192 ;  /* 0x000000c036002986 */ /* 0x000fe2000c101916 */
        /* <DEDUP_REMOVED lines=257> */
[C---:B-1----:R-:W-:Y:S01]  /*46cd0*/  LEA R52, P6, R60.reuse, R2, 0x2 ;  /* 0x000000023c347211 */ /* 0x042fe200078c10ff */
[----:B------:R-:W3:Y:S01]  /*46ce0*/  LDCU UR6, c[0x0][0x39c] ;  /* 0x00007380ff0677ac */ /* 0x000ee20008000800 */
[----:B----4-:R-:W-:Y:S01]  /*46cf0*/  ISETP.LT.AND P2, PT, R63, UR5, !P0 ;  /* 0x000000053f007c0c */ /* 0x010fe2000c741270 */
[----:B------:R-:W1:Y:S01]  /*46d00*/  LDCU UR5, c[0x0][0x39c] ;  /* 0x00007380ff0577ac */ /* 0x000e620008000800 */
[----:B------:R-:W4:Y:S01]  /*46d10*/  LDL.LU R63, [R1+0xbf8] ;  /* 0x000bf800013f7983 */ /* 0x000f220000300800 */
[----:B------:R-:W-:Y:S02]  /*46d20*/  LEA.HI.X.SX32 R53, R60, R0, 0x2, P6 ;  /* 0x000000003c357211 */ /* 0x000fe400030f16ff */
[----:B------:R-:W-:-:S03]  /*46d30*/  LEA R8, P6, R61, R2, 0x2 ;  /* 0x000000023d087211 */ /* 0x000fc600078c10ff */
[----:B------:R1:W-:Y:S02]  /*46d40*/  @P3 STG.E desc[UR22][R52.64], R9 ;  /* 0x0000000934003986 */ /* 0x0003e4000c101916 */
[----:B-1----:R-:W-:Y:S01]  /*46d50*/  IMAD R53, R3, 0x2, R61 ;  /* 0x0000000203357824 */ /* 0x002fe200078e023d */
[----:B------:R-:W-:Y:S02]  /*46d60*/  LEA.HI.X.SX32 R9, R61, R0, 0x2, P6 ;  /* 0x000000003d097211 */ /* 0x000fe400030f16ff */
[----:B------:R-:W-:Y:S01]  /*46d70*/  ISETP.LT.AND P3, PT, R62, UR4, !P0 ;  /* 0x000000043e007c0c */ /* 0x000fe2000c761270 */
[----:B------:R-:W-:Y:S01]  /*46d80*/  IMAD R54, R3, 0x2, R53 ;  /* 0x0000000203367824 */ /* 0x000fe200078e0235 */
[----:B------:R-:W4:Y:S01]  /*46d90*/  LDL.LU R62, [R1+0xc14] ;  /* 0x000c1400013e7983 */ /* 0x000f220000300800 */
[C---:B------:R-:W-:Y:S01]  /*46da0*/  LEA R52, P6, R53.reuse, R2, 0x2 ;  /* 0x0000000235347211 */ /* 0x040fe200078c10ff */
[----:B------:R-:W2:Y:S02]  /*46db0*/  LDCU UR4, c[0x0][0x39c] ;  /* 0x00007380ff0477ac */ /* 0x000ea40008000800 */
[----:B------:R1:W-:Y:S01]  /*46dc0*/  @P5 STG.E desc[UR22][R8.64], R10 ;  /* 0x0000000a08005986 */ /* 0x0003e2000c101916 */
[----:B------:R-:W-:-:S03]  /*46dd0*/  LEA.HI.X.SX32 R53, R53, R0, 0x2, P6 ;  /* 0x0000000035357211 */ /* 0x000fc600030f16ff */
[----:B------:R-:W4:Y:S01]  /*46de0*/  LDL.LU R61, [R1+0xc1c] ;  /* 0x000c1c00013d7983 */ /* 0x000f220000300800 */
[----:B------:R-:W-:-:S03]  /*46df0*/  IMAD R55, R3, 0x2, R54 ;  /* 0x0000000203377824 */ /* 0x000fc600078e0236 */
[----:B------:R-:W4:Y:S01]  /*46e00*/  LDL.LU R60, [R1+0xc2c] ;  /* 0x000c2c00013c7983 */ /* 0x000f220000300800 */
[----:B-1----:R-:W-:-:S04]  /*46e10*/  LEA R8, P6, R54, R2, 0x2 ;  /* 0x0000000236087211 */ /* 0x002fc800078c10ff */
[----:B------:R-:W-:Y:S01]  /*46e20*/  LEA.HI.X.SX32 R9, R54, R0, 0x2, P6 ;  /* 0x0000000036097211 */ /* 0x000fe200030f16ff */
[----:B------:R1:W-:Y:S01]  /*46e30*/  @P4 STG.E desc[UR22][R52.64], R11 ;  /* 0x0000000b34004986 */ /* 0x0003e2000c101916 */
[----:B------:R-:W-:-:S03]  /*46e40*/  LEA R10, P6, R55, R2, 0x2 ;  /* 0x00000002370a7211 */ /* 0x000fc600078c10ff */
[----:B------:R1:W-:Y:S04]  /*46e50*/  @P2 STG.E desc[UR22][R8.64], R16 ;  /* 0x0000001008002986 */ /* 0x0003e8000c101916 */
[----:B------:R-:W4:Y:S01]  /*46e60*/  LDL.LU R54, [R1+0xc34] ;  /* 0x000c340001367983 */ /* 0x000f220000300800 */
[----:B-1----:R-:W-:-:S03]  /*46e70*/  LEA.HI.X.SX32 R11, R55, R0, 0x2, P6 ;  /* 0x00000000370b7211 */ /* 0x002fc600030f16ff */
[----:B------:R-:W4:Y:S01]  /*46e80*/  LDL.LU R53, [R1+0xc48] ;  /* 0x000c480001357983 */ /* 0x000f220000300800 */
[----:B------:R-:W-:-:S03]  /*46e90*/  IMAD R9, R3, 0x2, R55 ;  /* 0x0000000203097824 */ /* 0x000fc600078e0237 */
[----:B------:R1:W-:Y:S01]  /*46ea0*/  @P3 STG.E desc[UR22][R10.64], R17 ;  /* 0x000000110a003986 */ /* 0x0003e2000c101916 */
[----:B------:R-:W-:Y:S01]  /*46eb0*/  IMAD R16, R3, 0x2, R9 ;  /* 0x0000000203107824 */ /* 0x000fe200078e0209 */
[C---:B------:R-:W-:Y:S02]  /*46ec0*/  LEA R8, P6, R9.reuse, R2, 0x2 ;  /* 0x0000000209087211 */ /* 0x040fe400078c10ff */
[----:B------:R-:W4:Y:S02]  /*46ed0*/  LDL.LU R52, [R1+0xc60] ;  /* 0x000c600001347983 */ /* 0x000f240000300800 */
[----:B------:R-:W-:Y:S02]  /*46ee0*/  LEA.HI.X.SX32 R9, R9, R0, 0x2, P6 ;  /* 0x0000000009097211 */ /* 0x000fe400030f16ff */
[----:B-1----:R-:W-:Y:S01]  /*46ef0*/  LEA R10, P6, R16, R2, 0x2 ;  /* 0x00000002100a7211 */ /* 0x002fe200078c10ff */
[----:B------:R-:W-:-:S03]  /*46f00*/  IMAD R17, R3, 0x2, R16 ;  /* 0x0000000203117824 */ /* 0x000fc600078e0210 */
[----:B------:R-:W-:Y:S02]  /*46f10*/  LEA.HI.X.SX32 R11, R16, R0, 0x2, P6 ;  /* 0x00000000100b7211 */ /* 0x000fe400030f16ff */
[----:B---3--:R-:W-:Y:S01]  /*46f20*/  ISETP.LT.AND P5, PT, R66, UR6, !P0 ;  /* 0x0000000642007c0c */ /* 0x008fe2000c7a1270 */
[----:B------:R-:W4:-:S12]  /*46f30*/  LDCU UR6, c[0x0][0x39c] ;  /* 0x00007380ff0677ac */ /* 0x000f180008000800 */
[----:B------:R1:W-:Y:S01]  /*46f40*/  @P5 STG.E desc[UR22][R8.64], R18 ;  /* 0x0000001208005986 */ /* 0x0003e2000c101916 */
[----:B------:R-:W-:-:S03]  /*46f50*/  ISETP.LT.AND P4, PT, R65, UR5, !P0 ;  /* 0x0000000541007c0c */ /* 0x000fc6000c781270 */
[----:B-1----:R-:W3:Y:S01]  /*46f60*/  LDL.LU R18, [R1+0xc64] ;  /* 0x000c640001127983 */ /* 0x002ee20000300800 */
[C---:B------:R-:W-:Y:S01]  /*46f70*/  LEA R8, P6, R17.reuse, R2, 0x2 ;  /* 0x0000000211087211 */ /* 0x040fe200078c10ff */
[----:B------:R-:W1:Y:S03]  /*46f80*/  LDCU UR5, c[0x0][0x39c] ;  /* 0x00007380ff0577ac */ /* 0x000e660008000800 */
[----:B------:R-:W-:-:S05]  /*46f90*/  LEA.HI.X.SX32 R9, R17, R0, 0x2, P6 ;  /* 0x0000000011097211 */ /* 0x000fca00030f16ff */
[----:B------:R1:W-:Y:S01]  /*46fa0*/  @P4 STG.E desc[UR22][R10.64], R19 ;  /* 0x000000130a004986 */ /* 0x0003e2000c101916 */
[----:B--2---:R-:W-:Y:S01]  /*46fb0*/  ISETP.LT.AND P2, PT, R64, UR4, !P0 ;  /* 0x0000000440007c0c */ /* 0x004fe2000c741270 */
[----:B------:R-:W2:Y:S01]  /*46fc0*/  LDCU UR4, c[0x0][0x39c] ;  /* 0x00007380ff0477ac */ /* 0x000ea20008000800 */
[----:B-1----:R-:W-:Y:S01]  /*46fd0*/  IMAD R11, R3, 0x2, R17 ;  /* 0x00000002030b7824 */ /* 0x002fe200078e0211 */
[----:B----4-:R-:W-:-:S10]  /*46fe0*/  ISETP.LT.AND P3, PT, R63, UR6, !P0 ;  /* 0x000000063f007c0c */ /* 0x010fd4000c761270 */
[----:B------:R1:W-:Y:S01]  /*46ff0*/  @P2 STG.E desc[UR22][R8.64], R24 ;  /* 0x0000001808002986 */ /* 0x0003e2000c101916 */
[----:B------:R-:W-:Y:S01]  /*47000*/  LEA R10, P6, R11, R2, 0x2 ;  /* 0x000000020b0a7211 */ /* 0x000fe200078c10ff */
[----:B------:R-:W-:Y:S01]  /*47010*/  IMAD R16, R3, 0x2, R11 ;  /* 0x0000000203107824 */ /* 0x000fe200078e020b */
[----:B------:R-:W4:Y:S02]  /*47020*/  LDCU UR6, c[0x0][0x39c] ;  /* 0x00007380ff0677ac */ /* 0x000f240008000800 */
[----:B------:R-:W-:Y:S01]  /*47030*/  LEA.HI.X.SX32 R11, R11, R0, 0x2, P6 ;  /* 0x000000000b0b7211 */ /* 0x000fe200030f16ff */
[----:B-1----:R-:W3:Y:S04]  /*47040*/  LDL.LU R24, [R1+0xc6c] ;  /* 0x000c6c0001187983 */ /* 0x002ee80000300800 */
[----:B------:R1:W-:Y:S04]  /*47050*/  @P3 STG.E desc[UR22][R10.64], R25 ;  /* 0x000000190a003986 */ /* 0x0003e8000c101916 */
[----:B-1----:R-:W3:Y:S01]  /*47060*/  LDL.LU R25, [R1+0xc78] ;  /* 0x000c780001197983 */ /* 0x002ee20000300800 */
[----:B------:R-:W-:Y:S01]  /*47070*/  ISETP.LT.AND P5, PT, R62, UR5, !P0 ;  /* 0x000000053e007c0c */ /* 0x000fe2000c7a1270 */
[----:B------:R-:W1:Y:S01]  /*47080*/  LDCU UR5, c[0x0][0x39c] ;  /* 0x00007380ff0577ac */ /* 0x000e620008000800 */
[----:B--2---:R-:W-:Y:S01]  /*47090*/  ISETP.LT.AND P4, PT, R61, UR4, !P0 ;  /* 0x000000043d007c0c */ /* 0x004fe2000c781270 */
[----:B------:R-:W2:Y:S01]  /*470a0*/  LDCU UR4, c[0x0][0x39c] ;  /* 0x00007380ff0477ac */ /* 0x000ea20008000800 */
[----:B----4-:R-:W-:-:S02]  /*470b0*/  ISETP.LT.AND P2, PT, R60, UR6, !P0 ;  /* 0x000000063c007c0c */ /* 0x010fc4000c741270 */
[C---:B------:R-:W-:Y:S01]  /*470c0*/  LEA R8, P6, R16.reuse, R2, 0x2 ;  /* 0x0000000210087211 */ /* 0x040fe200078c10ff */
[----:B------:R-:W4:Y:S01]  /*470d0*/  LDCU UR6, c[0x0][0x39c] ;  /* 0x00007380ff0677ac */ /* 0x000f220008000800 */
[----:B------:R-:W-:Y:S02]  /*470e0*/  IMAD R17, R3, 0x2, R16 ;  /* 0x0000000203117824 */ /* 0x000fe400078e0210 */
[----:B------:R-:W-:-:S03]  /*470f0*/  LEA.HI.X.SX32 R9, R16, R0, 0x2, P6 ;  /* 0x0000000010097211 */ /* 0x000fc600030f16ff */
[C---:B------:R-:W-:Y:S02]  /*47100*/  LEA R10, P6, R17.reuse, R2, 0x2 ;  /* 0x00000002110a7211 */ /* 0x040fe400078c10ff */
[----:B------:R2:W-:Y:S01]  /*47110*/  @P5 STG.E desc[UR22][R8.64], R26 ;  /* 0x0000001a08005986 */ /* 0x0005e2000c101916 */
[----:B-1----:R-:W-:Y:S01]  /*47120*/  ISETP.LT.AND P3, PT, R54, UR5, !P0 ;  /* 0x0000000536007c0c */ /* 0x002fe2000c761270 */
[----:B------:R-:W3:Y:S01]  /*47130*/  LDCU UR5, c[0x0][0x39c] ;  /* 0x00007380ff0577ac */ /* 0x000ee20008000800 */
[----:B------:R-:W-:Y:S02]  /*47140*/  LEA.HI.X.SX32 R11, R17, R0, 0x2, P6 ;  /* 0x00000000110b7211 */ /* 0x000fe400030f16ff */
[----:B--2---:R-:W-:Y:S01]  /*47150*/  ISETP.LT.AND P5, PT, R53, UR4, !P0 ;  /* 0x0000000435007c0c */ /* 0x004fe2000c7a1270 */
[----:B------:R-:W1:Y:S01]  /*47160*/  LDCU UR4, c[0x0][0x39c] ;  /* 0x00007380ff0477ac */ /* 0x000e620008000800 */
[C---:B------:R-:W-:Y:S01]  /*47170*/  IMAD R9, R3.reuse, 0x2, R17 ;  /* 0x0000000203097824 */ /* 0x040fe200078e0211 */
[----:B------:R-:W2:Y:S03]  /*47180*/  LDL.LU R26, [R1+0xc84] ;  /* 0x000c8400011a7983 */ /* 0x000ea60000300800 */
[----:B------:R-:W-:Y:S01]  /*47190*/  IMAD R16, R3, 0x2, R9 ;  /* 0x0000000203107824 */ /* 0x000fe200078e0209 */
[C---:B------:R-:W-:Y:S01]  /*471a0*/  LEA R8, P6, R9.reuse, R2, 0x2 ;  /* 0x0000000209087211 */ /* 0x040fe200078c10ff */
[----:B------:R1:W-:Y:S01]  /*471b0*/  @P4 STG.E desc[UR22][R10.64], R27 ;  /* 0x0000001b0a004986 */ /* 0x0003e2000c101916 */
[----:B----4-:R-:W-:Y:S01]  /*471c0*/  ISETP.LT.AND P4, PT, R52, UR6, !P0 ;  /* 0x0000000634007c0c */ /* 0x010fe2000c781270 */
[----:B------:R-:W4:Y:S01]  /*471d0*/  LDCU UR6, c[0x0][0x39c] ;  /* 0x00007380ff0677ac */ /* 0x000f220008000800 */
[----:B------:R-:W-:Y:S01]  /*471e0*/  LEA.HI.X.SX32 R9, R9, R0, 0x2, P6 ;  /* 0x0000000009097211 */ /* 0x000fe200030f16ff */
[----:B------:R-:W2:Y:S01]  /*471f0*/  LDL.LU R19, [R1+0xc9c] ;  /* 0x000c9c0001137983 */ /* 0x000ea20000300800 */
[----:B------:R-:W-:-:S03]  /*47200*/  IMAD R17, R3, 0x2, R16 ;  /* 0x0000000203117824 */ /* 0x000fc600078e0210 */
[----:B------:R4:W-:Y:S01]  /*47210*/  @P2 STG.E desc[UR22][R8.64], R32 ;  /* 0x0000002008002986 */ /* 0x0009e2000c101916 */
[----:B-1----:R-:W-:-:S04]  /*47220*/  LEA R10, P6, R16, R2, 0x2 ;  /* 0x00000002100a7211 */ /* 0x002fc800078c10ff */
[----:B------:R-:W-:Y:S02]  /*47230*/  LEA.HI.X.SX32 R11, R16, R0, 0x2, P6 ;  /* 0x00000000100b7211 */ /* 0x000fe400030f16ff */
[----:B----4-:R-:W-:-:S03]  /*47240*/  LEA R8, P6, R17, R2, 0x2 ;  /* 0x0000000211087211 */ /* 0x010fc600078c10ff */
[----:B------:R1:W-:Y:S01]  /*47250*/  @P3 STG.E desc[UR22][R10.64], R33 ;  /* 0x000000210a003986 */ /* 0x0003e2000c101916 */
[----:B------:R-:W-:-:S05]  /*47260*/  LEA.HI.X.SX32 R9, R17, R0, 0x2, P6 ;  /* 0x0000000011097211 */ /* 0x000fca00030f16ff */
[----:B------:R4:W-:Y:S01]  /*47270*/  @P5 STG.E desc[UR22][R8.64], R34 ;  /* 0x0000002208005986 */ /* 0x0009e2000c101916 */
[----:B---3--:R-:W-:Y:S01]  /*47280*/  ISETP.LT.AND P2, PT, R18, UR5, !P0 ;  /* 0x0000000512007c0c */ /* 0x008fe2000c741270 */
[----:B------:R-:W2:Y:S02]  /*47290*/  LDCU UR5, c[0x0][0x39c] ;  /* 0x00007380ff0577ac */ /* 0x000ea40008000800 */
[----:B------:R-:W3:Y:S01]  /*472a0*/  LDL.LU R18, [R1+0xca0] ;  /* 0x000ca00001127983 */ /* 0x000ee20000300800 */
[----:B------:R-:W-:Y:S01]  /*472b0*/  ISETP.LT.AND P3, PT, R24, UR4, !P0 ;  /* 0x0000000418007c0c */ /* 0x000fe2000c761270 */
[----:B-1----:R-:W-:Y:S02]  /*472c0*/  IMAD R11, R3, 0x2, R17 ;  /* 0x00000002030b7824 */ /* 0x002fe400078e0211 */
[----:B------:R-:W3:Y:S01]  /*472d0*/  LDL.LU R24, [R1+0xcac] ;  /* 0x000cac0001187983 */ /* 0x000ee20000300800 */
[----:B------:R-:W1:Y:S01]  /*472e0*/  LDCU UR4, c[0x0][0x39c] ;  /* 0x00007380ff0477ac */ /* 0x000e620008000800 */
[----:B------:R-:W-:Y:S01]  /*472f0*/  ISETP.LT.AND P5, PT, R25, UR6, !P0 ;  /* 0x0000000619007c0c */ /* 0x000fe2000c7a1270 */
[----:B------:R-:W-:Y:S01]  /*47300*/  IMAD R16, R3, 0x2, R11 ;  /* 0x0000000203107824 */ /* 0x000fe200078e020b */
[----:B------:R-:W3:Y:S01]  /*47310*/  LDL.LU R25, [R1+0xcb8] ;  /* 0x000cb80001197983 */ /* 0x000ee20000300800 */
[C---:B------:R-:W-:Y:S01]  /*47320*/  LEA R10, P6, R11.reuse, R2, 0x2 ;  /* 0x000000020b0a7211 */ /* 0x040fe200078c10ff */
[----:B------:R-:W3:Y:S03]  /*47330*/  LDCU UR6, c[0x0][0x39c] ;  /* 0x00007380ff0677ac */ /* 0x000ee60008000800 */
[----:B------:R-:W-:-:S02]  /*47340*/  LEA.HI.X.SX32 R11, R11, R0, 0x2, P6 ;  /* 0x000000000b0b7211 */ /* 0x000fc400030f16ff */
[C---:B----4-:R-:W-:Y:S01]  /*47350*/  LEA R8, P6, R16.reuse, R2, 0x2 ;  /* 0x0000000210087211 */ /* 0x050fe200078c10ff */
[----:B------:R-:W-:Y:S02]  /*47360*/  IMAD R17, R3, 0x2, R16 ;  /* 0x0000000203117824 */ /* 0x000fe400078e0210 */
[----:B------:R4:W-:Y:S01]  /*47370*/  @P4 STG.E desc[UR22][R10.64], R35 ;  /* 0x000000230a004986 */ /* 0x0009e2000c101916 */
[----:B------:R-:W-:-:S05]  /*47380*/  LEA.HI.X.SX32 R9, R16, R0, 0x2, P6 ;  /* 0x0000000010097211 */ /* 0x000fca00030f16ff */
[----:B------:R1:W-:Y:S01]  /*47390*/  @P2 STG.E desc[UR22][R8.64], R40 ;  /* 0x0000002808002986 */ /* 0x0003e2000c101916 */
[----:B----4-:R-:W-:Y:S02]  /*473a0*/  LEA R10, P6, R17, R2, 0x2 ;  /* 0x00000002110a7211 */ /* 0x010fe400078c10ff */
[----:B--2---:R-:W-:Y:S01]  /*473b0*/  ISETP.LT.AND P4, PT, R26, UR5, !P0 ;  /* 0x000000051a007c0c */ /* 0x004fe2000c781270 */
[----:B------:R-:W2:Y:S01]  /*473c0*/  LDCU UR5, c[0x0][0x39c] ;  /* 0x00007380ff0577ac */ /* 0x000ea20008000800 */
[----:B------:R-:W4:Y:S01]  /*473d0*/  LDL.LU R26, [R1+0xcf0] ;  /* 0x000cf000011a7983 */ /* 0x000f220000300800 */
[----:B-1----:R-:W-:Y:S01]  /*473e0*/  IMAD R9, R3, 0x2, R17 ;  /* 0x0000000203097824 */ /* 0x002fe200078e0211 */
[----:B------:R-:W-:Y:S02]  /*473f0*/  LEA.HI.X.SX32 R11, R17, R0, 0x2, P6 ;  /* 0x00000000110b7211 */ /* 0x000fe400030f16ff */
[----:B------:R-:W-:Y:S01]  /*47400*/  ISETP.LT.AND P2, PT, R19, UR4, !P0 ;  /* 0x0000000413007c0c */ /* 0x000fe2000c741270 */
[----:B------:R-:W1:Y:S01]  /*47410*/  LDCU UR4, c[0x0][0x39c] ;  /* 0x00007380ff0477ac */ /* 0x000e620008000800 */
[----:B------:R-:W4:Y:S01]  /*47420*/  LDL.LU R19, [R1+0xcec] ;  /* 0x000cec0001137983 */ /* 0x000f220000300800 */
[----:B------:R-:W-:Y:S01]  /*47430*/  LEA R8, P6, R9, R2, 0x2 ;  /* 0x0000000209087211 */ /* 0x000fe200078c10ff */
[----:B------:R-:W-:-:S02]  /*47440*/  IMAD R16, R3, 0x2, R9 ;  /* 0x0000000203107824 */ /* 0x000fc400078e0209 */
[----:B------:R2:W-:Y:S01]  /*47450*/  @P3 STG.E desc[UR22][R10.64], R41 ;  /* 0x000000290a003986 */ /* 0x0005e2000c101916 */
[----:B------:R-:W-:-:S05]  /*47460*/  LEA.HI.X.SX32 R9, R9, R0, 0x2, P6 ;  /* 0x0000000009097211 */ /* 0x000fca00030f16ff */
[----:B------:R-:W-:Y:S01]  /*47470*/  @P5 STG.E desc[UR22][R8.64], R42 ;  /* 0x0000002a08005986 */ /* 0x000fe2000c101916 */
[----:B--2---:R-:W-:-:S04]  /*47480*/  LEA R10, P6, R16, R2, 0x2 ;  /* 0x00000002100a7211 */ /* 0x004fc800078c10ff */
[----:B------:R-:W-:-:S05]  /*47490*/  LEA.HI.X.SX32 R11, R16, R0, 0x2, P6 ;  /* 0x00000000100b7211 */ /* 0x000fca00030f16ff */
[----:B------:R2:W-:Y:S01]  /*474a0*/  @P4 STG.E desc[UR22][R10.64], R43 ;  /* 0x0000002b0a004986 */ /* 0x0005e2000c101916 */
[----:B---3--:R-:W-:Y:S01]  /*474b0*/  ISETP.LT.AND P3, PT, R18, UR6, !P0 ;  /* 0x0000000612007c0c */ /* 0x008fe2000c761270 */
[----:B------:R-:W4:Y:S02]  /*474c0*/  LDCU UR6, c[0x0][0x39c] ;  /* 0x00007380ff0677ac */ /* 0x000f240008000800 */
[----:B------:R-:W3:Y:S01]  /*474d0*/  LDL.LU R18, [R1+0xcdc] ;  /* 0x000cdc0001127983 */ /* 0x000ee20000300800 */
[----:B------:R-:W-:Y:S01]  /*474e0*/  ISETP.LT.AND P5, PT, R24, UR5, !P0 ;  /* 0x0000000518007c0c */ /* 0x000fe2000c7a1270 */
[----:B------:R-:W-:Y:S02]  /*474f0*/  IMAD R17, R3, 0x2, R16 ;  /* 0x0000000203117824 */ /* 0x000fe400078e0210 */
[----:B------:R-:W3:Y:S01]  /*47500*/  LDL.LU R24, [R1+0xcf4] ;  /* 0x000cf40001187983 */ /* 0x000ee20000300800 */
[----:B------:R-:W4:Y:S01]  /*47510*/  LDCU UR5, c[0x0][0x39c] ;  /* 0x00007380ff0577ac */ /* 0x000f220008000800 */
[----:B-1----:R-:W-:Y:S01]  /*47520*/  ISETP.LT.AND P4, PT, R25, UR4, !P0 ;  /* 0x0000000419007c0c */ /* 0x002fe2000c781270 */
[----:B--2---:R-:W-:Y:S01]  /*47530*/  IMAD R11, R3, 0x2, R17 ;  /* 0x00000002030b7824 */ /* 0x004fe200078e0211 */
[----:B------:R-:W2:Y:S01]  /*47540*/  LDL.LU R25, [R1+0xcd8] ;  /* 0x000cd80001197983 */ /* 0x000ea20000300800 */
[C---:B------:R-:W-:Y:S01]  /*47550*/  LEA R8, P6, R17.reuse, R2, 0x2 ;  /* 0x0000000211087211 */ /* 0x040fe200078c10ff */
[----:B------:R-:W3:Y:S02]  /*47560*/  LDCU UR4, c[0x0][0x39c] ;  /* 0x00007380ff0477ac */ /* 0x000ee40008000800 */
[----:B------:R-:W2:Y:S04]  /*47570*/  LDL.LU R32, [R1+0xce8] ;  /* 0x000ce80001207983 */ /* 0x000ea80000300800 */
[----:B------:R-:W2:Y:S04]  /*47580*/  LDL.LU R34, [R1+0xce4] ;  /* 0x000ce40001227983 */ /* 0x000ea80000300800 */
[----:B------:R-:W2:Y:S01]  /*47590*/  LDL.LU R27, [R1+0xcd4] ;  /* 0x000cd400011b7983 */ /* 0x000ea20000300800 */
[----:B------:R-:W-:Y:S01]  /*475a0*/  LEA.HI.X.SX32 R9, R17, R0, 0x2, P6 ;  /* 0x0000000011097211 */ /* 0x000fe200030f16ff */
[----:B------:R-:W-:Y:S01]  /*475b0*/  IMAD R16, R3, 0x2, R11 ;  /* 0x0000000203107824 */ /* 0x000fe200078e020b */
[----:B------:R-:W-:Y:S01]  /*475c0*/  LEA R10, P6, R11, R2, 0x2 ;  /* 0x000000020b0a7211 */ /* 0x000fe200078c10ff */
[----:B------:R-:W2:Y:S02]  /*475d0*/  LDL.LU R33, [R1+0xce0] ;  /* 0x000ce00001217983 */ /* 0x000ea40000300800 */
[----:B------:R-:W-:Y:S01]  /*475e0*/  IMAD R17, R3, 0x2, R16 ;  /* 0x0000000203117824 */ /* 0x000fe200078e0210 */
[----:B------:R-:W-:Y:S01]  /*475f0*/  LEA.HI.X.SX32 R11, R11, R0, 0x2, P6 ;  /* 0x000000000b0b7211 */ /* 0x000fe200030f16ff */
[----:B------:R1:W-:Y:S01]  /*47600*/  @P2 STG.E desc[UR22][R8.64], R48 ;  /* 0x0000003008002986 */ /* 0x0003e2000c101916 */
[----:B----4-:R-:W-:Y:S01]  /*47610*/  ISETP.LT.AND P2, PT, R26, UR6, !P0 ;  /* 0x000000061a007c0c */ /* 0x010fe2000c741270 */
[----:B------:R-:W4:Y:S01]  /*47620*/  LDCU UR6, c[0x0][0x39c] ;  /* 0x00007380ff0677ac */ /* 0x000f220008000800 */
[C---:B-1----:R-:W-:Y:S01]  /*47630*/  LEA R8, P6, R16.reuse, R2, 0x2 ;  /* 0x0000000210087211 */ /* 0x042fe200078c10ff */
[----:B------:R-:W-:Y:S03]  /*47640*/  @P3 STG.E desc[UR22][R10.64], R49 ;  /* 0x000000310a003986 */ /* 0x000fe6000c101916 */
[----:B------:R-:W-:Y:S01]  /*47650*/  LEA.HI.X.SX32 R9, R16, R0, 0x2, P6 ;  /* 0x0000000010097211 */ /* 0x000fe200030f16ff */
[----:B------:R-:W2:Y:S01]  /*47660*/  LDL.LU R26, [R1+0xcc4] ;  /* 0x000cc400011a7983 */ /* 0x000ea20000300800 */
[----:B------:R-:W-:-:S02]  /*47670*/  LEA R16, P6, R17, R2, 0x2 ;  /* 0x0000000211107211 */ /* 0x000fc400078c10ff */
[----:B------:R-:W-:Y:S01]  /*47680*/  ISETP.LT.AND P3, PT, R19, UR5, !P0 ;  /* 0x0000000513007c0c */ /* 0x000fe2000c761270 */
[----:B------:R-:W2:Y:S01]  /*47690*/  LDCU UR5, c[0x0][0x39c] ;  /* 0x00007380ff0577ac */ /* 0x000ea20008000800 */
[----:B------:R-:W-:Y:S01]  /*476a0*/  IMAD R19, R3, 0x2, R17 ;  /* 0x0000000203137824 */ /* 0x000fe200078e0211 */
[----:B------:R-:W-:Y:S01]  /*476b0*/  LEA.HI.X.SX32 R17, R17, R0, 0x2, P6 ;  /* 0x0000000011117211 */ /* 0x000fe200030f16ff */
[----:B------:R-:W-:Y:S04]  /*476c0*/  @P5 STG.E desc[UR22][R8.64], R50 ;  /* 0x0000003208005986 */ /* 0x000fe8000c101916 */
[----:B------:R1:W-:Y:S04]  /*476d0*/  @P4 STG.E desc[UR22][R16.64], R51 ;  /* 0x0000003310004986 */ /* 0x0003e8000c101916 */
[----:B------:R-:W2:Y:S01]  /*476e0*/  LDS.128 R8, [R252+UR7] ;  /* 0x00000007fc087984 */ /* 0x000ea20008000c00 */
[----:B-1----:R-:W-:Y:S01]  /*476f0*/  IMAD R17, R3, 0x2, R19 ;  /* 0x0000000203117824 */ /* 0x002fe200078e0213 */
[----:B---3--:R-:W-:Y:S01]  /*47700*/  ISETP.LT.AND P5, PT, R18, UR4, !P0 ;  /* 0x0000000412007c0c */ /* 0x008fe2000c7a1270 */
[----:B------:R-:W1:Y:S01]  /*47710*/  LDCU UR4, c[0x0][0x39c] ;  /* 0x00007380ff0477ac */ /* 0x000e620008000800 */
[----:B------:R-:W-:-:S04]  /*47720*/  LEA R18, P6, R19, R2, 0x2 ;  /* 0x0000000213127211 */ /* 0x000fc800078c10ff */
[----:B------:R-:W-:Y:S02]  /*47730*/  LEA.HI.X.SX32 R19, R19, R0, 0x2, P6 ;  /* 0x0000000013137211 */ /* 0x000fe400030f16ff */
[----:B------:R-:W-:-:S03]  /*47740*/  LEA R16, P6, R17, R2, 0x2 ;  /* 0x0000000211107211 */ /* 0x000fc600078c10ff */
[----:B------:R3:W-:Y:S01]  /*47750*/  @P2 STG.E desc[UR22][R18.64], R56 ;  /* 0x0000003812002986 */ /* 0x0007e2000c101916 */
[----:B----4-:R-:W-:Y:S01]  /*47760*/  ISETP.LT.AND P4, PT, R24, UR6, !P0 ;  /* 0x0000000618007c0c */ /* 0x010fe2000c781270 */
[----:B------:R-:W-:Y:S01]  /*47770*/  IMAD R24, R3, 0x2, R17 ;  /* 0x0000000203187824 */ /* 0x000fe200078e0211 */
[----:B------:R-:W-:Y:S01]  /*47780*/  LEA.HI.X.SX32 R17, R17, R0, 0x2, P6 ;  /* 0x0000000011117211 */ /* 0x000fe200030f16ff */
[----:B------:R-:W4:Y:S03]  /*47790*/  LDCU UR6, c[0x0][0x39c] ;  /* 0x00007380ff0677ac */ /* 0x000f260008000800 */
[----:B---3--:R-:W-:-:S04]  /*477a0*/  LEA R18, P6, R24, R2, 0x2 ;  /* 0x0000000218127211 */ /* 0x008fc800078c10ff */
[----:B------:R-:W-:Y:S02]  /*477b0*/  LEA.HI.X.SX32 R19, R24, R0, 0x2, P6 ;  /* 0x0000000018137211 */ /* 0x000fe400030f16ff */
[----:B--2---:R-:W-:Y:S01]  /*477c0*/  ISETP.LT.AND P2, PT, R25, UR5, !P0 ;  /* 0x0000000519007c0c */ /* 0x004fe2000c741270 */
[----:B------:R-:W2:Y:S01]  /*477d0*/  LDCU UR5, c[0x0][0x39c] ;  /* 0x00007380ff0577ac */ /* 0x000ea20008000800 */
[----:B------:R-:W-:Y:S01]  /*477e0*/  IMAD R25, R3, 0x2, R24 ;  /* 0x0000000203197824 */ /* 0x000fe200078e0218 */
[----:B------:R3:W-:Y:S04]  /*477f0*/  @P3 STG.E desc[UR22][R16.64], R57 ;  /* 0x0000003910003986 */ /* 0x0007e8000c101916 */
[----:B------:R1:W-:Y:S01]  /*47800*/  @P5 STG.E desc[UR22][R18.64], R58 ;  /* 0x0000003a12005986 */ /* 0x0003e2000c101916 */
[----:B---3--:R-:W-:Y:S01]  /*47810*/  LEA R16, P6, R25, R2, 0x2 ;  /* 0x0000000219107211 */ /* 0x008fe200078c10ff */
[----:B-1----:R-:W-:-:S03]  /*47820*/  IMAD R19, R3, 0x2, R25 ;  /* 0x0000000203137824 */ /* 0x002fc600078e0219 */
[----:B------:R-:W-:Y:S01]  /*47830*/  LEA.HI.X.SX32 R17, R25, R0, 0x2, P6 ;  /* 0x0000000019117211 */ /* 0x000fe200030f16ff */
[----:B------:R-:W-:Y:S01]  /*47840*/  IMAD R24, R3, 0x2, R19 ;  /* 0x0000000203187824 */ /* 0x000fe200078e0213 */
[----:B------:R-:W-:-:S03]  /*47850*/  LEA R18, P6, R19, R2, 0x2 ;  /* 0x0000000213127211 */ /* 0x000fc600078c10ff */
[----:B------:R1:W-:Y:S01]  /*47860*/  @P4 STG.E desc[UR22][R16.64], R59 ;  /* 0x0000003b10004986 */ /* 0x0003e2000c101916 */
[----:B------:R-:W-:Y:S01]  /*47870*/  ISETP.LT.AND P3, PT, R32, UR4, !P0 ;  /* 0x0000000420007c0c */ /* 0x000fe2000c761270 */
[----:B------:R-:W-:Y:S01]  /*47880*/  IMAD R25, R3, 0x2, R24 ;  /* 0x0000000203197824 */ /* 0x000fe200078e0218 */
[----:B------:R-:W-:Y:S01]  /*47890*/  LEA.HI.X.SX32 R19, R19, R0, 0x2, P6 ;  /* 0x0000000013137211 */ /* 0x000fe200030f16ff */
[----:B------:R-:W3:Y:S01]  /*478a0*/  LDL.LU R32, [R1+0xcd0] ;  /* 0x000cd00001207983 */ /* 0x000ee20000300800 */
[----:B--2---:R-:W-:Y:S01]  /*478b0*/  ISETP.LT.AND P4, PT, R27, UR5, !P0 ;  /* 0x000000051b007c0c */ /* 0x004fe2000c781270 */
[----:B------:R-:W2:Y:S02]  /*478c0*/  LDCU UR4, c[0x0][0x39c] ;  /* 0x00007380ff0477ac */ /* 0x000ea40008000800 */
[----:B------:R-:W3:Y:S01]  /*478d0*/  LDL.LU R27, [R1+0xccc] ;  /* 0x000ccc00011b7983 */ /* 0x000ee20000300800 */
[----:B----4-:R-:W-:Y:S01]  /*478e0*/  ISETP.LT.AND P5, PT, R34, UR6, !P0 ;  /* 0x0000000622007c0c */ /* 0x010fe2000c7a1270 */
[----:B------:R-:W4:Y:S01]  /*478f0*/  LDCU UR6, c[0x0][0x39c] ;  /* 0x00007380ff0677ac */ /* 0x000f220008000800 */
[C---:B-1----:R-:W-:Y:S01]  /*47900*/  LEA R16, P6, R24.reuse, R2, 0x2 ;  /* 0x0000000218107211 */ /* 0x042fe200078c10ff */
[----:B------:R-:W3:Y:S01]  /*47910*/  LDL.LU R245, [R1+0x110] ;  /* 0x0001100001f57983 */ /* 0x000ee20000300800 */
[----:B------:R-:W1:Y:S02]  /*47920*/  LDCU UR5, c[0x0][0x39c] ;  /* 0x00007380ff0577ac */ /* 0x000e640008000800 */
[----:B------:R-:W-:-:S02]  /*47930*/  LEA.HI.X.SX32 R17, R24, R0, 0x2, P6 ;  /* 0x0000000018117211 */ /* 0x000fc400030f16ff */
[----:B------:R-:W3:Y:S04]  /*47940*/  LDL.LU R24, [R1+0xcc0] ;  /* 0x000cc00001187983 */ /* 0x000ee80000300800 */
[----:B------:R1:W-:Y:S01]  /*47950*/  @P2 STG.E desc[UR22][R18.64], R8 ;  /* 0x0000000812002986 */ /* 0x0003e2000c101916 */
[----:B--2---:R-:W-:Y:S01]  /*47960*/  ISETP.LT.AND P2, PT, R33, UR4, !P0 ;  /* 0x0000000421007c0c */ /* 0x004fe2000c741270 */
[----:B------:R-:W3:Y:S02]  /*47970*/  LDCU UR4, c[0x0][0x39c] ;  /* 0x00007380ff0477ac */ /* 0x000ee40008000800 */
[----:B------:R2:W-:Y:S01]  /*47980*/  @P3 STG.E desc[UR22][R16.64], R9 ;  /* 0x0000000910003986 */ /* 0x0005e2000c101916 */
[----:B----4-:R-:W-:Y:S01]  /*47990*/  ISETP.LT.AND P3, PT, R26, UR6, !P0 ;  /* 0x000000061a007c0c */ /* 0x010fe2000c761270 */
[----:B------:R-:W4:Y:S02]  /*479a0*/  LDCU UR6, c[0x0][0x39c] ;  /* 0x00007380ff0677ac */ /* 0x000f240008000800 */
[----:B------:R-:W4:Y:S01]  /*479b0*/  LDL.LU R246, [R1+0x114] ;  /* 0x0001140001f67983 */ /* 0x000f220000300800 */
[----:B-1----:R-:W-:-:S03]  /*479c0*/  LEA R8, P6, R25, R2, 0x2 ;  /* 0x0000000219087211 */ /* 0x002fc600078c10ff */
[----:B------:R-:W4:Y:S01]  /*479d0*/  LDL.LU R26, [R1+0xcc8] ;  /* 0x000cc800011a7983 */ /* 0x000f220000300800 */
[----:B--2---:R-:W-:Y:S01]  /*479e0*/  IMAD R17, R3, 0x2, R25 ;  /* 0x0000000203117824 */ /* 0x004fe200078e0219 */
[----:B------:R-:W-:Y:S02]  /*479f0*/  LEA.HI.X.SX32 R9, R25, R0, 0x2, P6 ;  /* 0x0000000019097211 */ /* 0x000fe400030f16ff */
[----:B------:R-:W2:Y:S04]  /*47a00*/  LDL.LU R247, [R1+0x118] ;  /* 0x0001180001f77983 */ /* 0x000ea80000300800 */
[----:B------:R-:W2:Y:S01]  /*47a10*/  LDL.LU R25, [R1+0xcb4] ;  /* 0x000cb40001197983 */ /* 0x000ea20000300800 */
[----:B------:R-:W-:Y:S01]  /*47a20*/  LEA R16, P6, R17, R2, 0x2 ;  /* 0x0000000211107211 */ /* 0x000fe200078c10ff */
[----:B------:R-:W-:-:S02]  /*47a30*/  IMAD R18, R3, 0x2, R17 ;  /* 0x0000000203127824 */ /* 0x000fc400078e0211 */
[----:B------:R1:W-:Y:S01]  /*47a40*/  @P5 STG.E desc[UR22][R8.64], R10 ;  /* 0x0000000a08005986 */ /* 0x0003e2000c101916 */
[----:B------:R-:W-:-:S03]  /*47a50*/  LEA.HI.X.SX32 R17, R17, R0, 0x2, P6 ;  /* 0x0000000011117211 */ /* 0x000fc600030f16ff */
[----:B------:R-:W2:Y:S01]  /*47a60*/  LDL.LU R64, [R1+0x11c] ;  /* 0x00011c0001407983 */ /* 0x000ea20000300800 */
[----:B-1----:R-:W-:-:S03]  /*47a70*/  LEA R8, P6, R18, R2, 0x2 ;  /* 0x0000000212087211 */ /* 0x002fc600078c10ff */
[----:B------:R-:W-:Y:S01]  /*47a80*/  @P4 STG.E desc[UR22][R16.64], R11 ;  /* 0x0000000b10004986 */ /* 0x000fe2000c101916 */
[----:B------:R-:W-:Y:S01]  /*47a90*/  LEA.HI.X.SX32 R9, R18, R0, 0x2, P6 ;  /* 0x0000000012097211 */ /* 0x000fe200030f16ff */
[----:B------:R-:W-:Y:S01]  /*47aa0*/  IMAD R19, R3, 0x2, R18 ;  /* 0x0000000203137824 */ /* 0x000fe200078e0212 */
[----:B---3--:R-:W-:Y:S01]  /*47ab0*/  ISETP.LT.AND P4, PT, R27, UR4, !P0 ;  /* 0x000000041b007c0c */ /* 0x008fe2000c781270 */
[----:B------:R-:W1:Y:S01]  /*47ac0*/  LDCU UR4, c[0x0][0x39c] ;  /* 0x00007380ff0477ac */ /* 0x000e620008000800 */
[----:B------:R-:W3:Y:S04]  /*47ad0*/  LDL.LU R27, [R1+0xcbc] ;  /* 0x000cbc00011b7983 */ /* 0x000ee80000300800 */
[----:B------:R-:W3:Y:S04]  /*47ae0*/  LDL.LU R244, [R1] ;  /* 0x0000000001f47983 */ /* 0x000ee80000300800 */
[----:B------:R1:W-:Y:S01]  /*47af0*/  @P2 STG.E desc[UR22][R8.64], R245 ;  /* 0x000000f508002986 */ /* 0x0003e2000c101916 */
[----:B----4-:R-:W-:Y:S01]  /*47b00*/  ISETP.LT.AND P2, PT, R24, UR6, !P0 ;  /* 0x0000000618007c0c */ /* 0x010fe2000c741270 */
[----:B------:R-:W4:Y:S02]  /*47b10*/  LDCU UR6, c[0x0][0x39c] ;  /* 0x00007380ff0677ac */ /* 0x000f240008000800 */
[----:B------:R-:W4:Y:S04]  /*47b20*/  LDL.LU R18, [R1+0xcb0] ;  /* 0x000cb00001127983 */ /* 0x000f280000300800 */
[----:B-1----:R-:W4:Y:S04]  /*47b30*/  LDL.LU R245, [R1+0x4] ;  /* 0x0000040001f57983 */ /* 0x002f280000300800 */
[----:B------:R-:W4:Y:S01]  /*47b40*/  LDL.LU R24, [R1+0xca4] ;  /* 0x000ca40001187983 */ /* 0x000f220000300800 */
[----:B------:R-:W-:Y:S01]  /*47b50*/  ISETP.LT.AND P5, PT, R32, UR5, !P0 ;  /* 0x0000000520007c0c */ /* 0x000fe2000c7a1270 */
[----:B------:R-:W1:Y:S01]  /*47b60*/  LDCU UR5, c[0x0][0x39c] ;  /* 0x00007380ff0577ac */ /* 0x000e620008000800 */
[----:B------:R-:W-:Y:S01]  /*47b70*/  LEA R10, P6, R19, R2, 0x2 ;  /* 0x00000002130a7211 */ /* 0x000fe200078c10ff */
[----:B------:R-:W-:-:S03]  /*47b80*/  IMAD R9, R3, 0x2, R19 ;  /* 0x0000000203097824 */ /* 0x000fc600078e0213 */
[----:B------:R-:W-:Y:S02]  /*47b90*/  LEA.HI.X.SX32 R11, R19, R0, 0x2, P6 ;  /* 0x00000000130b7211 */ /* 0x000fe400030f16ff */
[----:B------:R-:W-:Y:S01]  /*47ba0*/  LEA R8, P6, R9, R2, 0x2 ;  /* 0x0000000209087211 */ /* 0x000fe200078c10ff */
[----:B------:R-:W-:-:S03]  /*47bb0*/  IMAD R16, R3, 0x2, R9 ;  /* 0x0000000203107824 */ /* 0x000fc600078e0209 */
[----:B------:R-:W-:Y:S01]  /*47bc0*/  LEA.HI.X.SX32 R9, R9, R0, 0x2, P6 ;  /* 0x0000000009097211 */ /* 0x000fe200030f16ff */
[----:B------:R1:W-:Y:S01]  /*47bd0*/  @P3 STG.E desc[UR22][R10.64], R246 ;  /* 0x000000f60a003986 */ /* 0x0003e2000c101916 */
[----:B------:R-:W-:-:S03]  /*47be0*/  IMAD R17, R3, 0x2, R16 ;  /* 0x0000000203117824 */ /* 0x000fc600078e0210 */
[----:B--2---:R2:W-:Y:S01]  /*47bf0*/  @P5 STG.E desc[UR22][R8.64], R247 ;  /* 0x000000f708005986 */ /* 0x0045e2000c101916 */
[----:B-1----:R-:W-:Y:S01]  /*47c00*/  ISETP.LT.AND P3, PT, R26, UR5, !P0 ;  /* 0x000000051a007c0c */ /* 0x002fe2000c761270 */
[----:B------:R-:W4:Y:S01]  /*47c10*/  LDCU UR5, c[0x0][0x39c] ;  /* 0x00007380ff0577ac */ /* 0x000f220008000800 */
[----:B------:R-:W-:Y:S01]  /*47c20*/  ISETP.LT.AND P5, PT, R25, UR4, !P0 ;  /* 0x0000000419007c0c */ /* 0x000fe2000c7a1270 */
[----:B------:R-:W1:Y:S01]  /*47c30*/  LDCU UR4, c[0x0][0x39c] ;  /* 0x00007380ff0477ac */ /* 0x000e620008000800 */
[----:B------:R-:W4:Y:S01]  /*47c40*/  LDL.LU R246, [R1+0x8] ;  /* 0x0000080001f67983 */ /* 0x000f220000300800 */
[----:B------:R-:W-:-:S03]  /*47c50*/  LEA R10, P6, R16, R2, 0x2 ;  /* 0x00000002100a7211 */ /* 0x000fc600078c10ff */
[----:B------:R-:W4:Y:S01]  /*47c60*/  LDL.LU R26, [R1+0xca8] ;  /* 0x000ca800011a7983 */ /* 0x000f220000300800 */
[----:B------:R-:W-:-:S03]  /*47c70*/  LEA.HI.X.SX32 R11, R16, R0, 0x2, P6 ;  /* 0x00000000100b7211 */ /* 0x000fc600030f16ff */
[----:B--2---:R-:W2:Y:S01]  /*47c80*/  LDL.LU R247, [R1+0xc] ;  /* 0x00000c0001f77983 */ /* 0x004ea20000300800 */
[----:B------:R-:W-:-:S03]  /*47c90*/  LEA R8, P6, R17, R2, 0x2 ;  /* 0x0000000211087211 */ /* 0x000fc600078c10ff */
[----:B------:R-:W2:Y:S01]  /*47ca0*/  LDL.LU R25, [R1+0xc94] ;  /* 0x000c940001197983 */ /* 0x000ea20000300800 */
[----:B------:R-:W-:Y:S01]  /*47cb0*/  IMAD R19, R3, 0x2, R17 ;  /* 0x0000000203137824 */ /* 0x000fe200078e0211 */
[----:B------:R-:W-:Y:S02]  /*47cc0*/  LEA.HI.X.SX32 R9, R17, R0, 0x2, P6 ;  /* 0x0000000011097211 */ /* 0x000fe400030f16ff */
[----:B------:R1:W-:Y:S04]  /*47cd0*/  @P4 STG.E desc[UR22][R10.64], R64 ;  /* 0x000000400a004986 */ /* 0x0003e8000c101916 */
[----:B------:R-:W2:Y:S01]  /*47ce0*/  LDL.LU R16, [R1+0xc98] ;  /* 0x000c980001107983 */ /* 0x000ea20000300800 */
[----:B-1----:R-:W-:-:S04]  /*47cf0*/  LEA R10, P6, R19, R2, 0x2 ;  /* 0x00000002130a7211 */ /* 0x002fc800078c10ff */
[----:B------:R-:W-:Y:S01]  /*47d00*/  LEA.HI.X.SX32 R11, R19, R0, 0x2, P6 ;  /* 0x00000000130b7211 */ /* 0x000fe200030f16ff */
[----:B---3--:R1:W-:Y:S01]  /*47d10*/  @P2 STG.E desc[UR22][R8.64], R244 ;  /* 0x000000f408002986 */ /* 0x0083e2000c101916 */
[----:B----4-:R-:W-:Y:S01]  /*47d20*/  ISETP.LT.AND P2, PT, R18, UR5, !P0 ;  /* 0x0000000512007c0c */ /* 0x010fe2000c741270 */
[----:B------:R-:W-:Y:S02]  /*47d30*/  IMAD R17, R3, 0x2, R19 ;  /* 0x0000000203117824 */ /* 0x000fe400078e0213 */
[----:B------:R-:W3:Y:S01]  /*47d40*/  LDL.LU R18, [R1+0xc90] ;  /* 0x000c900001127983 */ /* 0x000ee20000300800 */
[----:B------:R-:W-:Y:S01]  /*47d50*/  ISETP.LT.AND P4, PT, R27, UR6, !P0 ;  /* 0x000000061b007c0c */ /* 0x000fe2000c781270 */
[----:B------:R-:W4:Y:S02]  /*47d60*/  LDCU UR6, c[0x0][0x39c] ;  /* 0x00007380ff0677ac */ /* 0x000f240008000800 */
[----:B------:R1:W-:Y:S01]  /*47d70*/  @P3 STG.E desc[UR22][R10.64], R245 ;  /* 0x000000f50a003986 */ /* 0x0003e2000c101916 */
[----:B------:R-:W2:Y:S01]  /*47d80*/  LDCU UR5, c[0x0][0x39c] ;  /* 0x00007380ff0577ac */ /* 0x000ea20008000800 */
[----:B------:R-:W-:Y:S01]  /*47d90*/  ISETP.LT.AND P3, PT, R24, UR4, !P0 ;  /* 0x0000000418007c0c */ /* 0x000fe2000c761270 */
[----:B------:R-:W-:Y:S01]  /*47da0*/  IMAD R19, R3, 0x2, R17 ;  /* 0x0000000203137824 */ /* 0x000fe200078e0211 */
[----:B------:R-:W3:Y:S01]  /*47db0*/  LDL.LU R24, [R1+0xc88] ;  /* 0x000c880001187983 */ /* 0x000ee20000300800 */
[C---:B-1----:R-:W-:Y:S01]  /*47dc0*/  LEA R8, P6, R17.reuse, R2, 0x2 ;  /* 0x0000000211087211 */ /* 0x042fe200078c10ff */
[----:B------:R-:W1:Y:S03]  /*47dd0*/  LDCU UR4, c[0x0][0x39c] ;  /* 0x00007380ff0477ac */ /* 0x000e660008000800 */
[----:B------:R-:W-:-:S02]  /*47de0*/  LEA.HI.X.SX32 R9, R17, R0, 0x2, P6 ;  /* 0x0000000011097211 */ /* 0x000fc400030f16ff */
[----:B------:R-:W-:Y:S01]  /*47df0*/  LEA R10, P6, R19, R2, 0x2 ;  /* 0x00000002130a7211 */ /* 0x000fe200078c10ff */
[----:B------:R-:W-:-:S03]  /*47e00*/  IMAD R17, R3, 0x2, R19 ;  /* 0x0000000203117824 */ /* 0x000fc600078e0213 */
[----:B------:R-:W-:Y:S01]  /*47e10*/  LEA.HI.X.SX32 R11, R19, R0, 0x2, P6 ;  /* 0x00000000130b7211 */ /* 0x000fe200030f16ff */
[----:B------:R-:W-:Y:S01]  /*47e20*/  IMAD R19, R3, 0x2, R17 ;  /* 0x0000000203137824 */ /* 0x000fe200078e0211 */
[----:B------:R1:W-:Y:S01]  /*47e30*/  @P5 STG.E desc[UR22][R8.64], R246 ;  /* 0x000000f608005986 */ /* 0x0003e2000c101916 */
[----:B----4-:R-:W-:Y:S01]  /*47e40*/  ISETP.LT.AND P5, PT, R26, UR6, !P0 ;  /* 0x000000061a007c0c */ /* 0x010fe2000c7a1270 */
[----:B------:R-:W3:Y:S02]  /*47e50*/  LDCU UR6, c[0x0][0x39c] ;  /* 0x00007380ff0677ac */ /* 0x000ee40008000800 */
[----:B------:R-:W4:Y:S04]  /*47e60*/  LDL.LU R26, [R1+0xc8c] ;  /* 0x000c8c00011a7983 */ /* 0x000f280000300800 */
[----:B--2---:R2:W-:Y:S01]  /*47e70*/  @P4 STG.E desc[UR22][R10.64], R247 ;  /* 0x000000f70a004986 */ /* 0x0045e2000c101916 */
[----:B-1----:R-:W-:-:S02]  /*47e80*/  LEA R8, P6, R17, R2, 0x2 ;  /* 0x0000000211087211 */ /* 0x002fc400078c10ff */
[----:B------:R-:W-:Y:S01]  /*47e90*/  ISETP.LT.AND P4, PT, R25, UR5, !P0 ;  /* 0x0000000519007c0c */ /* 0x000fe2000c781270 */
[----:B------:R-:W1:Y:S01]  /*47ea0*/  LDCU UR5, c[0x0][0x39c] ;  /* 0x00007380ff0577ac */ /* 0x000e620008000800 */
[----:B------:R-:W4:Y:S01]  /*47eb0*/  LDL.LU R25, [R1+0xc7c] ;  /* 0x000c7c0001197983 */ /* 0x000f220000300800 */
[----:B------:R-:W-:Y:S01]  /*47ec0*/  LEA.HI.X.SX32 R9, R17, R0, 0x2, P6 ;  /* 0x0000000011097211 */ /* 0x000fe200030f16ff */
[----:B------:R-:W-:Y:S01]  /*47ed0*/  IMAD R17, R3, 0x2, R19 ;  /* 0x0000000203117824 */ /* 0x000fe200078e0213 */
[----:B--2---:R-:W-:-:S03]  /*47ee0*/  LEA R10, P6, R19, R2, 0x2 ;  /* 0x00000002130a7211 */ /* 0x004fc600078c10ff */
[----:B------:R2:W-:Y:S01]  /*47ef0*/  @P2 STG.E desc[UR22][R8.64], R196 ;  /* 0x000000c408002986 */ /* 0x0005e2000c101916 */
[----:B------:R-:W-:Y:S01]  /*47f00*/  ISETP.LT.AND P2, PT, R16, UR4, !P0 ;  /* 0x0000000410007c0c */ /* 0x000fe2000c741270 */
[----:B------:R-:W4:Y:S01]  /*47f10*/  LDCU UR4, c[0x0][0x39c] ;  /* 0x00007380ff0477ac */ /* 0x000f220008000800 */
[----:B------:R-:W-:Y:S01]  /*47f20*/  LEA.HI.X.SX32 R11, R19, R0, 0x2, P6 ;  /* 0x00000000130b7211 */ /* 0x000fe200030f16ff */
[----:B------:R-:W4:Y:S01]  /*47f30*/  LDL.LU R16, [R1+0xc80] ;  /* 0x000c800001107983 */ /* 0x000f220000300800 */
[----:B--2---:R-:W-:-:S04]  /*47f40*/  LEA R8, P6, R17, R2, 0x2 ;  /* 0x0000000211087211 */ /* 0x004fc800078c10ff */
[----:B------:R-:W-:Y:S01]  /*47f50*/  LEA.HI.X.SX32 R9, R17, R0, 0x2, P6 ;  /* 0x0000000011097211 */ /* 0x000fe200030f16ff */
[----:B------:R2:W-:Y:S04]  /*47f60*/  @P3 STG.E desc[UR22][R10.64], R197 ;  /* 0x000000c50a003986 */ /* 0x0005e8000c101916 */
[----:B------:R1:W-:Y:S01]  /*47f70*/  @P5 STG.E desc[UR22][R8.64], R198 ;  /* 0x000000c608005986 */ /* 0x0003e2000c101916 */
[----:B---3--:R-:W-:Y:S01]  /*47f80*/  ISETP.LT.AND P3, PT, R18, UR6, !P0 ;  /* 0x0000000612007c0c */ /* 0x008fe2000c761270 */
[C---:B------:R-:W-:Y:S02]  /*47f90*/  IMAD R19, R3.reuse, 0x2, R17 ;  /* 0x0000000203137824 */ /* 0x040fe400078e0211 */
[----:B------:R-:W3:Y:S01]  /*47fa0*/  LDL.LU R18, [R1+0xc74] ;  /* 0x000c740001127983 */ /* 0x000ee20000300800 */
[----:B------:R-:W4:Y:S01]  /*47fb0*/  LDCU UR6, c[0x0][0x39c] ;  /* 0x00007380ff0677ac */ /* 0x000f220008000800 */
[----:B-1----:R-:W-:Y:S01]  /*47fc0*/  ISETP.LT.AND P5, PT, R24, UR5, !P0 ;  /* 0x0000000518007c0c */ /* 0x002fe2000c7a1270 */
[----:B------:R-:W-:Y:S01]  /*47fd0*/  IMAD R17, R3, 0x2, R19 ;  /* 0x0000000203117824 */ /* 0x000fe200078e0213 */
[----:B------:R-:W3:Y:S01]  /*47fe0*/  LDL.LU R24, [R1+0xc68] ;  /* 0x000c680001187983 */ /* 0x000ee20000300800 */
[C---:B--2---:R-:W-:Y:S01]  /*47ff0*/  LEA R10, P6, R19.reuse, R2, 0x2 ;  /* 0x00000002130a7211 */ /* 0x044fe200078c10ff */
[----:B------:R-:W1:Y:S03]  /*48000*/  LDCU UR5, c[0x0][0x39c] ;  /* 0x00007380ff0577ac */ /* 0x000e660008000800 */
[----:B------:R-:W-:-:S02]  /*48010*/  LEA.HI.X.SX32 R11, R19, R0, 0x2, P6 ;  /* 0x00000000130b7211 */ /* 0x000fc400030f16ff */
[----:B------:R-:W-:Y:S01]  /*48020*/  LEA R8, P6, R17, R2, 0x2 ;  /* 0x0000000211087211 */ /* 0x000fe200078c10ff */
[----:B------:R-:W-:-:S03]  /*48030*/  IMAD R19, R3, 0x2, R17 ;  /* 0x0000000203137824 */ /* 0x000fc600078e0211 */
[----:B------:R-:W-:Y:S01]  /*48040*/  LEA.HI.X.SX32 R9, R17, R0, 0x2, P6 ;  /* 0x0000000011097211 */ /* 0x000fe200030f16ff */
[----:B------:R2:W-:Y:S01]  /*48050*/  @P4 STG.E desc[UR22][R10.64], R199 ;  /* 0x000000c70a004986 */ /* 0x0005e2000c101916 */
[----:B------:R-:W-:-:S03]  /*48060*/  IMAD R17, R3, 0x2, R19 ;  /* 0x0000000203117824 */ /* 0x000fc600078e0213 */
[----:B------:R1:W-:Y:S01]  /*48070*/  @P2 STG.E desc[UR22][R8.64], R200 ;  /* 0x000000c808002986 */ /* 0x0003e2000c101916 */
[C---:B--2---:R-:W-:Y:S02]  /*48080*/  LEA R10, P6, R19.reuse, R2, 0x2 ;  /* 0x00000002130a7211 */ /* 0x044fe400078c10ff */
[----:B----4-:R-:W-:Y:S01]  /*48090*/  ISETP.LT.AND P4, PT, R26, UR4, !P0 ;  /* 0x000000041a007c0c */ /* 0x010fe2000c781270 */
[----:B------:R-:W3:Y:S01]  /*480a0*/  LDCU UR4, c[0x0][0x39c] ;  /* 0x00007380ff0477ac */ /* 0x000ee20008000800 */
[----:B------:R-:W2:Y:S01]  /*480b0*/  LDL.LU R26, [R1+0xc70] ;  /* 0x000c7000011a7983 */ /* 0x000ea20000300800 */
[----:B------:R-:W-:Y:S01]  /*480c0*/  LEA.HI.X.SX32 R11, R19, R0, 0x2, P6 ;  /* 0x00000000130b7211 */ /* 0x000fe200030f16ff */
[----:B------:R-:W-:Y:S01]  /*480d0*/  IMAD R19, R3, 0x2, R17 ;  /* 0x0000000203137824 */ /* 0x000fe200078e0211 */
[----:B-1----:R-:W-:Y:S02]  /*480e0*/  LEA R8, P6, R17, R2, 0x2 ;  /* 0x0000000211087211 */ /* 0x002fe400078c10ff */
[----:B------:R-:W-:Y:S01]  /*480f0*/  ISETP.LT.AND P2, PT, R25, UR6, !P0 ;  /* 0x0000000619007c0c */ /* 0x000fe2000c741270 */
[----:B------:R-:W1:Y:S01]  /*48100*/  LDCU UR6, c[0x0][0x39c] ;  /* 0x00007380ff0677ac */ /* 0x000e620008000800 */
[----:B------:R-:W4:Y:S01]  /*48110*/  LDL.LU R25, [R1+0xc58] ;  /* 0x000c580001197983 */ /* 0x000f220000300800 */
[----:B------:R-:W-:-:S03]  /*48120*/  LEA.HI.X.SX32 R9, R17, R0, 0x2, P6 ;  /* 0x0000000011097211 */ /* 0x000fc600030f16ff */
[----:B------:R1:W-:Y:S01]  /*48130*/  @P3 STG.E desc[UR22][R10.64], R201 ;  /* 0x000000c90a003986 */ /* 0x0003e2000c101916 */
[----:B------:R-:W-:Y:S02]  /*48140*/  ISETP.LT.AND P3, PT, R16, UR5, !P0 ;  /* 0x0000000510007c0c */ /* 0x000fe4000c761270 */
[----:B-1----:R-:W-:Y:S01]  /*48150*/  LEA R10, P6, R19, R2, 0x2 ;  /* 0x00000002130a7211 */ /* 0x002fe200078c10ff */
[----:B------:R-:W4:Y:S01]  /*48160*/  LDL.LU R16, [R1+0xc5c] ;  /* 0x000c5c0001107983 */ /* 0x000f220000300800 */
[----:B------:R-:W-:Y:S01]  /*48170*/  IMAD R17, R3, 0x2, R19 ;  /* 0x0000000203117824 */ /* 0x000fe200078e0213 */
[----:B------:R-:W2:Y:S01]  /*48180*/  LDCU UR5, c[0x0][0x39c] ;  /* 0x00007380ff0577ac */ /* 0x000ea20008000800 */
[----:B------:R-:W-:Y:S01]  /*48190*/  LEA.HI.X.SX32 R11, R19, R0, 0x2, P6 ;  /* 0x00000000130b7211 */ /* 0x000fe200030f16ff */
[----:B------:R1:W-:Y:S04]  /*481a0*/  @P5 STG.E desc[UR22][R8.64], R202 ;  /* 0x000000ca08005986 */ /* 0x0003e8000c101916 */
[----:B------:R1:W-:Y:S01]  /*481b0*/  @P4 STG.E desc[UR22][R10.64], R203 ;  /* 0x000000cb0a004986 */ /* 0x0003e2000c101916 */
[----:B---3--:R-:W-:Y:S01]  /*481c0*/  ISETP.LT.AND P5, PT, R18, UR4, !P0 ;  /* 0x0000000412007c0c */ /* 0x008fe2000c7a1270 */
[----:B------:R-:W4:Y:S02]  /*481d0*/  LDCU UR4, c[0x0][0x39c] ;  /* 0x00007380ff0477ac */ /* 0x000f240008000800 */
[----:B------:R-:W3:Y:S01]  /*481e0*/  LDL.LU R18, [R1+0xc54] ;  /* 0x000c540001127983 */ /* 0x000ee20000300800 */
[----:B------:R-:W-:Y:S01]  /*481f0*/  ISETP.LT.AND P4, PT, R24, UR6, !P0 ;  /* 0x0000000618007c0c */ /* 0x000fe2000c781270 */
[----:B------:R-:W-:-:S02]  /*48200*/  IMAD R19, R3, 0x2, R17 ;  /* 0x0000000203137824 */ /* 0x000fc400078e0211 */
[----:B------:R-:W3:Y:S01]  /*48210*/  LDL.LU R24, [R1+0xc4c] ;  /* 0x000c4c0001187983 */ /* 0x000ee20000300800 */
[C---:B-1----:R-:W-:Y:S01]  /*48220*/  LEA R8, P6, R17.reuse, R2, 0x2 ;  /* 0x0000000211087211 */ /* 0x042fe200078c10ff */
[----:B------:R-:W1:Y:S03]  /*48230*/  LDCU UR6, c[0x0][0x39c] ;  /* 0x00007380ff0677ac */ /* 0x000e660008000800 */
[----:B------:R-:W-:Y:S02]  /*48240*/  LEA.HI.X.SX32 R9, R17, R0, 0x2, P6 ;  /* 0x0000000011097211 */ /* 0x000fe400030f16ff */
[----:B------:R-:W-:Y:S01]  /*48250*/  LEA R10, P6, R19, R2, 0x2 ;  /* 0x00000002130a7211 */ /* 0x000fe200078c10ff */
[----:B------:R-:W-:-:S03]  /*48260*/  IMAD R17, R3, 0x2, R19 ;  /* 0x0000000203117824 */ /* 0x000fc600078e0213 */
[----:B------:R-:W-:Y:S01]  /*48270*/  LEA.HI.X.SX32 R11, R19, R0, 0x2, P6 ;  /* 0x00000000130b7211 */ /* 0x000fe200030f16ff */
[----:B------:R1:W-:Y:S01]  /*48280*/  @P2 STG.E desc[UR22][R8.64], R208 ;  /* 0x000000d008002986 */ /* 0x0003e2000c101916 */
[----:B------:R-:W-:-:S03]  /*48290*/  IMAD R19, R3, 0x2, R17 ;  /* 0x0000000203137824 */ /* 0x000fc600078e0211 */
[----:B------:R2:W-:Y:S01]  /*482a0*/  @P3 STG.E desc[UR22][R10.64], R209 ;  /* 0x000000d10a003986 */ /* 0x0005e2000c101916 */
[C---:B-1----:R-:W-:Y:S02]  /*482b0*/  LEA R8, P6, R17.reuse, R2, 0x2 ;  /* 0x0000000211087211 */ /* 0x042fe400078c10ff */
[----:B--2---:R-:W-:Y:S01]  /*482c0*/  ISETP.LT.AND P2, PT, R26, UR5, !P0 ;  /* 0x000000051a007c0c */ /* 0x004fe2000c741270 */
[----:B------:R-:W3:Y:S01]  /*482d0*/  LDCU UR5, c[0x0][0x39c] ;  /* 0x00007380ff0577ac */ /* 0x000ee20008000800 */
[----:B------:R-:W2:Y:S01]  /*482e0*/  LDL.LU R26, [R1+0xc50] ;  /* 0x000c5000011a7983 */ /* 0x000ea20000300800 */
[----:B------:R-:W-:Y:S01]  /*482f0*/  LEA.HI.X.SX32 R9, R17, R0, 0x2, P6 ;  /* 0x0000000011097211 */ /* 0x000fe200030f16ff */
[----:B------:R-:W-:Y:S01]  /*48300*/  IMAD R17, R3, 0x2, R19 ;  /* 0x0000000203117824 */ /* 0x000fe200078e0213 */
[----:B------:R-:W-:Y:S02]  /*48310*/  LEA R10, P6, R19, R2, 0x2 ;  /* 0x00000002130a7211 */ /* 0x000fe400078c10ff */
[----:B----4-:R-:W-:Y:S01]  /*48320*/  ISETP.LT.AND P3, PT, R25, UR4, !P0 ;  /* 0x0000000419007c0c */ /* 0x010fe2000c761270 */
        /* <DEDUP_REMOVED lines=73> */
[----:B------:R1:W-:Y:S04]  /*487c0*/  @P2 STG.E desc[UR22][R8.64], R232 ;  /* 0x000000e808002986 */ /* 0x0003e8000c101916 */
[----:B------:R3:W-:Y:S01]  /*487d0*/  @P3 STG.E desc[UR22][R10.64], R233 ;  /* 0x000000e90a003986 */ /* 0x0007e2000c101916 */
[----:B-1----:R-:W-:Y:S02]  /*487e0*/  LEA R8, P6, R17, R2, 0x2 ;  /* 0x0000000211087211 */ /* 0x002fe400078c10ff */
[----:B------:R-:W-:Y:S01]  /*487f0*/  ISETP.LT.AND P2, PT, R16, UR5, !P0 ;  /* 0x0000000510007c0c */ /* 0x000fe2000c741270 */
[----:B------:R-:W-:Y:S01]  /*48800*/  IMAD R19, R3, 0x2, R17 ;  /* 0x0000000203137824 */ /* 0x000fe200078e0211 */
[----:B------:R-:W4:Y:S01]  /*48810*/  LDL.LU R16, [R1+0xc0c] ;  /* 0x000c0c0001107983 */ /* 0x000f220000300800 */
[----:B------:R-:W-:Y:S01]  /*48820*/  LEA.HI.X.SX32 R9, R17, R0, 0x2, P6 ;  /* 0x0000000011097211 */ /* 0x000fe200030f16ff */
[----:B------:R-:W2:Y:S04]  /*48830*/  LDCU UR5, c[0x0][0x39c] ;  /* 0x00007380ff0577ac */ /* 0x000ea80008000800 */
[----:B------:R1:W-:Y:S01]  /*48840*/  @P5 STG.E desc[UR22][R8.64], R234 ;  /* 0x000000ea08005986 */ /* 0x0003e2000c101916 */
[----:B---3--:R-:W-:Y:S01]  /*48850*/  ISETP.LT.AND P3, PT, R18, UR4, !P0 ;  /* 0x0000000412007c0c */ /* 0x008fe2000c761270 */
[----:B------:R-:W4:Y:S02]  /*48860*/  LDCU UR4, c[0x0][0x39c] ;  /* 0x00007380ff0477ac */ /* 0x000f240008000800 */
[----:B------:R-:W3:Y:S01]  /*48870*/  LDL.LU R18, [R1+0xc04] ;  /* 0x000c040001127983 */ /* 0x000ee20000300800 */
[----:B------:R-:W-:Y:S01]  /*48880*/  ISETP.LT.AND P5, PT, R24, UR6, !P0 ;  /* 0x0000000618007c0c */ /* 0x000fe2000c7a1270 */
[----:B------:R-:W-:-:S02]  /*48890*/  IMAD R17, R3, 0x2, R19 ;  /* 0x0000000203117824 */ /* 0x000fc400078e0213 */
[----:B------:R-:W3:Y:S01]  /*488a0*/  LDL.LU R24, [R1+0xbfc] ;  /* 0x000bfc0001187983 */ /* 0x000ee20000300800 */
[C---:B------:R-:W-:Y:S01]  /*488b0*/  LEA R10, P6, R19.reuse, R2, 0x2 ;  /* 0x00000002130a7211 */ /* 0x040fe200078c10ff */
[----:B------:R-:W2:Y:S03]  /*488c0*/  LDCU UR6, c[0x0][0x39c] ;  /* 0x00007380ff0677ac */ /* 0x000ea60008000800 */
[----:B------:R-:W-:Y:S02]  /*488d0*/  LEA.HI.X.SX32 R11, R19, R0, 0x2, P6 ;  /* 0x00000000130b7211 */ /* 0x000fe400030f16ff */
[----:B-1----:R-:W-:Y:S01]  /*488e0*/  LEA R8, P6, R17, R2, 0x2 ;  /* 0x0000000211087211 */ /* 0x002fe200078c10ff */
        /* <DEDUP_REMOVED lines=67> */
[----:B------:R-:W2:Y:S02]  /*48d20*/  LDCU UR5, c[0x0][0x39c] ;  /* 0x00007380ff0577ac */ /* 0x000ea40008000800 */
[----:B------:R-:W3:Y:S01]  /*48d30*/  LDL.LU R27, [R1+0xbbc] ;  /* 0x000bbc00011b7983 */ /* 0x000ee20000300800 */
        /* <DEDUP_REMOVED lines=9> */
[----:B------:R-:W1:Y:S01]  /*48dd0*/  LDCU UR4, c[0x0][0x39c] ;  /* 0x00007380ff0477ac */ /* 0x000e620008000800 */
[----:B------:R-:W2:Y:S01]  /*48de0*/  LDL.LU R26, [R1+0xbb0] ;  /* 0x000bb000011a7983 */ /* 0x000ea20000300800 */
[----:B------:R-:W-:Y:S01]  /*48df0*/  LEA.HI.X.SX32 R11, R19, R0, 0x2, P6 ;  /* 0x00000000130b7211 */ /* 0x000fe200030f16ff */
[----:B------:R-:W-:Y:S01]  /*48e00*/  IMAD R19, R3, 0x2, R17 ;  /* 0x0000000203137824 */ /* 0x000fe200078e0211 */
[----:B------:R-:W-:Y:S01]  /*48e10*/  LEA R8, P6, R17, R2, 0x2 ;  /* 0x0000000211087211 */ /* 0x000fe200078c10ff */
[----:B------:R-:W2:Y:S01]  /*48e20*/  LDL.LU R33, [R1+0xba4] ;  /* 0x000ba40001217983 */ /* 0x000ea20000300800 */
[----:B----4-:R-:W-:Y:S01]  /*48e30*/  ISETP.LT.AND P5, PT, R25, UR6, !P0 ;  /* 0x0000000619007c0c */ /* 0x010fe2000c7a1270 */
[----:B------:R-:W3:Y:S02]  /*48e40*/  LDCU UR6, c[0x0][0x39c] ;  /* 0x00007380ff0677ac */ /* 0x000ee40008000800 */
[----:B------:R4:W-:Y:S01]  /*48e50*/  @P4 STG.E desc[UR22][R10.64], R151 ;  /* 0x000000970a004986 */ /* 0x0009e2000c101916 */
[----:B------:R-:W-:-:S03]  /*48e60*/  LEA.HI.X.SX32 R9, R17, R0, 0x2, P6 ;  /* 0x0000000011097211 */ /* 0x000fc600030f16ff */
[----:B------:R-:W2:Y:S04]  /*48e70*/  LDL.LU R32, [R1+0xba0] ;  /* 0x000ba00001207983 */ /* 0x000ea80000300800 */
[----:B------:R-:W-:Y:S01]  /*48e80*/  @P2 STG.E desc[UR22][R8.64], R156 ;  /* 0x0000009c08002986 */ /* 0x000fe2000c101916 */
[----:B------:R-:W-:Y:S01]  /*48e90*/  ISETP.LT.AND P4, PT, R16, UR5, !P0 ;  /* 0x0000000510007c0c */ /* 0x000fe2000c781270 */
[----:B------:R-:W1:Y:S01]  /*48ea0*/  LDCU UR5, c[0x0][0x39c] ;  /* 0x00007380ff0577ac */ /* 0x000e620008000800 */
[----:B------:R-:W-:-:S04]  /*48eb0*/  LEA R16, P6, R19, R2, 0x2 ;  /* 0x0000000213107211 */ /* 0x000fc800078c10ff */
[----:B------:R-:W-:-:S05]  /*48ec0*/  LEA.HI.X.SX32 R17, R19, R0, 0x2, P6 ;  /* 0x0000000013117211 */ /* 0x000fca00030f16ff */
[----:B------:R1:W-:Y:S01]  /*48ed0*/  @P3 STG.E desc[UR22][R16.64], R157 ;  /* 0x0000009d10003986 */ /* 0x0003e2000c101916 */
[----:B---3--:R-:W-:Y:S01]  /*48ee0*/  ISETP.LT.AND P3, PT, R24, UR6, !P0 ;  /* 0x0000000618007c0c */ /* 0x008fe2000c761270 */
[----:B------:R-:W-:Y:S02]  /*48ef0*/  IMAD R25, R3, 0x2, R19 ;  /* 0x0000000203197824 */ /* 0x000fe400078e0213 */
[----:B------:R-:W3:Y:S01]  /*48f00*/  LDL.LU R24, [R1+0xb98] ;  /* 0x000b980001187983 */ /* 0x000ee20000300800 */
[----:B-1----:R-:W-:Y:S01]  /*48f10*/  ISETP.LT.AND P2, PT, R18, UR4, !P0 ;  /* 0x0000000412007c0c */ /* 0x002fe2000c741270 */
[----:B------:R-:W2:Y:S01]  /*48f20*/  LDCU UR4, c[0x0][0x39c] ;  /* 0x00007380ff0477ac */ /* 0x000ea20008000800 */
[----:B------:R-:W-:Y:S01]  /*48f30*/  LEA R18, P6, R25, R2, 0x2 ;  /* 0x0000000219127211 */ /* 0x000fe200078c10ff */
[----:B----4-:R-:W-:Y:S01]  /*48f40*/  IMAD R11, R3, 0x2, R25 ;  /* 0x00000002030b7824 */ /* 0x010fe200078e0219 */
[----:B------:R-:W1:Y:S02]  /*48f50*/  LDCU UR6, c[0x0][0x39c] ;  /* 0x00007380ff0677ac */ /* 0x000e640008000800 */
[----:B------:R-:W-:-:S02]  /*48f60*/  LEA.HI.X.SX32 R19, R25, R0, 0x2, P6 ;  /* 0x0000000019137211 */ /* 0x000fc400030f16ff */
[----:B------:R-:W-:-:S03]  /*48f70*/  LEA R10, P6, R11, R2, 0x2 ;  /* 0x000000020b0a7211 */ /* 0x000fc600078c10ff */
[----:B------:R4:W-:Y:S01]  /*48f80*/  @P5 STG.E desc[UR22][R18.64], R158 ;  /* 0x0000009e12005986 */ /* 0x0009e2000c101916 */
[----:B------:R-:W-:Y:S01]  /*48f90*/  ISETP.LT.AND P5, PT, R27, UR5, !P0 ;  /* 0x000000051b007c0c */ /* 0x000fe2000c7a1270 */
[----:B------:R-:W-:Y:S02]  /*48fa0*/  IMAD R25, R3, 0x2, R11 ;  /* 0x0000000203197824 */ /* 0x000fe400078e020b */
[----:B------:R-:W3:Y:S01]  /*48fb0*/  LDL.LU R27, [R1+0xb90] ;  /* 0x000b9000011b7983 */ /* 0x000ee20000300800 */
[----:B------:R-:W-:Y:S01]  /*48fc0*/  LEA.HI.X.SX32 R11, R11, R0, 0x2, P6 ;  /* 0x000000000b0b7211 */ /* 0x000fe200030f16ff */
[----:B------:R-:W-:Y:S01]  /*48fd0*/  IMAD R17, R3, 0x2, R25 ;  /* 0x0000000203117824 */ /* 0x000fe200078e0219 */
[C---:B------:R-:W-:Y:S01]  /*48fe0*/  LEA R8, P6, R25.reuse, R2, 0x2 ;  /* 0x0000000219087211 */ /* 0x040fe200078c10ff */
[----:B------:R-:W1:Y:S02]  /*48ff0*/  LDCU UR5, c[0x0][0x39c] ;  /* 0x00007380ff0577ac */ /* 0x000e640008000800 */
[----:B------:R1:W-:Y:S01]  /*49000*/  @P4 STG.E desc[UR22][R10.64], R159 ;  /* 0x0000009f0a004986 */ /* 0x0003e2000c101916 */
[----:B------:R-:W-:-:S02]  /*49010*/  LEA.HI.X.SX32 R9, R25, R0, 0x2, P6 ;  /* 0x0000000019097211 */ /* 0x000fc400030f16ff */
[----:B--2---:R-:W-:Y:S01]  /*49020*/  ISETP.LT.AND P4, PT, R26, UR4, !P0 ;  /* 0x000000041a007c0c */ /* 0x004fe2000c781270 */
[----:B------:R-:W3:Y:S01]  /*49030*/  LDCU UR4, c[0x0][0x39c] ;  /* 0x00007380ff0477ac */ /* 0x000ee20008000800 */
[----:B------:R-:W2:Y:S01]  /*49040*/  LDL.LU R26, [R1+0xb80] ;  /* 0x000b8000011a7983 */ /* 0x000ea20000300800 */
[----:B------:R-:W-:Y:S01]  /*49050*/  LEA R16, P6, R17, R2, 0x2 ;  /* 0x0000000211107211 */ /* 0x000fe200078c10ff */
[----:B----4-:R-:W-:-:S03]  /*49060*/  IMAD R19, R3, 0x2, R17 ;  /* 0x0000000203137824 */ /* 0x010fc600078e0211 */
[----:B------:R-:W-:Y:S02]  /*49070*/  LEA.HI.X.SX32 R17, R17, R0, 0x2, P6 ;  /* 0x0000000011117211 */ /* 0x000fe400030f16ff */
[----:B------:R-:W-:Y:S01]  /*49080*/  LEA R18, P6, R19, R2, 0x2 ;  /* 0x0000000213127211 */ /* 0x000fe200078c10ff */
[----:B------:R-:W-:-:S03]  /*49090*/  IMAD R25, R3, 0x2, R19 ;  /* 0x0000000203197824 */ /* 0x000fc600078e0213 */
[----:B------:R-:W-:Y:S01]  /*490a0*/  LEA.HI.X.SX32 R19, R19, R0, 0x2, P6 ;  /* 0x0000000013137211 */ /* 0x000fe200030f16ff */
[----:B------:R4:W-:Y:S01]  /*490b0*/  @P2 STG.E desc[UR22][R8.64], R164 ;  /* 0x000000a408002986 */ /* 0x0009e2000c101916 */
[----:B-1----:R-:W-:Y:S01]  /*490c0*/  ISETP.LT.AND P2, PT, R33, UR6, !P0 ;  /* 0x0000000621007c0c */ /* 0x002fe2000c741270 */
[----:B------:R-:W1:Y:S02]  /*490d0*/  LDCU UR6, c[0x0][0x39c] ;  /* 0x00007380ff0677ac */ /* 0x000e640008000800 */
[----:B------:R1:W-:Y:S01]  /*490e0*/  @P3 STG.E desc[UR22][R16.64], R165 ;  /* 0x000000a510003986 */ /* 0x0003e2000c101916 */
[----:B------:R-:W-:Y:S01]  /*490f0*/  ISETP.LT.AND P3, PT, R32, UR5, !P0 ;  /* 0x0000000520007c0c */ /* 0x000fe2000c761270 */
[----:B------:R-:W2:Y:S02]  /*49100*/  LDCU UR5, c[0x0][0x39c] ;  /* 0x00007380ff0577ac */ /* 0x000ea40008000800 */
[----:B------:R-:W2:Y:S04]  /*49110*/  LDL.LU R33, [R1+0xb7c] ;  /* 0x000b7c0001217983 */ /* 0x000ea80000300800 */
[----:B------:R-:W-:Y:S04]  /*49120*/  @P5 STG.E desc[UR22][R18.64], R166 ;  /* 0x000000a612005986 */ /* 0x000fe8000c101916 */
[----:B------:R-:W2:Y:S01]  /*49130*/  LDL.LU R32, [R1+0xb74] ;  /* 0x000b740001207983 */ /* 0x000ea20000300800 */
[----:B---3--:R-:W-:-:S02]  /*49140*/  ISETP.LT.AND P5, PT, R24, UR4, !P0 ;  /* 0x0000000418007c0c */ /* 0x008fc4000c7a1270 */
[----:B------:R-:W-:Y:S01]  /*49150*/  LEA R10, P6, R25, R2, 0x2 ;  /* 0x00000002190a7211 */ /* 0x000fe200078c10ff */
[----:B------:R-:W3:Y:S01]  /*49160*/  LDL.LU R24, [R1+0xb64] ;  /* 0x000b640001187983 */ /* 0x000ee20000300800 */
[----:B----4-:R-:W-:Y:S01]  /*49170*/  IMAD R9, R3, 0x2, R25 ;  /* 0x0000000203097824 */ /* 0x010fe200078e0219 */
[----:B------:R-:W4:Y:S01]  /*49180*/  LDCU UR4, c[0x0][0x39c] ;  /* 0x00007380ff0477ac */ /* 0x000f220008000800 */
[----:B------:R-:W-:-:S03]  /*49190*/  LEA.HI.X.SX32 R11, R25, R0, 0x2, P6 ;  /* 0x00000000190b7211 */ /* 0x000fc600030f16ff */
[----:B------:R-:W-:Y:S02]  /*491a0*/  LEA R8, P6, R9, R2, 0x2 ;  /* 0x0000000209087211 */ /* 0x000fe400078c10ff */
[----:B------:R4:W-:Y:S01]  /*491b0*/  @P4 STG.E desc[UR22][R10.64], R167 ;  /* 0x000000a70a004986 */ /* 0x0009e2000c101916 */
[----:B-1----:R-:W-:Y:S01]  /*491c0*/  IMAD R17, R3, 0x2, R9 ;  /* 0x0000000203117824 */ /* 0x002fe200078e0209 */
[----:B------:R-:W-:Y:S02]  /*491d0*/  LEA.HI.X.SX32 R9, R9, R0, 0x2, P6 ;  /* 0x0000000009097211 */ /* 0x000fe400030f16ff */
[----:B------:R-:W-:Y:S01]  /*491e0*/  ISETP.LT.AND P4, PT, R27, UR6, !P0 ;  /* 0x000000061b007c0c */ /* 0x000fe2000c781270 */
[----:B------:R-:W-:Y:S01]  /*491f0*/  IMAD R25, R3, 0x2, R17 ;  /* 0x0000000203197824 */ /* 0x000fe200078e0211 */
[----:B------:R-:W3:Y:S01]  /*49200*/  LDL.LU R27, [R1+0xb5c] ;  /* 0x000b5c00011b7983 */ /* 0x000ee20000300800 */
[C---:B------:R-:W-:Y:S01]  /*49210*/  LEA R16, P6, R17.reuse, R2, 0x2 ;  /* 0x0000000211107211 */ /* 0x040fe200078c10ff */
[----:B------:R-:W1:Y:S02]  /*49220*/  LDCU UR6, c[0x0][0x39c] ;  /* 0x00007380ff0677ac */ /* 0x000e640008000800 */
[----:B------:R2:W-:Y:S01]  /*49230*/  @P2 STG.E desc[UR22][R8.64], R172 ;  /* 0x000000ac08002986 */ /* 0x0005e2000c101916 */
[----:B------:R-:W-:Y:S01]  /*49240*/  LEA.HI.X.SX32 R17, R17, R0, 0x2, P6 ;  /* 0x0000000011117211 */ /* 0x000fe200030f16ff */
[----:B----4-:R-:W-:Y:S01]  /*49250*/  IMAD R11, R3, 0x2, R25 ;  /* 0x00000002030b7824 */ /* 0x010fe200078e0219 */
[----:B------:R-:W-:-:S02]  /*49260*/  LEA R18, P6, R25, R2, 0x2 ;  /* 0x0000000219127211 */ /* 0x000fc400078c10ff */
[----:B--2---:R-:W-:Y:S01]  /*49270*/  ISETP.LT.AND P2, PT, R26, UR5, !P0 ;  /* 0x000000051a007c0c */ /* 0x004fe2000c741270 */
[----:B------:R-:W3:Y:S01]  /*49280*/  LDCU UR5, c[0x0][0x39c] ;  /* 0x00007380ff0577ac */ /* 0x000ee20008000800 */
[----:B------:R-:W2:Y:S01]  /*49290*/  LDL.LU R26, [R1+0xb54] ;  /* 0x000b5400011a7983 */ /* 0x000ea20000300800 */
[----:B------:R-:W-:Y:S02]  /*492a0*/  LEA.HI.X.SX32 R19, R25, R0, 0x2, P6 ;  /* 0x0000000019137211 */ /* 0x000fe400030f16ff */
[----:B------:R-:W-:Y:S01]  /*492b0*/  LEA R10, P6, R11, R2, 0x2 ;  /* 0x000000020b0a7211 */ /* 0x000fe200078c10ff */
[----:B------:R-:W-:-:S03]  /*492c0*/  IMAD R9, R3, 0x2, R11 ;  /* 0x0000000203097824 */ /* 0x000fc600078e020b */
[----:B------:R-:W-:Y:S01]  /*492d0*/  LEA.HI.X.SX32 R11, R11, R0, 0x2, P6 ;  /* 0x000000000b0b7211 */ /* 0x000fe200030f16ff */
[----:B------:R4:W-:Y:S04]  /*492e0*/  @P3 STG.E desc[UR22][R16.64], R173 ;  /* 0x000000ad10003986 */ /* 0x0009e8000c101916 */
[----:B------:R1:W-:Y:S04]  /*492f0*/  @P5 STG.E desc[UR22][R18.64], R174 ;  /* 0x000000ae12005986 */ /* 0x0003e8000c101916 */
[----:B------:R3:W-:Y:S01]  /*49300*/  @P4 STG.E desc[UR22][R10.64], R175 ;  /* 0x000000af0a004986 */ /* 0x0007e2000c101916 */
[----:B------:R-:W-:Y:S01]  /*49310*/  ISETP.LT.AND P3, PT, R33, UR4, !P0 ;  /* 0x0000000421007c0c */ /* 0x000fe2000c761270 */
[----:B------:R-:W3:Y:S02]  /*49320*/  LDCU UR4, c[0x0][0x39c] ;  /* 0x00007380ff0477ac */ /* 0x000ee40008000800 */
[----:B------:R-:W2:Y:S01]  /*49330*/  LDL.LU R33, [R1+0xb4c] ;  /* 0x000b4c0001217983 */ /* 0x000ea20000300800 */
[----:B-1----:R-:W-:Y:S01]  /*49340*/  ISETP.LT.AND P5, PT, R32, UR6, !P0 ;  /* 0x0000000620007c0c */ /* 0x002fe2000c7a1270 */
[----:B------:R-:W2:Y:S02]  /*49350*/  LDCU UR6, c[0x0][0x39c] ;  /* 0x00007380ff0677ac */ /* 0x000ea40008000800 */
[----:B------:R-:W2:Y:S01]  /*49360*/  LDL.LU R32, [R1+0xb40] ;  /* 0x000b400001207983 */ /* 0x000ea20000300800 */
[----:B---3--:R-:W-:Y:S01]  /*49370*/  ISETP.LT.AND P4, PT, R24, UR5, !P0 ;  /* 0x0000000518007c0c */ /* 0x008fe2000c781270 */
[----:B------:R-:W-:-:S02]  /*49380*/  IMAD R25, R3, 0x2, R9 ;  /* 0x0000000203197824 */ /* 0x000fc400078e0209 */
[----:B------:R-:W3:Y:S01]  /*49390*/  LDL.LU R24, [R1+0xb38] ;  /* 0x000b380001187983 */ /* 0x000ee20000300800 */
[C---:B------:R-:W-:Y:S01]  /*493a0*/  LEA R8, P6, R9.reuse, R2, 0x2 ;  /* 0x0000000209087211 */ /* 0x040fe200078c10ff */
[----:B------:R-:W1:Y:S03]  /*493b0*/  LDCU UR5, c[0x0][0x39c] ;  /* 0x00007380ff0577ac */ /* 0x000e660008000800 */
[----:B------:R-:W-:Y:S02]  /*493c0*/  LEA.HI.X.SX32 R9, R9, R0, 0x2, P6 ;  /* 0x0000000009097211 */ /* 0x000fe400030f16ff */
[----:B----4-:R-:W-:-:S03]  /*493d0*/  LEA R16, P6, R25, R2, 0x2 ;  /* 0x0000000219107211 */ /* 0x010fc600078c10ff */
[----:B------:R4:W-:Y:S01]  /*493e0*/  @P2 STG.E desc[UR22][R8.64], R180 ;  /* 0x000000b408002986 */ /* 0x0009e2000c101916 */
[----:B------:R-:W-:Y:S01]  /*493f0*/  IMAD R19, R3, 0x2, R25 ;  /* 0x0000000203137824 */ /* 0x000fe200078e0219 */
[----:B------:R-:W-:Y:S02]  /*49400*/  ISETP.LT.AND P2, PT, R27, UR4, !P0 ;  /* 0x000000041b007c0c */ /* 0x000fe4000c741270 */
[----:B------:R-:W-:Y:S01]  /*49410*/  LEA.HI.X.SX32 R17, R25, R0, 0x2, P6 ;  /* 0x0000000019117211 */ /* 0x000fe200030f16ff */
[----:B------:R-:W3:Y:S01]  /*49420*/  LDL.LU R27, [R1+0xb30] ;  /* 0x000b3000011b7983 */ /* 0x000ee20000300800 */
[----:B------:R-:W-:Y:S01]  /*49430*/  LEA R18, P6, R19, R2, 0x2 ;  /* 0x0000000213127211 */ /* 0x000fe200078c10ff */
[----:B------:R-:W-:Y:S01]  /*49440*/  IMAD R11, R3, 0x2, R19 ;  /* 0x00000002030b7824 */ /* 0x000fe200078e0213 */
[----:B------:R-:W1:Y:S01]  /*49450*/  LDCU UR4, c[0x0][0x39c] ;  /* 0x00007380ff0477ac */ /* 0x000e620008000800 */
[----:B------:R1:W-:Y:S01]  /*49460*/  @P3 STG.E desc[UR22][R16.64], R181 ;  /* 0x000000b510003986 */ /* 0x0003e2000c101916 */
[----:B------:R-:W-:Y:S01]  /*49470*/  LEA.HI.X.SX32 R19, R19, R0, 0x2, P6 ;  /* 0x0000000013137211 */ /* 0x000fe200030f16ff */
[----:B------:R-:W-:Y:S01]  /*49480*/  IMAD R25, R3, 0x2, R11 ;  /* 0x0000000203197824 */ /* 0x000fe200078e020b */
[----:B--2---:R-:W-:Y:S01]  /*49490*/  ISETP.LT.AND P3, PT, R26, UR6, !P0 ;  /* 0x000000061a007c0c */ /* 0x004fe2000c761270 */
[----:B------:R-:W3:Y:S01]  /*494a0*/  LDCU UR6, c[0x0][0x39c] ;  /* 0x00007380ff0677ac */ /* 0x000ee20008000800 */
[----:B------:R-:W2:Y:S01]  /*494b0*/  LDL.LU R26, [R1+0xb24] ;  /* 0x000b2400011a7983 */ /* 0x000ea20000300800 */
[----:B------:R-:W-:-:S04]  /*494c0*/  LEA R10, P6, R11, R2, 0x2 ;  /* 0x000000020b0a7211 */ /* 0x000fc800078c10ff */
[----:B------:R-:W-:Y:S02]  /*494d0*/  LEA.HI.X.SX32 R11, R11, R0, 0x2, P6 ;  /* 0x000000000b0b7211 */ /* 0x000fe400030f16ff */
[C---:B----4-:R-:W-:Y:S01]  /*494e0*/  LEA R8, P6, R25.reuse, R2, 0x2 ;  /* 0x0000000219087211 */ /* 0x050fe200078c10ff */
[----:B------:R4:W-:Y:S03]  /*494f0*/  @P5 STG.E desc[UR22][R18.64], R182 ;  /* 0x000000b612005986 */ /* 0x0009e6000c101916 */
[----:B------:R-:W-:Y:S01]  /*49500*/  LEA.HI.X.SX32 R9, R25, R0, 0x2, P6 ;  /* 0x0000000019097211 */ /* 0x000fe200030f16ff */
[----:B------:R-:W-:Y:S04]  /*49510*/  @P4 STG.E desc[UR22][R10.64], R183 ;  /* 0x000000b70a004986 */ /* 0x000fe8000c101916 */
[----:B------:R3:W-:Y:S01]  /*49520*/  @P2 STG.E desc[UR22][R8.64], R188 ;  /* 0x000000bc08002986 */ /* 0x0007e2000c101916 */
[----:B-1----:R-:W-:Y:S01]  /*49530*/  ISETP.LT.AND P5, PT, R33, UR5, !P0 ;  /* 0x0000000521007c0c */ /* 0x002fe2000c7a1270 */
[----:B------:R-:W1:Y:S02]  /*49540*/  LDCU UR5, c[0x0][0x39c] ;  /* 0x00007380ff0577ac */ /* 0x000e640008000800 */
[----:B------:R-:W2:Y:S01]  /*49550*/  LDL.LU R33, [R1+0xb18] ;  /* 0x000b180001217983 */ /* 0x000ea20000300800 */
[----:B------:R-:W-:Y:S01]  /*49560*/  ISETP.LT.AND P4, PT, R32, UR4, !P0 ;  /* 0x0000000420007c0c */ /* 0x000fe2000c781270 */
[----:B------:R-:W-:-:S02]  /*49570*/  IMAD R17, R3, 0x2, R25 ;  /* 0x0000000203117824 */ /* 0x000fc400078e0219 */
[----:B------:R-:W2:Y:S01]  /*49580*/  LDL.LU R32, [R1+0xb14] ;  /* 0x000b140001207983 */ /* 0x000ea20000300800 */
[----:B------:R-:W2:Y:S01]  /*49590*/  LDCU UR4, c[0x0][0x39c] ;  /* 0x00007380ff0477ac */ /* 0x000ea20008000800 */
[----:B---3--:R-:W-:Y:S01]  /*495a0*/  ISETP.LT.AND P2, PT, R24, UR6, !P0 ;  /* 0x0000000618007c0c */ /* 0x008fe2000c741270 */
[----:B----4-:R-:W-:Y:S01]  /*495b0*/  IMAD R19, R3, 0x2, R17 ;  /* 0x0000000203137824 */ /* 0x010fe200078e0211 */
[----:B------:R-:W3:Y:S01]  /*495c0*/  LDL.LU R24, [R1+0xb0c] ;  /* 0x000b0c0001187983 */ /* 0x000ee20000300800 */
[C---:B------:R-:W-:Y:S01]  /*495d0*/  LEA R16, P6, R17.reuse, R2, 0x2 ;  /* 0x0000000211107211 */ /* 0x040fe200078c10ff */
[----:B------:R-:W4:Y:S03]  /*495e0*/  LDCU UR6, c[0x0][0x39c] ;  /* 0x00007380ff0677ac */ /* 0x000f260008000800 */
[----:B------:R-:W-:Y:S02]  /*495f0*/  LEA.HI.X.SX32 R17, R17, R0, 0x2, P6 ;  /* 0x0000000011117211 */ /* 0x000fe400030f16ff */
[----:B------:R-:W-:-:S03]  /*49600*/  LEA R18, P6, R19, R2, 0x2 ;  /* 0x0000000213127211 */ /* 0x000fc600078c10ff */
[----:B------:R4:W-:Y:S01]  /*49610*/  @P3 STG.E desc[UR22][R16.64], R189 ;  /* 0x000000bd10003986 */ /* 0x0009e2000c101916 */
[----:B------:R-:W-:Y:S01]  /*49620*/  IMAD R25, R3, 0x2, R19 ;  /* 0x0000000203197824 */ /* 0x000fe200078e0213 */
[----:B------:R-:W-:Y:S02]  /*49630*/  LEA.HI.X.SX32 R19, R19, R0, 0x2, P6 ;  /* 0x0000000013137211 */ /* 0x000fe400030f16ff */
[----:B-1----:R-:W-:Y:S01]  /*49640*/  ISETP.LT.AND P3, PT, R27, UR5, !P0 ;  /* 0x000000051b007c0c */ /* 0x002fe2000c761270 */
[----:B------:R-:W-:Y:S01]  /*49650*/  IMAD R9, R3, 0x2, R25 ;  /* 0x0000000203097824 */ /* 0x000fe200078e0219 */
[----:B------:R-:W3:Y:S01]  /*49660*/  LDL.LU R27, [R1+0xb04] ;  /* 0x000b0400011b7983 */ /* 0x000ee20000300800 */
[C---:B------:R-:W-:Y:S01]  /*49670*/  LEA R10, P6, R25.reuse, R2, 0x2 ;  /* 0x00000002190a7211 */ /* 0x040fe200078c10ff */
[----:B------:R-:W1:Y:S02]  /*49680*/  LDCU UR5, c[0x0][0x39c] ;  /* 0x00007380ff0577ac */ /* 0x000e640008000800 */
[----:B------:R1:W-:Y:S01]  /*49690*/  @P5 STG.E desc[UR22][R18.64], R190 ;  /* 0x000000be12005986 */ /* 0x0003e2000c101916 */
[----:B------:R-:W-:Y:S01]  /*496a0*/  LEA.HI.X.SX32 R11, R25, R0, 0x2, P6 ;  /* 0x00000000190b7211 */ /* 0x000fe200030f16ff */
[----:B----4-:R-:W-:Y:S01]  /*496b0*/  IMAD R17, R3, 0x2, R9 ;  /* 0x0000000203117824 */ /* 0x010fe200078e0209 */
[----:B--2---:R-:W-:Y:S01]  /*496c0*/  ISETP.LT.AND P5, PT, R26, UR4, !P0 ;  /* 0x000000041a007c0c */ /* 0x004fe2000c7a1270 */
[----:B------:R-:W3:Y:S01]  /*496d0*/  LDCU UR4, c[0x0][0x39c] ;  /* 0x00007380ff0477ac */ /* 0x000ee20008000800 */
[----:B------:R-:W2:Y:S01]  /*496e0*/  LDL.LU R26, [R1+0xaf4] ;  /* 0x000af400011a7983 */ /* 0x000ea20000300800 */
[----:B------:R-:W-:-:S04]  /*496f0*/  LEA R8, P6, R9, R2, 0x2 ;  /* 0x0000000209087211 */ /* 0x000fc800078c10ff */
[----:B------:R-:W-:Y:S02]  /*49700*/  LEA.HI.X.SX32 R9, R9, R0, 0x2, P6 ;  /* 0x0000000009097211 */ /* 0x000fe400030f16ff */
[----:B------:R-:W-:Y:S01]  /*49710*/  LEA R16, P6, R17, R2, 0x2 ;  /* 0x0000000211107211 */ /* 0x000fe200078c10ff */
[----:B------:R-:W-:-:S03]  /*49720*/  IMAD R25, R3, 0x2, R17 ;  /* 0x0000000203197824 */ /* 0x000fc600078e0211 */
[----:B------:R-:W-:Y:S01]  /*49730*/  LEA.HI.X.SX32 R17, R17, R0, 0x2, P6 ;  /* 0x0000000011117211 */ /* 0x000fe200030f16ff */
[----:B------:R4:W-:Y:S04]  /*49740*/  @P4 STG.E desc[UR22][R10.64], R191 ;  /* 0x000000bf0a004986 */ /* 0x0009e8000c101916 */
[----:B------:R1:W-:Y:S01]  /*49750*/  @P2 STG.E desc[UR22][R8.64], R68 ;  /* 0x0000004408002986 */ /* 0x0003e2000c101916 */
[----:B------:R-:W-:Y:S01]  /*49760*/  ISETP.LT.AND P4, PT, R33, UR6, !P0 ;  /* 0x0000000621007c0c */ /* 0x000fe2000c781270 */
[----:B------:R-:W3:Y:S02]  /*49770*/  LDCU UR6, c[0x0][0x39c] ;  /* 0x00007380ff0677ac */ /* 0x000ee40008000800 */
[----:B------:R-:W2:Y:S04]  /*49780*/  LDL.LU R33, [R1+0xaf0] ;  /* 0x000af00001217983 */ /* 0x000ea80000300800 */
[----:B------:R-:W-:Y:S01]  /*49790*/  @P3 STG.E desc[UR22][R16.64], R69 ;  /* 0x0000004510003986 */ /* 0x000fe2000c101916 */
[----:B-1----:R-:W-:Y:S01]  /*497a0*/  ISETP.LT.AND P2, PT, R32, UR5, !P0 ;  /* 0x0000000520007c0c */ /* 0x002fe2000c741270 */
[----:B------:R-:W2:Y:S02]  /*497b0*/  LDCU UR5, c[0x0][0x39c] ;  /* 0x00007380ff0577ac */ /* 0x000ea40008000800 */
[----:B------:R-:W2:Y:S01]  /*497c0*/  LDL.LU R32, [R1+0xae8] ;  /* 0x000ae80001207983 */ /* 0x000ea20000300800 */
[----:B---3--:R-:W-:-:S02]  /*497d0*/  ISETP.LT.AND P3, PT, R24, UR4, !P0 ;  /* 0x0000000418007c0c */ /* 0x008fc4000c761270 */
[----:B------:R-:W-:Y:S01]  /*497e0*/  LEA R18, P6, R25, R2, 0x2 ;  /* 0x0000000219127211 */ /* 0x000fe200078c10ff */
[----:B------:R-:W3:Y:S01]  /*497f0*/  LDL.LU R24, [R1+0xad8] ;  /* 0x000ad80001187983 */ /* 0x000ee20000300800 */
[----:B----4-:R-:W-:Y:S01]  /*49800*/  IMAD R11, R3, 0x2, R25 ;  /* 0x00000002030b7824 */ /* 0x010fe200078e0219 */
[----:B------:R-:W1:Y:S01]  /*49810*/  LDCU UR4, c[0x0][0x39c] ;  /* 0x00007380ff0477ac */ /* 0x000e620008000800 */
[----:B------:R-:W-:-:S03]  /*49820*/  LEA.HI.X.SX32 R19, R25, R0, 0x2, P6 ;  /* 0x0000000019137211 */ /* 0x000fc600030f16ff */
[----:B------:R-:W-:Y:S02]  /*49830*/  LEA R10, P6, R11, R2, 0x2 ;  /* 0x000000020b0a7211 */ /* 0x000fe400078c10ff */
[----:B------:R4:W-:Y:S01]  /*49840*/  @P5 STG.E desc[UR22][R18.64], R70 ;  /* 0x0000004612005986 */ /* 0x0009e2000c101916 */
[----:B------:R-:W-:Y:S01]  /*49850*/  IMAD R9, R3, 0x2, R11 ;  /* 0x0000000203097824 */ /* 0x000fe200078e020b */
        /* <DEDUP_REMOVED lines=19> */
[----:B-1----:R-:W-:Y:S01]  /*49990*/  ISETP.LT.AND P2, PT, R33, UR4, !P0 ;  /* 0x0000000421007c0c */ /* 0x002fe2000c741270 */
[----:B------:R-:W1:Y:S02]  /*499a0*/  LDCU UR4, c[0x0][0x39c] ;  /* 0x00007380ff0477ac */ /* 0x000e640008000800 */
[----:B------:R-:W2:Y:S04]  /*499b0*/  LDL.LU R33, [R1+0xab8] ;  /* 0x000ab80001217983 */ /* 0x000ea80000300800 */
[----:B------:R1:W-:Y:S01]  /*499c0*/  @P5 STG.E desc[UR22][R18.64], R78 ;  /* 0x0000004e12005986 */ /* 0x0003e2000c101916 */
[----:B------:R-:W-:Y:S01]  /*499d0*/  ISETP.LT.AND P3, PT, R32, UR6, !P0 ;  /* 0x0000000620007c0c */ /* 0x000fe2000c761270 */
[----:B------:R-:W2:Y:S02]  /*499e0*/  LDCU UR6, c[0x0][0x39c] ;  /* 0x00007380ff0677ac */ /* 0x000ea40008000800 */
[----:B------:R-:W2:Y:S01]  /*499f0*/  LDL.LU R32, [R1+0xa6c] ;  /* 0x000a6c0001207983 */ /* 0x000ea20000300800 */
[----:B---3--:R-:W-:Y:S01]  /*49a00*/  ISETP.LT.AND P5, PT, R24, UR5, !P0 ;  /* 0x0000000518007c0c */ /* 0x008fe2000c7a1270 */
[----:B------:R-:W-:-:S02]  /*49a10*/  IMAD R25, R3, 0x2, R11 ;  /* 0x0000000203197824 */ /* 0x000fc400078e020b */
[----:B------:R-:W3:Y:S01]  /*49a20*/  LDL.LU R24, [R1+0xa50] ;  /* 0x000a500001187983 */ /* 0x000ee20000300800 */
[C---:B------:R-:W-:Y:S01]  /*49a30*/  LEA R10, P6, R11.reuse, R2, 0x2 ;  /* 0x000000020b0a7211 */ /* 0x040fe200078c10ff */
[----:B------:R-:W2:Y:S03]  /*49a40*/  LDCU UR5, c[0x0][0x39c] ;  /* 0x00007380ff0577ac */ /* 0x000ea60008000800 */
[----:B------:R-:W-:Y:S02]  /*49a50*/  LEA.HI.X.SX32 R11, R11, R0, 0x2, P6 ;  /* 0x000000000b0b7211 */ /* 0x000fe400030f16ff */
[----:B----4-:R-:W-:-:S03]  /*49a60*/  LEA R8, P6, R25, R2, 0x2 ;  /* 0x0000000219087211 */ /* 0x010fc600078c10ff */
[----:B------:R4:W-:Y:S01]  /*49a70*/  @P4 STG.E desc[UR22][R10.64], R79 ;  /* 0x0000004f0a004986 */ /* 0x0009e2000c101916 */
[----:B------:R-:W-:Y:S01]  /*49a80*/  IMAD R17, R3, 0x2, R25 ;  /* 0x0000000203117824 */ /* 0x000fe200078e0219 */
[----:B-1----:R-:W-:Y:S02]  /*49a90*/  ISETP.LT.AND P4, PT, R27, UR4, !P0 ;  /* 0x000000041b007c0c */ /* 0x002fe4000c781270 */
[----:B------:R-:W-:Y:S01]  /*49aa0*/  LEA.HI.X.SX32 R9, R25, R0, 0x2, P6 ;  /* 0x0000000019097211 */ /* 0x000fe200030f16ff */
[----:B------:R-:W3:Y:S01]  /*49ab0*/  LDL.LU R27, [R1+0xa48] ;  /* 0x000a4800011b7983 */ /* 0x000ee20000300800 */
[----:B------:R-:W-:Y:S01]  /*49ac0*/  LEA R16, P6, R17, R2, 0x2 ;  /* 0x0000000211107211 */ /* 0x000fe200078c10ff */
[----:B------:R-:W-:Y:S01]  /*49ad0*/  IMAD R19, R3, 0x2, R17 ;  /* 0x0000000203137824 */ /* 0x000fe200078e0211 */
[----:B------:R-:W1:Y:S01]  /*49ae0*/  LDCU UR4, c[0x0][0x39c] ;  /* 0x00007380ff0477ac */ /* 0x000e620008000800 */
[----:B------:R1:W-:Y:S01]  /*49af0*/  @P2 STG.E desc[UR22][R8.64], R84 ;  /* 0x0000005408002986 */ /* 0x0003e2000c101916 */
[----:B------:R-:W-:-:S02]  /*49b00*/  LEA.HI.X.SX32 R17, R17, R0, 0x2, P6 ;  /* 0x0000000011117211 */ /* 0x000fc400030f16ff */
[----:B--2---:R-:W-:Y:S01]  /*49b10*/  ISETP.LT.AND P2, PT, R26, UR6, !P0 ;  /* 0x000000061a007c0c */ /* 0x004fe2000c741270 */
[----:B------:R-:W3:Y:S01]  /*49b20*/  LDCU UR6, c[0x0][0x39c] ;  /* 0x00007380ff0677ac */ /* 0x000ee20008000800 */
[----:B------:R-:W2:Y:S01]  /*49b30*/  LDL.LU R26, [R1+0xa38] ;  /* 0x000a3800011a7983 */ /* 0x000ea20000300800 */
[----:B------:R-:W-:Y:S01]  /*49b40*/  LEA R18, P6, R19, R2, 0x2 ;  /* 0x0000000213127211 */ /* 0x000fe200078c10ff */
[----:B------:R-:W-:-:S03]  /*49b50*/  IMAD R25, R3, 0x2, R19 ;  /* 0x0000000203197824 */ /* 0x000fc600078e0213 */
[----:B------:R-:W-:Y:S02]  /*49b60*/  LEA.HI.X.SX32 R19, R19, R0, 0x2, P6 ;  /* 0x0000000013137211 */ /* 0x000fe400030f16ff */
[C---:B----4-:R-:W-:Y:S01]  /*49b70*/  LEA R10, P6, R25.reuse, R2, 0x2 ;  /* 0x00000002190a7211 */ /* 0x050fe200078c10ff */
[----:B------:R4:W-:Y:S03]  /*49b80*/  @P3 STG.E desc[UR22][R16.64], R85 ;  /* 0x0000005510003986 */ /* 0x0009e6000c101916 */
[----:B------:R-:W-:Y:S01]  /*49b90*/  LEA.HI.X.SX32 R11, R25, R0, 0x2, P6 ;  /* 0x00000000190b7211 */ /* 0x000fe200030f16ff */
[----:B------:R-:W-:Y:S04]  /*49ba0*/  @P5 STG.E desc[UR22][R18.64], R86 ;  /* 0x0000005612005986 */ /* 0x000fe8000c101916 */
[----:B------:R1:W-:Y:S01]  /*49bb0*/  @P4 STG.E desc[UR22][R10.64], R87 ;  /* 0x000000570a004986 */ /* 0x0003e2000c101916 */
[----:B------:R-:W-:Y:S01]  /*49bc0*/  ISETP.LT.AND P3, PT, R33, UR5, !P0 ;  /* 0x0000000521007c0c */ /* 0x000fe2000c761270 */
[----:B------:R-:W3:Y:S02]  /*49bd0*/  LDCU UR5, c[0x0][0x39c] ;  /* 0x00007380ff0577ac */ /* 0x000ee40008000800 */
[----:B------:R-:W2:Y:S01]  /*49be0*/  LDL.LU R33, [R1+0xa34] ;  /* 0x000a340001217983 */ /* 0x000ea20000300800 */
[----:B-1----:R-:W-:Y:S01]  /*49bf0*/  ISETP.LT.AND P5, PT, R32, UR4, !P0 ;  /* 0x0000000420007c0c */ /* 0x002fe2000c7a1270 */
[----:B------:R-:W-:-:S02]  /*49c00*/  IMAD R9, R3, 0x2, R25 ;  /* 0x0000000203097824 */ /* 0x000fc400078e0219 */
[----:B------:R-:W2:Y:S01]  /*49c10*/  LDL.LU R32, [R1+0xa2c] ;  /* 0x000a2c0001207983 */ /* 0x000ea20000300800 */
[----:B------:R-:W2:Y:S01]  /*49c20*/  LDCU UR4, c[0x0][0x39c] ;  /* 0x00007380ff0477ac */ /* 0x000ea20008000800 */
[----:B---3--:R-:W-:Y:S01]  /*49c30*/  ISETP.LT.AND P4, PT, R24, UR6, !P0 ;  /* 0x0000000618007c0c */ /* 0x008fe2000c781270 */
[----:B----4-:R-:W-:Y:S01]  /*49c40*/  IMAD R17, R3, 0x2, R9 ;  /* 0x0000000203117824 */ /* 0x010fe200078e0209 */
[----:B------:R-:W3:Y:S01]  /*49c50*/  LDL.LU R24, [R1+0xa20] ;  /* 0x000a200001187983 */ /* 0x000ee20000300800 */
[C---:B------:R-:W-:Y:S01]  /*49c60*/  LEA R8, P6, R9.reuse, R2, 0x2 ;  /* 0x0000000209087211 */ /* 0x040fe200078c10ff */
[----:B------:R-:W1:Y:S03]  /*49c70*/  LDCU UR6, c[0x0][0x39c] ;  /* 0x00007380ff0677ac */ /* 0x000e660008000800 */
[----:B------:R-:W-:Y:S02]  /*49c80*/  LEA.HI.X.SX32 R9, R9, R0, 0x2, P6 ;  /* 0x0000000009097211 */ /* 0x000fe400030f16ff */
[----:B------:R-:W-:-:S03]  /*49c90*/  LEA R16, P6, R17, R2, 0x2 ;  /* 0x0000000211107211 */ /* 0x000fc600078c10ff */
        /* <DEDUP_REMOVED lines=51> */
[----:B------:R-:W-:Y:S01]  /*49fd0*/  LEA R16, P6, R17, R2, 0x2 ;  /* 0x0000000211107211 */ /* 0x000fe200078c10ff */
[----:B------:R-:W-:-:S03]  /*49fe0*/  IMAD R19, R3, 0x2, R17 ;  /* 0x0000000203137824 */ /* 0x000fc600078e0211 */
[----:B------:R-:W-:Y:S01]  /*49ff0*/  LEA.HI.X.SX32 R17, R17, R0, 0x2, P6 ;  /* 0x0000000011117211 */ /* 0x000fe200030f16ff */
[----:B------:R1:W-:Y:S04]  /*4a000*/  @P4 STG.E desc[UR22][R10.64], R103 ;  /* 0x000000670a004986 */ /* 0x0003e8000c101916 */
[----:B------:R1:W-:Y:S01]  /*4a010*/  @P2 STG.E desc[UR22][R8.64], R108 ;  /* 0x0000006c08002986 */ /* 0x0003e2000c101916 */
[----:B----4-:R-:W-:Y:S01]  /*4a020*/  ISETP.LT.AND P4, PT, R33, UR4, !P0 ;  /* 0x0000000421007c0c */ /* 0x010fe2000c781270 */
[----:B------:R-:W4:Y:S02]  /*4a030*/  LDCU UR4, c[0x0][0x39c] ;  /* 0x00007380ff0477ac */ /* 0x000f240008000800 */
[----:B------:R-:W2:Y:S04]  /*4a040*/  LDL.LU R33, [R1+0x9d8] ;  /* 0x0009d80001217983 */ /* 0x000ea80000300800 */
[----:B------:R3:W-:Y:S01]  /*4a050*/  @P3 STG.E desc[UR22][R16.64], R109 ;  /* 0x0000006d10003986 */ /* 0x0007e2000c101916 */
        /* <DEDUP_REMOVED lines=9> */
[----:B------:R-:W-:-:S03]  /*4a0f0*/  LEA R10, P6, R25, R2, 0x2 ;  /* 0x00000002190a7211 */ /* 0x000fc600078c10ff */
[----:B------:R1:W-:Y:S01]  /*4a100*/  @P5 STG.E desc[UR22][R18.64], R110 ;  /* 0x0000006e12005986 */ /* 0x0003e2000c101916 */
[----:B------:R-:W-:Y:S01]  /*4a110*/  IMAD R9, R3, 0x2, R25 ;  /* 0x0000000203097824 */ /* 0x000fe200078e0219 */
[----:B----4-:R-:W-:Y:S02]  /*4a120*/  ISETP.LT.AND P5, PT, R27, UR4, !P0 ;  /* 0x000000041b007c0c */ /* 0x010fe4000c7a1270 */
[----:B------:R-:W-:Y:S01]  /*4a130*/  LEA.HI.X.SX32 R11, R25, R0, 0x2, P6 ;  /* 0x00000000190b7211 */ /* 0x000fe200030f16ff */
[----:B------:R-:W4:Y:S01]  /*4a140*/  LDL.LU R27, [R1+0x9c0] ;  /* 0x0009c000011b7983 */ /* 0x000f220000300800 */
[----:B------:R-:W-:Y:S01]  /*4a150*/  LEA R8, P6, R9, R2, 0x2 ;  /* 0x0000000209087211 */ /* 0x000fe200078c10ff */
[----:B------:R-:W-:Y:S01]  /*4a160*/  IMAD R17, R3, 0x2, R9 ;  /* 0x0000000203117824 */ /* 0x000fe200078e0209 */
[----:B------:R-:W2:Y:S01]  /*4a170*/  LDCU UR4, c[0x0][0x39c] ;  /* 0x00007380ff0477ac */ /* 0x000ea20008000800 */
        /* <DEDUP_REMOVED lines=8> */
[C---:B-1----:R-:W-:Y:S01]  /*4a200*/  LEA R18, P6, R25.reuse, R2, 0x2 ;  /* 0x0000000219127211 */ /* 0x042fe200078c10ff */
[----:B------:R1:W-:Y:S03]  /*4a210*/  @P2 STG.E desc[UR22][R8.64], R116 ;  /* 0x0000007408002986 */ /* 0x0003e6000c101916 */
[----:B------:R-:W-:Y:S01]  /*4a220*/  LEA.HI.X.SX32 R19, R25, R0, 0x2, P6 ;  /* 0x0000000019137211 */ /* 0x000fe200030f16ff */
[----:B------:R-:W-:Y:S04]  /*4a230*/  @P3 STG.E desc[UR22][R16.64], R117 ;  /* 0x0000007510003986 */ /* 0x000fe8000c101916 */
[----:B------:R1:W-:Y:S01]  /*4a240*/  @P5 STG.E desc[UR22][R18.64], R118 ;  /* 0x0000007612005986 */ /* 0x0003e2000c101916 */
[----:B------:R-:W-:Y:S01]  /*4a250*/  ISETP.LT.AND P2, PT, R33, UR5, !P0 ;  /* 0x0000000521007c0c */ /* 0x000fe2000c741270 */
[----:B------:R-:W4:Y:S02]  /*4a260*/  LDCU UR5, c[0x0][0x39c] ;  /* 0x00007380ff0577ac */ /* 0x000f240008000800 */
[----:B------:R-:W2:Y:S01]  /*4a270*/  LDL.LU R33, [R1+0x9a8] ;  /* 0x0009a80001217983 */ /* 0x000ea20000300800 */
[----:B------:R-:W-:Y:S01]  /*4a280*/  ISETP.LT.AND P3, PT, R32, UR4, !P0 ;  /* 0x0000000420007c0c */ /* 0x000fe2000c761270 */
[----:B------:R-:W-:-:S02]  /*4a290*/  IMAD R11, R3, 0x2, R25 ;  /* 0x00000002030b7824 */ /* 0x000fc400078e0219 */
[----:B------:R-:W2:Y:S01]  /*4a2a0*/  LDL.LU R32, [R1+0x9a0] ;  /* 0x0009a00001207983 */ /* 0x000ea20000300800 */
[----:B------:R-:W2:Y:S01]  /*4a2b0*/  LDCU UR4, c[0x0][0x39c] ;  /* 0x00007380ff0477ac */ /* 0x000ea20008000800 */
[----:B---3--:R-:W-:Y:S01]  /*4a2c0*/  ISETP.LT.AND P5, PT, R24, UR6, !P0 ;  /* 0x0000000618007c0c */ /* 0x008fe2000c7a1270 */
[----:B-1----:R-:W-:Y:S01]  /*4a2d0*/  IMAD R9, R3, 0x2, R11 ;  /* 0x0000000203097824 */ /* 0x002fe200078e020b */
        /* <DEDUP_REMOVED lines=8> */
[----:B----4-:R-:W-:Y:S01]  /*4a360*/  ISETP.LT.AND P4, PT, R27, UR5, !P0 ;  /* 0x000000051b007c0c */ /* 0x010fe2000c781270 */
[----:B------:R-:W-:Y:S01]  /*4a370*/  IMAD R19, R3, 0x2, R25 ;  /* 0x0000000203137824 */ /* 0x000fe200078e0219 */
[----:B------:R-:W4:Y:S01]  /*4a380*/  LDL.LU R27, [R1+0x994] ;  /* 0x00099400011b7983 */ /* 0x000f220000300800 */
[C---:B------:R-:W-:Y:S01]  /*4a390*/  LEA R16, P6, R25.reuse, R2, 0x2 ;  /* 0x0000000219107211 */ /* 0x040fe200078c10ff */
[----:B------:R-:W2:Y:S02]  /*4a3a0*/  LDCU UR5, c[0x0][0x39c] ;  /* 0x00007380ff0577ac */ /* 0x000ea40008000800 */
[----:B------:R2:W-:Y:S01]  /*4a3b0*/  @P2 STG.E desc[UR22][R8.64], R124 ;  /* 0x0000007c08002986 */ /* 0x0005e2000c101916 */
[----:B------:R-:W-:-:S02]  /*4a3c0*/  LEA.HI.X.SX32 R17, R25, R0, 0x2, P6 ;  /* 0x0000000019117211 */ /* 0x000fc400030f16ff */
[----:B--2---:R-:W-:Y:S01]  /*4a3d0*/  ISETP.LT.AND P2, PT, R26, UR4, !P0 ;  /* 0x000000041a007c0c */ /* 0x004fe2000c741270 */
[----:B------:R-:W3:Y:S01]  /*4a3e0*/  LDCU UR4, c[0x0][0x39c] ;  /* 0x00007380ff0477ac */ /* 0x000ee20008000800 */
[----:B------:R-:W2:Y:S01]  /*4a3f0*/  LDL.LU R26, [R1+0x98c] ;  /* 0x00098c00011a7983 */ /* 0x000ea20000300800 */
[----:B------:R-:W-:Y:S01]  /*4a400*/  LEA R18, P6, R19, R2, 0x2 ;  /* 0x0000000213127211 */ /* 0x000fe200078c10ff */
[----:B-1----:R-:W-:-:S03]  /*4a410*/  IMAD R11, R3, 0x2, R19 ;  /* 0x00000002030b7824 */ /* 0x002fc600078e0213 */
[----:B------:R-:W-:Y:S02]  /*4a420*/  LEA.HI.X.SX32 R19, R19, R0, 0x2, P6 ;  /* 0x0000000013137211 */ /* 0x000fe400030f16ff */
[----:B------:R-:W-:Y:S01]  /*4a430*/  LEA R10, P6, R11, R2, 0x2 ;  /* 0x000000020b0a7211 */ /* 0x000fe200078c10ff */
[----:B------:R-:W-:-:S03]  /*4a440*/  IMAD R25, R3, 0x2, R11 ;  /* 0x0000000203197824 */ /* 0x000fc600078e020b */
[----:B------:R-:W-:Y:S01]  /*4a450*/  LEA.HI.X.SX32 R11, R11, R0, 0x2, P6 ;  /* 0x000000000b0b7211 */ /* 0x000fe200030f16ff */
[----:B------:R1:W-:Y:S04]  /*4a460*/  @P3 STG.E desc[UR22][R16.64], R125 ;  /* 0x0000007d10003986 */ /* 0x0003e8000c101916 */
[----:B------:R1:W-:Y:S01]  /*4a470*/  @P5 STG.E desc[UR22][R18.64], R126 ;  /* 0x0000007e12005986 */ /* 0x0003e2000c101916 */
[----:B------:R-:W-:Y:S01]  /*4a480*/  ISETP.LT.AND P3, PT, R33, UR6, !P0 ;  /* 0x0000000621007c0c */ /* 0x000fe2000c761270 */
[----:B------:R-:W4:Y:S02]  /*4a490*/  LDCU UR6, c[0x0][0x39c] ;  /* 0x00007380ff0677ac */ /* 0x000f240008000800 */
        /* <DEDUP_REMOVED lines=8> */
[----:B-1----:R-:W-:Y:S01]  /*4a520*/  IMAD R17, R3, 0x2, R25 ;  /* 0x0000000203117824 */ /* 0x002fe200078e0219 */
[----:B------:R-:W1:Y:S01]  /*4a530*/  LDCU UR4, c[0x0][0x39c] ;  /* 0x00007380ff0477ac */ /* 0x000e620008000800 */
[----:B------:R-:W-:Y:S02]  /*4a540*/  LEA.HI.X.SX32 R9, R25, R0, 0x2, P6 ;  /* 0x0000000019097211 */ /* 0x000fe400030f16ff */
[----:B------:R-:W-:Y:S01]  /*4a550*/  IMAD R19, R3, 0x2, R17 ;  /* 0x0000000203137824 */ /* 0x000fe200078e0211 */
[----:B------:R-:W-:Y:S02]  /*4a560*/  LEA R16, P6, R17, R2, 0x2 ;  /* 0x0000000211107211 */ /* 0x000fe400078c10ff */
[----:B------:R1:W-:Y:S01]  /*4a570*/  @P2 STG.E desc[UR22][R8.64], R4 ;  /* 0x0000000408002986 */ /* 0x0003e2000c101916 */
[----:B------:R-:W-:Y:S01]  /*4a580*/  IMAD R25, R3, 0x2, R19 ;  /* 0x0000000203197824 */ /* 0x000fe200078e0213 */
[----:B------:R-:W-:-:S02]  /*4a590*/  LEA.HI.X.SX32 R17, R17, R0, 0x2, P6 ;  /* 0x0000000011117211 */ /* 0x000fc400030f16ff */
[----:B------:R-:W-:Y:S02]  /*4a5a0*/  LEA R18, P6, R19, R2, 0x2 ;  /* 0x0000000213127211 */ /* 0x000fe400078c10ff */
[----:B----4-:R-:W-:Y:S01]  /*4a5b0*/  ISETP.LT.AND P2, PT, R27, UR6, !P0 ;  /* 0x000000061b007c0c */ /* 0x010fe2000c741270 */
[----:B------:R4:W-:Y:S01]  /*4a5c0*/  @P3 STG.E desc[UR22][R16.64], R5 ;  /* 0x0000000510003986 */ /* 0x0009e2000c101916 */
[----:B------:R-:W-:Y:S01]  /*4a5d0*/  LEA.HI.X.SX32 R19, R19, R0, 0x2, P6 ;  /* 0x0000000013137211 */ /* 0x000fe200030f16ff */
[----:B------:R-:W2:Y:S02]  /*4a5e0*/  LDCU UR6, c[0x0][0x39c] ;  /* 0x00007380ff0677ac */ /* 0x000ea40008000800 */
[----:B------:R-:W3:Y:S01]  /*4a5f0*/  LDL.LU R27, [R1+0x97c] ;  /* 0x00097c00011b7983 */ /* 0x000ee20000300800 */
[----:B------:R-:W-:Y:S01]  /*4a600*/  LEA R10, P6, R25, R2, 0x2 ;  /* 0x00000002190a7211 */ /* 0x000fe200078c10ff */
[----:B-1----:R-:W-:Y:S01]  /*4a610*/  IMAD R9, R3, 0x2, R25 ;  /* 0x0000000203097824 */ /* 0x002fe200078e0219 */
[----:B--2---:R-:W-:Y:S01]  /*4a620*/  ISETP.LT.AND P3, PT, R26, UR5, !P0 ;  /* 0x000000051a007c0c */ /* 0x004fe2000c761270 */
[----:B------:R-:W3:Y:S01]  /*4a630*/  LDCU UR5, c[0x0][0x39c] ;  /* 0x00007380ff0577ac */ /* 0x000ee20008000800 */
[----:B------:R-:W2:Y:S01]  /*4a640*/  LDL.LU R26, [R1+0x978] ;  /* 0x00097800011a7983 */ /* 0x000ea20000300800 */
[----:B------:R-:W-:-:S03]  /*4a650*/  LEA.HI.X.SX32 R11, R25, R0, 0x2, P6 ;  /* 0x00000000190b7211 */ /* 0x000fc600030f16ff */
[----:B------:R-:W2:Y:S01]  /*4a660*/  LDL.LU R25, [R1+0x970] ;  /* 0x0009700001197983 */ /* 0x000ea20000300800 */
[----:B------:R-:W-:-:S03]  /*4a670*/  LEA R8, P6, R9, R2, 0x2 ;  /* 0x0000000209087211 */ /* 0x000fc600078c10ff */
[----:B------:R-:W-:Y:S01]  /*4a680*/  @P5 STG.E desc[UR22][R18.64], R6 ;  /* 0x0000000612005986 */ /* 0x000fe2000c101916 */
[----:B----4-:R-:W-:-:S03]  /*4a690*/  IMAD R5, R3, 0x2, R9 ;  /* 0x0000000203057824 */ /* 0x010fc600078e0209 */
[----:B------:R1:W-:Y:S01]  /*4a6a0*/  @P4 STG.E desc[UR22][R10.64], R7 ;  /* 0x000000070a004986 */ /* 0x0003e2000c101916 */
[----:B------:R-:W-:-:S03]  /*4a6b0*/  LEA.HI.X.SX32 R9, R9, R0, 0x2, P6 ;  /* 0x0000000009097211 */ /* 0x000fc600030f16ff */
[----:B-1----:R-:W4:Y:S04]  /*4a6c0*/  LDL.LU R10, [R1+0x96c] ;  /* 0x00096c00010a7983 */ /* 0x002f280000300800 */
[----:B------:R-:W-:Y:S01]  /*4a6d0*/  @P2 STG.E desc[UR22][R8.64], R12 ;  /* 0x0000000c08002986 */ /* 0x000fe2000c101916 */
[----:B------:R-:W-:Y:S01]  /*4a6e0*/  LEA R4, P6, R5, R2, 0x2 ;  /* 0x0000000205047211 */ /* 0x000fe200078c10ff */
[----:B------:R-:W-:Y:S01]  /*4a6f0*/  IMAD R17, R3, 0x2, R5 ;  /* 0x0000000203117824 */ /* 0x000fe200078e0205 */
[----:B------:R-:W-:Y:S01]  /*4a700*/  ISETP.LT.AND P5, PT, R33, UR4, !P0 ;  /* 0x0000000421007c0c */ /* 0x000fe2000c7a1270 */
[----:B------:R-:W1:Y:S01]  /*4a710*/  LDCU UR4, c[0x0][0x39c] ;  /* 0x00007380ff0477ac */ /* 0x000e620008000800 */
[----:B------:R-:W-:Y:S02]  /*4a720*/  LEA.HI.X.SX32 R5, R5, R0, 0x2, P6 ;  /* 0x0000000005057211 */ /* 0x000fe400030f16ff */
[----:B------:R-:W-:Y:S01]  /*4a730*/  LEA R16, P6, R17, R2, 0x2 ;  /* 0x0000000211107211 */ /* 0x000fe200078c10ff */
[----:B------:R-:W-:-:S03]  /*4a740*/  IMAD R7, R3, 0x2, R17 ;  /* 0x0000000203077824 */ /* 0x000fc600078e0211 */
[----:B------:R-:W-:Y:S01]  /*4a750*/  LEA.HI.X.SX32 R17, R17, R0, 0x2, P6 ;  /* 0x0000000011117211 */ /* 0x000fe200030f16ff */
[----:B------:R-:W-:Y:S04]  /*4a760*/  @P3 STG.E desc[UR22][R4.64], R13 ;  /* 0x0000000d04003986 */ /* 0x000fe8000c101916 */
[----:B------:R1:W-:Y:S01]  /*4a770*/  @P5 STG.E desc[UR22][R16.64], R14 ;  /* 0x0000000e10005986 */ /* 0x0003e2000c101916 */
[----:B---3--:R-:W-:Y:S01]  /*4a780*/  ISETP.LT.AND P2, PT, R24, UR5, !P0 ;  /* 0x0000000518007c0c */ /* 0x008fe2000c741270 */
[----:B------:R-:W2:Y:S02]  /*4a790*/  LDCU UR5, c[0x0][0x39c] ;  /* 0x00007380ff0577ac */ /* 0x000ea40008000800 */
[----:B------:R-:W3:Y:S04]  /*4a7a0*/  LDL.LU R24, [R1+0x968] ;  /* 0x0009680001187983 */ /* 0x000ee80000300800 */
[----:B------:R-:W3:Y:S04]  /*4a7b0*/  LDL.LU R19, [R1+0x964] ;  /* 0x0009640001137983 */ /* 0x000ee80000300800 */
[----:B------:R-:W3:Y:S04]  /*4a7c0*/  LDL.LU R18, [R1+0x960] ;  /* 0x0009600001127983 */ /* 0x000ee80000300800 */
[----:B-1----:R-:W3:Y:S04]  /*4a7d0*/  LDL.LU R14, [R1+0x95c] ;  /* 0x00095c00010e7983 */ /* 0x002ee80000300800 */
[----:B------:R-:W3:Y:S04]  /*4a7e0*/  LDL.LU R12, [R1+0x958] ;  /* 0x00095800010c7983 */ /* 0x000ee80000300800 */
[----:B------:R-:W3:Y:S04]  /*4a7f0*/  LDL.LU R17, [R1+0x954] ;  /* 0x0009540001117983 */ /* 0x000ee80000300800 */
[----:B------:R-:W3:Y:S01]  /*4a800*/  LDL.LU R16, [R1+0x950] ;  /* 0x0009500001107983 */ /* 0x000ee20000300800 */
[----:B------:R-:W-:Y:S01]  /*4a810*/  ISETP.LT.AND P4, PT, R32, UR6, !P0 ;  /* 0x0000000620007c0c */ /* 0x000fe2000c781270 */
[----:B------:R-:W1:Y:S01]  /*4a820*/  LDCU UR6, c[0x0][0x39c] ;  /* 0x00007380ff0677ac */ /* 0x000e620008000800 */
[----:B------:R-:W-:-:S02]  /*4a830*/  ISETP.LT.AND P3, PT, R27, UR4, !P0 ;  /* 0x000000041b007c0c */ /* 0x000fc4000c761270 */
[----:B------:R-:W-:Y:S01]  /*4a840*/  LEA R6, P6, R7, R2, 0x2 ;  /* 0x0000000207067211 */ /* 0x000fe200078c10ff */
[----:B------:R-:W4:Y:S01]  /*4a850*/  LDCU UR4, c[0x0][0x39c] ;  /* 0x00007380ff0477ac */ /* 0x000f220008000800 */
[----:B------:R-:W-:Y:S02]  /*4a860*/  IMAD R9, R3, 0x2, R7 ;  /* 0x0000000203097824 */ /* 0x000fe400078e0207 */
[----:B------:R-:W-:Y:S02]  /*4a870*/  LEA.HI.X.SX32 R7, R7, R0, 0x2, P6 ;  /* 0x0000000007077211 */ /* 0x000fe400030f16ff */
[----:B------:R-:W-:Y:S01]  /*4a880*/  IMAD R11, R3, 0x2, R9 ;  /* 0x00000002030b7824 */ /* 0x000fe200078e0209 */
[----:B------:R-:W-:Y:S02]  /*4a890*/  LEA R8, P6, R9, R2, 0x2 ;  /* 0x0000000209087211 */ /* 0x000fe400078c10ff */
[----:B------:R4:W-:Y:S01]  /*4a8a0*/  @P4 STG.E desc[UR22][R6.64], R15 ;  /* 0x0000000f06004986 */ /* 0x0009e2000c101916 */
[----:B--2---:R-:W-:Y:S01]  /*4a8b0*/  ISETP.LT.AND P4, PT, R25, UR5, !P0 ;  /* 0x0000000519007c0c */ /* 0x004fe2000c781270 */
[----:B------:R-:W2:Y:S01]  /*4a8c0*/  LDCU UR5, c[0x0][0x39c] ;  /* 0x00007380ff0577ac */ /* 0x000ea20008000800 */
[----:B-1----:R-:W-:Y:S01]  /*4a8d0*/  ISETP.LT.AND P5, PT, R26, UR6, !P0 ;  /* 0x000000061a007c0c */ /* 0x002fe2000c7a1270 */
[----:B------:R-:W3:Y:S01]  /*4a8e0*/  LDCU UR6, c[0x0][0x39c] ;  /* 0x00007380ff0677ac */ /* 0x000ee20008000800 */
[----:B------:R-:W-:Y:S01]  /*4a8f0*/  LEA.HI.X.SX32 R9, R9, R0, 0x2, P6 ;  /* 0x0000000009097211 */ /* 0x000fe200030f16ff */
[----:B------:R-:W-:Y:S01]  /*4a900*/  IMAD R13, R3, 0x2, R11 ;  /* 0x00000002030d7824 */ /* 0x000fe200078e020b */
[C---:B------:R-:W-:Y:S01]  /*4a910*/  LEA R4, P6, R11.reuse, R2, 0x2 ;  /* 0x000000020b047211 */ /* 0x040fe200078c10ff */
[----:B----4-:R-:W4:Y:S03]  /*4a920*/  LDL.LU R15, [R1+0x94c] ;  /* 0x00094c00010f7983 */ /* 0x010f260000300800 */
[----:B------:R-:W-:Y:S01]  /*4a930*/  LEA.HI.X.SX32 R5, R11, R0, 0x2, P6 ;  /* 0x000000000b057211 */ /* 0x000fe200030f16ff */
[----:B------:R1:W-:Y:S01]  /*4a940*/  @P2 STG.E desc[UR22][R8.64], R20 ;  /* 0x0000001408002986 */ /* 0x0003e2000c101916 */
[----:B------:R-:W-:Y:S01]  /*4a950*/  ISETP.LT.AND P2, PT, R10, UR4, !P0 ;  /* 0x000000040a007c0c */ /* 0x000fe2000c741270 */
[----:B------:R-:W-:Y:S01]  /*4a960*/  IMAD R7, R3, 0x2, R13 ;  /* 0x0000000203077824 */ /* 0x000fe200078e020d */
[C---:B------:R-:W-:Y:S01]  /*4a970*/  LEA R10, P6, R13.reuse, R2, 0x2 ;  /* 0x000000020d0a7211 */ /* 0x040fe200078c10ff */
[----:B------:R2:W-:Y:S01]  /*4a980*/  @P3 STG.E desc[UR22][R4.64], R21 ;  /* 0x0000001504003986 */ /* 0x0005e2000c101916 */
[----:B------:R-:W3:Y:S02]  /*4a990*/  LDCU UR4, c[0x0][0x39c] ;  /* 0x00007380ff0477ac */ /* 0x000ee40008000800 */
[----:B------:R-:W-:Y:S01]  /*4a9a0*/  LEA.HI.X.SX32 R11, R13, R0, 0x2, P6 ;  /* 0x000000000d0b7211 */ /* 0x000fe200030f16ff */
[----:B------:R-:W-:Y:S01]  /*4a9b0*/  IMAD R13, R3, 0x2, R7 ;  /* 0x00000002030d7824 */ /* 0x000fe200078e0207 */
[----:B------:R-:W-:-:S03]  /*4a9c0*/  LEA R6, P6, R7, R2, 0x2 ;  /* 0x0000000207067211 */ /* 0x000fc600078c10ff */
[----:B------:R2:W-:Y:S01]  /*4a9d0*/  @P5 STG.E desc[UR22][R10.64], R22 ;  /* 0x000000160a005986 */ /* 0x0005e2000c101916 */
[----:B------:R-:W-:Y:S02]  /*4a9e0*/  LEA.HI.X.SX32 R7, R7, R0, 0x2, P6 ;  /* 0x0000000007077211 */ /* 0x000fe400030f16ff */
[----:B-1----:R-:W-:Y:S01]  /*4a9f0*/  LEA R8, P6, R13, R2, 0x2 ;  /* 0x000000020d087211 */ /* 0x002fe200078c10ff */
[----:B--2---:R-:W-:-:S03]  /*4aa00*/  IMAD R5, R3, 0x2, R13 ;  /* 0x0000000203057824 */ /* 0x004fc600078e020d */
[----:B------:R-:W-:Y:S02]  /*4aa10*/  LEA.HI.X.SX32 R9, R13, R0, 0x2, P6 ;  /* 0x000000000d097211 */ /* 0x000fe400030f16ff */
[----:B------:R-:W-:Y:S01]  /*4aa20*/  LEA R4, P6, R5, R2, 0x2 ;  /* 0x0000000205047211 */ /* 0x000fe200078c10ff */
[----:B------:R-:W-:-:S03]  /*4aa30*/  IMAD R11, R3, 0x2, R5 ;  /* 0x00000002030b7824 */ /* 0x000fc600078e0205 */
[----:B------:R-:W-:Y:S01]  /*4aa40*/  LEA.HI.X.SX32 R5, R5, R0, 0x2, P6 ;  /* 0x0000000005057211 */ /* 0x000fe200030f16ff */
[----:B------:R1:W-:Y:S04]  /*4aa50*/  @P4 STG.E desc[UR22][R6.64], R23 ;  /* 0x0000001706004986 */ /* 0x0003e8000c101916 */
[----:B------:R2:W-:Y:S01]  /*4aa60*/  @P2 STG.E desc[UR22][R8.64], R28 ;  /* 0x0000001c08002986 */ /* 0x0005e2000c101916 */
[----:B------:R-:W-:Y:S01]  /*4aa70*/  LEA R10, P6, R11, R2, 0x2 ;  /* 0x000000020b0a7211 */ /* 0x000fe200078c10ff */
[----:B------:R-:W-:Y:S02]  /*4aa80*/  IMAD R13, R3, 0x2, R11 ;  /* 0x00000002030d7824 */ /* 0x000fe400078e020b */
[----:B------:R-:W2:Y:S01]  /*4aa90*/  LDS.128 R20, [R252+UR7+0x800] ;  /* 0x00080007fc147984 */ /* 0x000ea20008000c00 */
[----:B------:R-:W-:-:S02]  /*4aaa0*/  LEA.HI.X.SX32 R11, R11, R0, 0x2, P6 ;  /* 0x000000000b0b7211 */ /* 0x000fc400030f16ff */
[----:B-1----:R-:W-:-:S04]  /*4aab0*/  LEA R6, P6, R13, R2, 0x2 ;  /* 0x000000020d067211 */ /* 0x002fc800078c10ff */
[----:B------:R-:W-:Y:S02]  /*4aac0*/  LEA.HI.X.SX32 R7, R13, R0, 0x2, P6 ;  /* 0x000000000d077211 */ /* 0x000fe400030f16ff */
[----:B---3--:R-:W-:Y:S01]  /*4aad0*/  ISETP.LT.AND P3, PT, R24, UR6, !P0 ;  /* 0x0000000618007c0c */ /* 0x008fe2000c761270 */
[----:B------:R-:W1:Y:S01]  /*4aae0*/  LDCU UR6, c[0x0][0x39c] ;  /* 0x00007380ff0677ac */ /* 0x000e620008000800 */
[----:B------:R-:W-:Y:S01]  /*4aaf0*/  ISETP.LT.AND P5, PT, R19, UR5, !P0 ;  /* 0x0000000513007c0c */ /* 0x000fe2000c7a1270 */
[----:B------:R-:W3:Y:S01]  /*4ab00*/  LDCU UR5, c[0x0][0x39c] ;  /* 0x00007380ff0577ac */ /* 0x000ee20008000800 */
[----:B------:R-:W-:Y:S01]  /*4ab10*/  ISETP.LT.AND P4, PT, R18, UR4, !P0 ;  /* 0x0000000412007c0c */ /* 0x000fe2000c781270 */
[----:B------:R-:W2:Y:S08]  /*4ab20*/  LDCU UR4, c[0x0][0x39c] ;  /* 0x00007380ff0477ac */ /* 0x000eb00008000800 */
[----:B------:R2:W-:Y:S01]  /*4ab30*/  @P3 STG.E desc[UR22][R4.64], R29 ;  /* 0x0000001d04003986 */ /* 0x0005e2000c101916 */
[----:B-1----:R-:W-:Y:S01]  /*4ab40*/  ISETP.LT.AND P2, PT, R14, UR6, !P0 ;  /* 0x000000060e007c0c */ /* 0x002fe2000c741270 */
[----:B------:R-:W1:Y:S02]  /*4ab50*/  LDCU UR6, c[0x0][0x39c] ;  /* 0x00007380ff0677ac */ /* 0x000e640008000800 */
[----:B------:R-:W4:Y:S01]  /*4ab60*/  LDL.LU R14, [R1+0x948] ;  /* 0x00094800010e7983 */ /* 0x000f220000300800 */
[----:B---3--:R-:W-:Y:S01]  /*4ab70*/  ISETP.LT.AND P3, PT, R12, UR5, !P0 ;  /* 0x000000050c007c0c */ /* 0x008fe2000c761270 */
[----:B------:R-:W4:Y:S02]  /*4ab80*/  LDCU UR5, c[0x0][0x39c] ;  /* 0x00007380ff0577ac */ /* 0x000f240008000800 */
[----:B------:R-:W3:Y:S04]  /*4ab90*/  LDL.LU R12, [R1+0x944] ;  /* 0x00094400010c7983 */ /* 0x000ee80000300800 */
[----:B------:R4:W-:Y:S01]  /*4aba0*/  @P5 STG.E desc[UR22][R10.64], R30 ;  /* 0x0000001e0a005986 */ /* 0x0009e2000c101916 */
[----:B--2---:R-:W-:Y:S01]  /*4abb0*/  ISETP.LT.AND P5, PT, R17, UR4, !P0 ;  /* 0x0000000411007c0c */ /* 0x004fe2000c7a1270 */
[C---:B------:R-:W-:Y:S01]  /*4abc0*/  IMAD R9, R3.reuse, 0x2, R13 ;  /* 0x0000000203097824 */ /* 0x040fe200078e020d */
[----:B------:R-:W2:Y:S01]  /*4abd0*/  LDCU UR4, c[0x0][0x39c] ;  /* 0x00007380ff0477ac */ /* 0x000ea20008000800 */
[----:B------:R2:W-:Y:S04]  /*4abe0*/  @P4 STG.E desc[UR22][R6.64], R31 ;  /* 0x0000001f06004986 */ /* 0x0005e8000c101916 */
[----:B------:R-:W3:Y:S01]  /*4abf0*/  LDL.LU R17, [R1+0x940] ;  /* 0x0009400001117983 */ /* 0x000ee20000300800 */
[----:B-1----:R-:W-:Y:S01]  /*4ac00*/  ISETP.LT.AND P4, PT, R16, UR6, !P0 ;  /* 0x0000000610007c0c */ /* 0x002fe2000c781270 */
[----:B------:R-:W-:Y:S01]  /*4ac10*/  IMAD R5, R3, 0x2, R9 ;  /* 0x0000000203057824 */ /* 0x000fe200078e0209 */
[----:B------:R-:W-:Y:S01]  /*4ac20*/  LEA R8, P6, R9, R2, 0x2 ;  /* 0x0000000209087211 */ /* 0x000fe200078c10ff */
[----:B------:R-:W3:Y:S01]  /*4ac30*/  LDL.LU R16, [R1+0x93c] ;  /* 0x00093c0001107983 */ /* 0x000ee20000300800 */
[----:B------:R-:W3:Y:S01]  /*4ac40*/  LDCU UR6, c[0x0][0x39c] ;  /* 0x00007380ff0677ac */ /* 0x000ee20008000800 */
[----:B------:R-:W-:Y:S01]  /*4ac50*/  IMAD R13, R3, 0x2, R5 ;  /* 0x00000002030d7824 */ /* 0x000fe200078e0205 */
[----:B------:R-:W-:-:S02]  /*4ac60*/  LEA.HI.X.SX32 R9, R9, R0, 0x2, P6 ;  /* 0x0000000009097211 */ /* 0x000fc400030f16ff */
[----:B------:R-:W-:-:S04]  /*4ac70*/  LEA R4, P6, R5, R2, 0x2 ;  /* 0x0000000205047211 */ /* 0x000fc800078c10ff */
[----:B------:R-:W-:Y:S01]  /*4ac80*/  LEA.HI.X.SX32 R5, R5, R0, 0x2, P6 ;  /* 0x0000000005057211 */ /* 0x000fe200030f16ff */
[----:B------:R1:W-:Y:S01]  /*4ac90*/  @P2 STG.E desc[UR22][R8.64], R36 ;  /* 0x0000002408002986 */ /* 0x0003e2000c101916 */
[----:B----4-:R-:W-:Y:S02]  /*4aca0*/  LEA R10, P6, R13, R2, 0x2 ;  /* 0x000000020d0a7211 */ /* 0x010fe400078c10ff */
[----:B------:R-:W-:Y:S01]  /*4acb0*/  ISETP.LT.AND P2, PT, R15, UR5, !P0 ;  /* 0x000000050f007c0c */ /* 0x000fe2000c741270 */
[----:B--2---:R-:W-:Y:S01]  /*4acc0*/  IMAD R7, R3, 0x2, R13 ;  /* 0x0000000203077824 */ /* 0x004fe200078e020d */
[----:B------:R-:W2:Y:S01]  /*4acd0*/  LDL.LU R15, [R1+0x938] ;  /* 0x00093800010f7983 */ /* 0x000ea20000300800 */
[----:B------:R-:W-:Y:S01]  /*4ace0*/  LEA.HI.X.SX32 R11, R13, R0, 0x2, P6 ;  /* 0x000000000d0b7211 */ /* 0x000fe200030f16ff */
[----:B------:R-:W4:Y:S02]  /*4acf0*/  LDCU UR5, c[0x0][0x39c] ;  /* 0x00007380ff0577ac */ /* 0x000f240008000800 */
[----:B------:R-:W-:Y:S01]  /*4ad00*/  @P3 STG.E desc[UR22][R4.64], R37 ;  /* 0x0000002504003986 */ /* 0x000fe2000c101916 */
[----:B------:R-:W-:Y:S01]  /*4ad10*/  LEA R6, P6, R7, R2, 0x2 ;  /* 0x0000000207067211 */ /* 0x000fe200078c10ff */
[----:B-1----:R-:W-:-:S02]  /*4ad20*/  IMAD R9, R3, 0x2, R7 ;  /* 0x0000000203097824 */ /* 0x002fc400078e0207 */
[----:B------:R1:W-:Y:S01]  /*4ad30*/  @P5 STG.E desc[UR22][R10.64], R38 ;  /* 0x000000260a005986 */ /* 0x0003e2000c101916 */
[----:B------:R-:W-:Y:S01]  /*4ad40*/  LEA.HI.X.SX32 R7, R7, R0, 0x2, P6 ;  /* 0x0000000007077211 */ /* 0x000fe200030f16ff */
[----:B------:R-:W-:Y:S01]  /*4ad50*/  IMAD R13, R3, 0x2, R9 ;  /* 0x00000002030d7824 */ /* 0x000fe200078e0209 */
[----:B------:R-:W-:-:S04]  /*4ad60*/  LEA R8, P6, R9, R2, 0x2 ;  /* 0x0000000209087211 */ /* 0x000fc800078c10ff */
[----:B------:R-:W-:Y:S01]  /*4ad70*/  LEA.HI.X.SX32 R9, R9, R0, 0x2, P6 ;  /* 0x0000000009097211 */ /* 0x000fe200030f16ff */
[----:B------:R3:W-:Y:S01]  /*4ad80*/  @P4 STG.E desc[UR22][R6.64], R39 ;  /* 0x0000002706004986 */ /* 0x0007e2000c101916 */
[----:B-1----:R-:W-:Y:S01]  /*4ad90*/  IMAD R11, R3, 0x2, R13 ;  /* 0x00000002030b7824 */ /* 0x002fe200078e020d */
[-C--:B------:R-:W-:Y:S02]  /*4ada0*/  LEA R4, P6, R13, R2.reuse, 0x2 ;  /* 0x000000020d047211 */ /* 0x080fe400078c10ff */
[----:B------:R1:W-:Y:S02]  /*4adb0*/  @P2 STG.E desc[UR22][R8.64], R44 ;  /* 0x0000002c08002986 */ /* 0x0003e4000c101916 */
[----:B------:R-:W-:Y:S02]  /*4adc0*/  LEA R10, P2, R11, R2, 0x2 ;  /* 0x000000020b0a7211 */ /* 0x000fe400078410ff */
[-C--:B------:R-:W-:Y:S01]  /*4add0*/  LEA.HI.X.SX32 R5, R13, R0.reuse, 0x2, P6 ;  /* 0x000000000d057211 */ /* 0x080fe200030f16ff */
[----:B------:R-:W-:Y:S01]  /*4ade0*/  IMAD R13, R3, 0x2, R11 ;  /* 0x00000002030d7824 */ /* 0x000fe200078e020b */
[----:B------:R-:W-:-:S02]  /*4adf0*/  LEA.HI.X.SX32 R11, R11, R0, 0x2, P2 ;  /* 0x000000000b0b7211 */ /* 0x000fc400010f16ff */
[----:B------:R-:W-:Y:S01]  /*4ae00*/  ISETP.LT.AND P3, PT, R14, UR4, !P0 ;  /* 0x000000040e007c0c */ /* 0x000fe2000c761270 */
[----:B------:R-:W1:Y:S01]  /*4ae10*/  LDCU UR4, c[0x0][0x39c] ;  /* 0x00007380ff0477ac */ /* 0x000e620008000800 */
[----:B------:R-:W2:Y:S01]  /*4ae20*/  LDL.LU R14, [R1+0x934] ;  /* 0x00093400010e7983 */ /* 0x000ea20000300800 */
[----:B---3--:R-:W-:Y:S01]  /*4ae30*/  ISETP.LT.AND P5, PT, R12, UR6, !P0 ;  /* 0x000000060c007c0c */ /* 0x008fe2000c7a1270 */
[----:B------:R-:W2:Y:S02]  /*4ae40*/  LDCU UR6, c[0x0][0x39c] ;  /* 0x00007380ff0677ac */ /* 0x000ea40008000800 */
[----:B------:R-:W3:Y:S04]  /*4ae50*/  LDL.LU R12, [R1+0x930] ;  /* 0x00093000010c7983 */ /* 0x000ee80000300800 */
[----:B------:R-:W3:Y:S04]  /*4ae60*/  LDL.LU R24, [R1+0x92c] ;  /* 0x00092c0001187983 */ /* 0x000ee80000300800 */
[----:B------:R-:W3:Y:S01]  /*4ae70*/  LDL.LU R18, [R1+0x928] ;  /* 0x0009280001127983 */ /* 0x000ee20000300800 */
[----:B-1----:R-:W-:Y:S01]  /*4ae80*/  ISETP.LT.AND P2, PT, R16, UR4, !P0 ;  /* 0x0000000410007c0c */ /* 0x002fe2000c741270 */
[----:B------:R-:W3:Y:S02]  /*4ae90*/  LDCU UR4, c[0x0][0x39c] ;  /* 0x00007380ff0477ac */ /* 0x000ee40008000800 */
[----:B------:R-:W3:Y:S01]  /*4aea0*/  LDL.LU R16, [R1+0x924] ;  /* 0x0009240001107983 */ /* 0x000ee20000300800 */
[----:B----4-:R-:W-:Y:S01]  /*4aeb0*/  ISETP.LT.AND P4, PT, R17, UR5, !P0 ;  /* 0x0000000511007c0c */ /* 0x010fe2000c781270 */
[----:B------:R-:W1:Y:S01]  /*4aec0*/  LDCU UR5, c[0x0][0x39c] ;  /* 0x00007380ff0577ac */ /* 0x000e620008000800 */
[----:B------:R-:W-:-:S04]  /*4aed0*/  LEA R6, P6, R13, R2, 0x2 ;  /* 0x000000020d067211 */ /* 0x000fc800078c10ff */
[----:B------:R-:W-:Y:S01]  /*4aee0*/  LEA.HI.X.SX32 R7, R13, R0, 0x2, P6 ;  /* 0x000000000d077211 */ /* 0x000fe200030f16ff */
[C---:B------:R-:W-:Y:S01]  /*4aef0*/  IMAD R13, R3.reuse, 0x2, R13 ;  /* 0x00000002030d7824 */ /* 0x040fe200078e020d */
[----:B------:R4:W-:Y:S03]  /*4af00*/  @P3 STG.E desc[UR22][R4.64], R45 ;  /* 0x0000002d04003986 */ /* 0x0009e6000c101916 */
[----:B------:R-:W-:Y:S01]  /*4af10*/  IMAD R9, R3, 0x2, R13 ;  /* 0x0000000203097824 */ /* 0x000fe200078e020d */
[----:B--2---:R-:W-:Y:S01]  /*4af20*/  ISETP.LT.AND P3, PT, R15, UR6, !P0 ;  /* 0x000000060f007c0c */ /* 0x004fe2000c761270 */
[----:B------:R2:W-:Y:S01]  /*4af30*/  @P5 STG.E desc[UR22][R10.64], R46 ;  /* 0x0000002e0a005986 */ /* 0x0005e2000c101916 */
[----:B------:R-:W1:Y:S01]  /*4af40*/  LDCU UR6, c[0x0][0x39c] ;  /* 0x00007380ff0677ac */ /* 0x000e620008000800 */
[----:B------:R-:W-:Y:S02]  /*4af50*/  IMAD R15, R3, 0x2, R9 ;  /* 0x00000002030f7824 */ /* 0x000fe400078e0209 */
[----:B------:R1:W-:Y:S01]  /*4af60*/  @P4 STG.E desc[UR22][R6.64], R47 ;  /* 0x0000002f06004986 */ /* 0x0003e2000c101916 */
[----:B----4-:R-:W-:Y:S01]  /*4af70*/  LEA R4, P4, R13, R2, 0x2 ;  /* 0x000000020d047211 */ /* 0x010fe200078810ff */
[----:B--2---:R-:W-:-:S03]  /*4af80*/  IMAD R11, R3, 0x2, R15 ;  /* 0x00000002030b7824 */ /* 0x004fc600078e020f */
[----:B------:R-:W-:Y:S01]  /*4af90*/  LEA.HI.X.SX32 R5, R13, R0, 0x2, P4 ;  /* 0x000000000d057211 */ /* 0x000fe200020f16ff */
[----:B------:R-:W-:Y:S01]  /*4afa0*/  IMAD R13, R3, 0x2, R11 ;  /* 0x00000002030d7824 */ /* 0x000fe200078e020b */
[----:B------:R-:W-:-:S03]  /*4afb0*/  LEA R8, P6, R9, R2, 0x2 ;  /* 0x0000000209087211 */ /* 0x000fc600078c10ff */
[----:B------:R2:W-:Y:S01]  /*4afc0*/  @P2 STG.E desc[UR22][R4.64], R240 ;  /* 0x000000f004002986 */ /* 0x0005e2000c101916 */
[----:B------:R-:W-:Y:S01]  /*4afd0*/  IMAD R17, R3, 0x2, R13 ;  /* 0x0000000203117824 */ /* 0x000fe200078e020d */
[----:B------:R-:W-:Y:S02]  /*4afe0*/  LEA.HI.X.SX32 R9, R9, R0, 0x2, P6 ;  /* 0x0000000009097211 */ /* 0x000fe400030f16ff */
[-C--:B-1----:R-:W-:Y:S01]  /*4aff0*/  LEA R6, P2, R15, R2.reuse, 0x2 ;  /* 0x000000020f067211 */ /* 0x082fe200078410ff */
[----:B------:R-:W-:Y:S01]  /*4b000*/  IMAD R19, R3, 0x2, R17 ;  /* 0x0000000203137824 */ /* 0x000fe200078e0211 */
[----:B------:R-:W-:Y:S02]  /*4b010*/  LEA R10, P6, R11, R2, 0x2 ;  /* 0x000000020b0a7211 */ /* 0x000fe400078c10ff */
[-C--:B------:R-:W-:Y:S01]  /*4b020*/  LEA.HI.X.SX32 R7, R15, R0.reuse, 0x2, P2 ;  /* 0x000000000f077211 */ /* 0x080fe200010f16ff */
[----:B------:R-:W-:Y:S01]  /*4b030*/  IMAD R3, R3, 0x2, R19 ;  /* 0x0000000203037824 */ /* 0x000fe200078e0213 */
[----:B------:R-:W-:Y:S01]  /*4b040*/  LEA.HI.X.SX32 R11, R11, R0, 0x2, P6 ;  /* 0x000000000b0b7211 */ /* 0x000fe200030f16ff */
[----:B------:R1:W-:Y:S01]  /*4b050*/  @P3 STG.E desc[UR22][R8.64], R241 ;  /* 0x000000f108003986 */ /* 0x0003e2000c101916 */
[----:B------:R-:W-:Y:S01]  /*4b060*/  ISETP.LT.AND P5, PT, R14, UR5, !P0 ;  /* 0x000000050e007c0c */ /* 0x000fe2000c7a1270 */
[----:B------:R-:W4:Y:S01]  /*4b070*/  LDCU UR5, c[0x0][0x39c] ;  /* 0x00007380ff0577ac */ /* 0x000f220008000800 */
[----:B---3--:R-:W-:Y:S01]  /*4b080*/  ISETP.LT.AND P4, PT, R12, UR4, !P0 ;  /* 0x000000040c007c0c */ /* 0x008fe2000c781270 */
[----:B------:R-:W3:Y:S01]  /*4b090*/  LDCU UR4, c[0x0][0x39c] ;  /* 0x00007380ff0477ac */ /* 0x000ee20008000800 */
[----:B------:R-:W-:-:S02]  /*4b0a0*/  LEA R12, P6, R13, R2, 0x2 ;  /* 0x000000020d0c7211 */ /* 0x000fc400078c10ff */
[----:B------:R-:W-:Y:S02]  /*4b0b0*/  LEA R14, P2, R17, R2, 0x2 ;  /* 0x00000002110e7211 */ /* 0x000fe400078410ff */
[-C--:B------:R-:W-:Y:S02]  /*4b0c0*/  LEA.HI.X.SX32 R13, R13, R0.reuse, 0x2, P6 ;  /* 0x000000000d0d7211 */ /* 0x080fe400030f16ff */
[----:B------:R-:W-:Y:S02]  /*4b0d0*/  LEA.HI.X.SX32 R15, R17, R0, 0x2, P2 ;  /* 0x00000000110f7211 */ /* 0x000fe400010f16ff */
[----:B--2---:R-:W-:Y:S02]  /*4b0e0*/  LEA R4, P6, R3, R2, 0x2 ;  /* 0x0000000203047211 */ /* 0x004fe400078c10ff */
[----:B------:R-:W-:Y:S02]  /*4b0f0*/  ISETP.LT.AND P2, PT, R18, UR6, !P0 ;  /* 0x0000000612007c0c */ /* 0x000fe4000c741270 */
[----:B----4-:R-:W-:-:S02]  /*4b100*/  ISETP.LT.AND P3, PT, R24, UR5, !P0 ;  /* 0x0000000518007c0c */ /* 0x010fc4000c761270 */
[----:B---3--:R-:W-:Y:S02]  /*4b110*/  ISETP.LT.AND P0, PT, R16, UR4, !P0 ;  /* 0x0000000410007c0c */ /* 0x008fe4000c701270 */
[----:B------:R-:W-:Y:S02]  /*4b120*/  LEA.HI.X.SX32 R5, R3, R0, 0x2, P6 ;  /* 0x0000000003057211 */ /* 0x000fe400030f16ff */
[C---:B------:R-:W-:Y:S01]  /*4b130*/  LEA R2, P6, R19.reuse, R2, 0x2 ;  /* 0x0000000213027211 */ /* 0x040fe200078c10ff */
[----:B------:R1:W-:Y:S03]  /*4b140*/  @P5 STG.E desc[UR22][R6.64], R242 ;  /* 0x000000f206005986 */ /* 0x0003e6000c101916 */
[----:B------:R-:W-:Y:S01]  /*4b150*/  LEA.HI.X.SX32 R3, R19, R0, 0x2, P6 ;  /* 0x0000000013037211 */ /* 0x000fe200030f16ff */
[----:B------:R1:W-:Y:S04]  /*4b160*/  @P4 STG.E desc[UR22][R10.64], R243 ;  /* 0x000000f30a004986 */ /* 0x0003e8000c101916 */
[----:B------:R1:W-:Y:S04]  /*4b170*/  @P3 STG.E desc[UR22][R12.64], R20 ;  /* 0x000000140c003986 */ /* 0x0003e8000c101916 */
[----:B------:R1:W-:Y:S04]  /*4b180*/  @P2 STG.E desc[UR22][R14.64], R21 ;  /* 0x000000150e002986 */ /* 0x0003e8000c101916 */
[----:B------:R1:W-:Y:S04]  /*4b190*/  @P0 STG.E desc[UR22][R2.64], R22 ;  /* 0x0000001602000986 */ /* 0x0003e8000c101916 */
[----:B------:R1:W-:Y:S01]  /*4b1a0*/  @P1 STG.E desc[UR22][R4.64], R23 ;  /* 0x0000001704001986 */ /* 0x0003e2000c101916 */
[----:B------:R-:W-:Y:S06]  /*4b1b0*/  BAR.SYNC.DEFER_BLOCKING 0x0 ;  /* 0x0000000000007b1d */ /* 0x000fec0000010000 */
[----:B------:R-:W-:Y:S05]  /*4b1c0*/  BRA.U UP0, `(.L_x_13) ;  /* 0x0000000100a07547 */ /* 0x000fea000b800000 */
[----:B------:R-:W2:Y:S01]  /*4b1d0*/  S2UR UR5, SR_CgaCtaId ;  /* 0x00000000000579c3 */ /* 0x000ea20000008800 */
[----:B------:R-:W-:Y:S01]  /*4b1e0*/  NOP ;  /* 0x0000000000007918 */ /* 0x000fe20000000000 */
[----:B------:R-:W-:Y:S01]  /*4b1f0*/  UMOV UR4, 0x50 ;  /* 0x0000005000047882 */ /* 0x000fe20000000000 */
[----:B------:R-:W-:Y:S02]  /*4b200*/  IMAD.U32 R0, RZ, RZ, UR8 ;  /* 0x00000008ff007e24 */ /* 0x000fe4000f8e00ff */
[----:B-1----:R-:W-:Y:S02]  /*4b210*/  IMAD.MOV.U32 R3, RZ, RZ, 0xff ;  /* 0x000000ffff037424 */ /* 0x002fe400078e00ff */
[----:B------:R-:W-:Y:S01]  /*4b220*/  IMAD.MOV.U32 R7, RZ, RZ, 0x1 ;  /* 0x00000001ff077424 */ /* 0x000fe200078e00ff */
[----:B------:R-:W-:-:S04]  /*4b230*/  LOP3.LUT R0, R0, 0xffff, RZ, 0xc0, !PT ;  /* 0x0000ffff00007812 */ /* 0x000fc800078ec0ff */
[----:B------:R-:W-:-:S05]  /*4b240*/  SHF.R.U32.HI R0, RZ, 0x5, R0 ;  /* 0x00000005ff007819 */ /* 0x000fca0000011600 */
[----:B------:R-:W-:Y:S01]  /*4b250*/  VIADD R2, R0, 0x10 ;  /* 0x0000001000027836 */ /* 0x000fe20000000000 */
[----:B------:R-:W-:Y:S01]  /*4b260*/  SHF.L.U32 R0, R3, R0, RZ ;  /* 0x0000000003007219 */ /* 0x000fe200000006ff */
[----:B--2---:R-:W-:-:S03]  /*4b270*/  ULEA UR6, UR5, UR4, 0x18 ;  /* 0x0000000405067291 */ /* 0x004fc6000f8ec0ff */
[----:B------:R-:W-:-:S04]  /*4b280*/  SHF.L.U32 R3, R7, R2, RZ ;  /* 0x0000000207037219 */ /* 0x000fc800000006ff */
[----:B------:R-:W-:Y:S02]  /*4b290*/  LOP3.LUT R0, R3, R0, RZ, 0xfc, !PT ;  /* 0x0000000003007212 */ /* 0x000fe400078efcff */
[----:B------:R-:W1:Y:S02]  /*4b2a0*/  LDS R5, [UR6] ;  /* 0x00000006ff057984 */ /* 0x000e640008000800 */
[C---:B------:R-:W-:Y:S02]  /*4b2b0*/  LOP3.LUT R2, R0.reuse, 0xffff, RZ, 0xc0, !PT ;  /* 0x0000ffff00027812 */ /* 0x040fe400078ec0ff */
[----:B-1----:R-:W-:-:S04]  /*4b2c0*/  LOP3.LUT R3, R0, 0xffff, R5, 0x80, !PT ;  /* 0x0000ffff00037812 */ /* 0x002fc800078e8005 */
[----:B------:R-:W-:-:S13]  /*4b2d0*/  ISETP.NE.AND P0, PT, R3, R2, PT ;  /* 0x000000020300720c */ /* 0x000fda0003f05270 */
[----:B------:R-:W-:Y:S05]  /*4b2e0*/  @P0 BRA `(.L_x_14) ;  /* 0x0000000000500947 */ /* 0x000fea0003800000 */
[----:B------:R-:W-:Y:S02]  /*4b2f0*/  SHF.R.U32.HI R5, RZ, 0x10, R5 ;  /* 0x00000010ff057819 */ /* 0x000fe40000011605 */
[----:B------:R-:W-:-:S04]  /*4b300*/  SHF.R.U32.HI R2, RZ, 0x10, R0 ;  /* 0x00000010ff027819 */ /* 0x000fc80000011600 */
[----:B------:R-:W-:-:S04]  /*4b310*/  LOP3.LUT R5, R5, R2, RZ, 0xc0, !PT ;  /* 0x0000000205057212 */ /* 0x000fc800078ec0ff */
[----:B------:R-:W-:-:S13]  /*4b320*/  ISETP.NE.AND P0, PT, R5, R2, PT ;  /* 0x000000020500720c */ /* 0x000fda0003f05270 */
[----:B------:R-:W-:Y:S05]  /*4b330*/  @P0 BRA `(.L_x_15) ;  /* 0x0000000000300947 */ /* 0x000fea0003800000 */
[----:B------:R-:W-:Y:S01]  /*4b340*/  R2UR UR4, R0 ;  /* 0x00000000000472ca */ /* 0x000fe200000e0000 */
[----:B------:R-:W-:Y:S01]  /*4b350*/  VOTEU.ANY UR5, UPT, PT ;  /* 0x0000000000057886 */ /* 0x000fe200038e0100 */
[----:B------:R-:W1:Y:S01]  /*4b360*/  S2R R0, SR_LANEID ;  /* 0x0000000000007919 */ /* 0x000e620000000000 */
[----:B------:R-:W-:-:S10]  /*4b370*/  UFLO.U32 UR5, UR5 ;  /* 0x00000005000572bd */ /* 0x000fd400080e0000 */
[----:B------:R-:W-:-:S06]  /*4b380*/  ULOP3.LUT UR4, URZ, UR4, URZ, 0x33, !UPT ;  /* 0x00000004ff047292 */ /* 0x000fcc000f8e33ff */
[----:B------:R-:W-:-:S04]  /*4b390*/  IMAD.U32 R2, RZ, RZ, UR4 ;  /* 0x00000004ff027e24 */ /* 0x000fc8000f8e00ff */
[----:B------:R-:W2:Y:S02]  /*4b3a0*/  REDUX UR7, R2 ;  /* 0x00000000020773c4 */ /* 0x000ea40000000000 */
[----:B------:R3:W-:Y:S01]  /*4b3b0*/  UTCATOMSWS.AND URZ, UR4 ;  /* 0x0000000400ff79e3 */ /* 0x0007e20008000000 */
[----:B-1----:R-:W-:Y:S01]  /*4b3c0*/  ISETP.EQ.U32.AND P0, PT, R0, UR5, PT ;  /* 0x0000000500007c0c */ /* 0x002fe2000bf02070 */
[----:B--2---:R-:W-:-:S12]  /*4b3d0*/  IMAD.U32 R0, RZ, RZ, UR7 ;  /* 0x00000007ff007e24 */ /* 0x004fd8000f8e00ff */
[----:B------:R3:W-:Y:S01]  /*4b3e0*/  @P0 ATOMS.AND RZ, [UR6], R0 ;  /* 0x00000000ffff098c */ /* 0x0007e2000a800006 */
[----:B------:R-:W-:Y:S05]  /*4b3f0*/  BRA `(.L_x_13) ;  /* 0x0000000000147947 */ /* 0x000fea0003800000 */
.L_x_15:
[----:B------:R-:W-:-:S07]  /*4b400*/  MOV R2, 0x4b420 ;  /* 0x0004b42000027802 */ /* 0x000fce0000000f00 */
[----:B------:R-:W-:Y:S05]  /*4b410*/  CALL.REL.NOINC `($__internal_0_$__cuda_sm10x_tcgen05_guardrail_trap_col_being_dealloced_not_returned_by_alloc) ;  /* 0x00000000002c7944 */ /* 0x000fea0003c00000 */
[----:B------:R-:W-:Y:S05]  /*4b420*/  BRA `(.L_x_13) ;  /* 0x0000000000087947 */ /* 0x000fea0003800000 */
.L_x_14:
[----:B------:R-:W-:-:S07]  /*4b430*/  MOV R2, 0x4b450 ;  /* 0x0004b45000027802 */ /* 0x000fce0000000f00 */
[----:B------:R-:W-:Y:S05]  /*4b440*/  CALL.REL.NOINC `($__internal_2_$__cuda_sm10x_tcgen05_guardrail_trap_unallocated_columns_being_dealloced) ;  /* 0x0000000000387944 */ /* 0x000fea0003c00000 */
.L_x_13:
[----:B------:R-:W-:Y:S01]  /*4b450*/  NOP ;  /* 0x0000000000007918 */ /* 0x000fe20000000000 */
[----:B---3--:R-:W-:Y:S05]  /*4b460*/  EXIT ;  /* 0x000000000000794d */ /* 0x008fea0003800000 */
.L_x_9:
[----:B------:R-:W1:Y:S02]  /*4b470*/  SYNCS.PHASECHK.TRANS64.TRYWAIT P4, [UR16], R124 ;  /* 0x0000007cff0075a7 */ /* 0x000e640008081110 */
[----:B-1----:R-:W-:Y:S05]  /*4b480*/  @!P4 BRA `(.L_x_9) ;  /* 0xfffffffc00f8c947 */ /* 0x002fea000383ffff */
[----:B------:R-:W-:Y:S05]  /*4b490*/  BRA `(.L_x_16) ;  /* 0xfffffed400f47947 */ /* 0x000fea000383ffff */
.L_x_12:
[----:B------:R-:W2:Y:S02]  /*4b4a0*/  SYNCS.PHASECHK.TRANS64.TRYWAIT P1, [UR10], R2 ;  /* 0x00000002ff0075a7 */ /* 0x000ea4000802110a */
[----:B--2---:R-:W-:Y:S05]  /*4b4b0*/  @!P1 BRA `(.L_x_12) ;  /* 0xfffffffc00f89947 */ /* 0x004fea000383ffff */
[----:B------:R-:W-:Y:S05]  /*4b4c0*/  BRA `(.L_x_11) ;  /* 0xffffff6c00107947 */ /* 0x000fea000383ffff */
        .weak           $__internal_0_$__cuda_sm10x_tcgen05_guardrail_trap_col_being_dealloced_not_returned_by_alloc
        .type           $__internal_0_$__cuda_sm10x_tcgen05_guardrail_trap_col_being_dealloced_not_returned_by_alloc,@function
        .size           $__internal_0_$__cuda_sm10x_tcgen05_guardrail_trap_col_being_dealloced_not_returned_by_alloc,($__internal_1_$__cuda_sm10x_tcgen05_guardrail_trap_phase_invalid_during_alloc - $__internal_0_$__cuda_sm10x_tcgen05_guardrail_trap_col_being_dealloced_not_returned_by_alloc)
$__internal_0_$__cuda_sm10x_tcgen05_guardrail_trap_col_being_dealloced_not_returned_by_alloc:
[----:B------:R-:W-:Y:S05]  /*4b4d0*/  BPT.TRAP 0x1 ;  /* 0x000000040000795c */ /* 0x000fea0000300000 */
[----:B------:R-:W-:-:S04]  /*4b4e0*/  IMAD.MOV.U32 R3, RZ, RZ, 0x0 ;  /* 0x00000000ff037424 */ /* 0x000fc800078e00ff */
[----:B------:R-:W-:Y:S05]  /*4b4f0*/  RET.REL.NODEC R2 `(matmul_kernel) ;  /* 0xfffffb4802c07950 */ /* 0x000fea0003c3ffff */
        .weak           $__internal_1_$__cuda_sm10x_tcgen05_guardrail_trap_phase_invalid_during_alloc
        .type           $__internal_1_$__cuda_sm10x_tcgen05_guardrail_trap_phase_invalid_during_alloc,@function
        .size           $__internal_1_$__cuda_sm10x_tcgen05_guardrail_trap_phase_invalid_during_alloc,($__internal_2_$__cuda_sm10x_tcgen05_guardrail_trap_unallocated_columns_being_dealloced - $__internal_1_$__cuda_sm10x_tcgen05_guardrail_trap_phase_invalid_during_alloc)
$__internal_1_$__cuda_sm10x_tcgen05_guardrail_trap_phase_invalid_during_alloc:
[----:B------:R-:W-:Y:S05]  /*4b500*/  BPT.TRAP 0x1 ;  /* 0x000000040000795c */ /* 0x000fea0000300000 */
[----:B------:R-:W-:-:S04]  /*4b510*/  IMAD.MOV.U32 R3, RZ, RZ, 0x0 ;  /* 0x00000000ff037424 */ /* 0x000fc800078e00ff */
[----:B------:R-:W-:Y:S05]  /*4b520*/  RET.REL.NODEC R2 `(matmul_kernel) ;  /* 0xfffffb4802b47950 */ /* 0x000fea0003c3ffff */
        .weak           $__internal_2_$__cuda_sm10x_tcgen05_guardrail_trap_unallocated_columns_being_dealloced
        .type           $__internal_2_$__cuda_sm10x_tcgen05_guardrail_trap_unallocated_columns_being_dealloced,@function
        .size           $__internal_2_$__cuda_sm10x_tcgen05_guardrail_trap_unallocated_columns_being_dealloced,(.L_x_20 - $__internal_2_$__cuda_sm10x_tcgen05_guardrail_trap_unallocated_columns_being_dealloced)
$__internal_2_$__cuda_sm10x_tcgen05_guardrail_trap_unallocated_columns_being_dealloced:
[----:B------:R-:W-:Y:S05]  /*4b530*/  BPT.TRAP 0x1 ;  /* 0x000000040000795c */ /* 0x000fea0000300000 */
[----:B------:R-:W-:-:S04]  /*4b540*/  IMAD.MOV.U32 R3, RZ, RZ, 0x0 ;  /* 0x00000000ff037424 */ /* 0x000fc800078e00ff */
[----:B------:R-:W-:Y:S05]  /*4b550*/  RET.REL.NODEC R2 `(matmul_kernel) ;  /* 0xfffffb4802a87950 */ /* 0x000fea0003c3ffff */
.L_x_17:
[----:B------:R-:W-:-:S00]  /*4b560*/  BRA `(.L_x_17) ;  /* 0xfffffffc00fc7947 */ /* 0x000fc0000383ffff */
[----:B------:R-:W-:-:S00]  /*4b570*/  NOP ;  /* 0x0000000000007918 */ /* 0x000fc00000000000 */
        /* <DEDUP_REMOVED lines=8> */
.L_x_20:


//--------------------- .nv.shared.matmul_kernel  --------------------------
	.section	.nv.shared.matmul_kernel,"aw",@nobits
	.sectionflags	@""
	.align	16
	.zero		1024


//--------------------- .nv.shared.reserved.0     --------------------------
	.section	.nv.shared.reserved.0,"aw",@nobits
	.align	8
	.weak		__nv_reservedSMEM_offset_0_alias
	.size		__nv_reservedSMEM_offset_0_alias, 0, 64
	.other		__nv_reservedSMEM_offset_0_alias,@"STO_CUDA_RESERVED_SHARED STV_DEFAULT"
__nv_reservedSMEM_offset_0_alias:
	.zero		0
.nv.shared.reserved.0:
	.zero		64
	.weak		__nv_reservedSMEM_allocation_phase
	.type		__nv_reservedSMEM_allocation_phase,@object
	.size		__nv_reservedSMEM_allocation_phase,(.L_0 - __nv_reservedSMEM_allocation_phase)
__nv_reservedSMEM_allocation_phase:
	.zero		1
.L_0:
	.zero		7
	.weak		__nv_reservedSMEM_devtool_atexit_pc
	.type		__nv_reservedSMEM_devtool_atexit_pc,@object
	.size		__nv_reservedSMEM_devtool_atexit_pc,(__nv_reservedSMEM_allocation_mask - __nv_reservedSMEM_devtool_atexit_pc)
__nv_reservedSMEM_devtool_atexit_pc:
	.zero		8
	.weak		__nv_reservedSMEM_allocation_mask
	.type		__nv_reservedSMEM_allocation_mask,@object
	.size		__nv_reservedSMEM_allocation_mask,(.L_2 - __nv_reservedSMEM_allocation_mask)
__nv_reservedSMEM_allocation_mask:
	.zero		4
.L_2:


//--------------------- .nv.constant0.matmul_kernel --------------------------
	.section	.nv.constant0.matmul_kernel,"a",@progbits
	.sectionflags	@""
	.align	4
.nv.constant0.matmul_kernel:
	.zero		976


//--------------------- SYMBOLS --------------------------

	.type		.nv.reservedSmem.offset0,@object
	.size		.nv.reservedSmem.offset0,0x4
	.type		.nv.reservedSmem.cap,@object
	.size		.nv.reservedSmem.cap,0x4
